//
// Generated by NVIDIA NVVM Compiler
//
// Compiler Build ID: CL-36424714
// Cuda compilation tools, release 13.0, V13.0.88
// Based on NVVM 20.0.0
//

.version 9.0
.target sm_100
.address_size 64

	// .globl	_Z14ParallelThrustPiS_i
// _ZZN3cub18CUB_300001_SM_10006detail4scan16DeviceScanKernelINS2_10policy_hubIiiijN4cuda3std3__44plusIvEEE10Policy1000EPiSC_NS0_13ScanTileStateIiLb1EEES9_NS1_10InputValueIiSC_EEjiLb0EiEEvT0_T1_T2_iT3_T4_T5_E12temp_storage has been demoted
// _ZZN3cub18CUB_300001_SM_10006detail4scan16DeviceScanKernelINS2_10policy_hubIiiimN4cuda3std3__44plusIvEEE10Policy1000EPiSC_NS0_13ScanTileStateIiLb1EEES9_NS1_10InputValueIiSC_EEmiLb0EiEEvT0_T1_T2_iT3_T4_T5_E12temp_storage has been demoted
.global .align 1 .b8 _ZN34_INTERNAL_0b2c6a08_4_k_cu_e8d856ea4cuda3std3__45__cpo5beginE[1];
.global .align 1 .b8 _ZN34_INTERNAL_0b2c6a08_4_k_cu_e8d856ea4cuda3std3__45__cpo3endE[1];
.global .align 1 .b8 _ZN34_INTERNAL_0b2c6a08_4_k_cu_e8d856ea4cuda3std3__45__cpo6cbeginE[1];
.global .align 1 .b8 _ZN34_INTERNAL_0b2c6a08_4_k_cu_e8d856ea4cuda3std3__45__cpo4cendE[1];
.global .align 1 .b8 _ZN34_INTERNAL_0b2c6a08_4_k_cu_e8d856ea4cuda3std3__45__cpo6rbeginE[1];
.global .align 1 .b8 _ZN34_INTERNAL_0b2c6a08_4_k_cu_e8d856ea4cuda3std3__45__cpo4rendE[1];
.global .align 1 .b8 _ZN34_INTERNAL_0b2c6a08_4_k_cu_e8d856ea4cuda3std3__45__cpo7crbeginE[1];
.global .align 1 .b8 _ZN34_INTERNAL_0b2c6a08_4_k_cu_e8d856ea4cuda3std3__45__cpo5crendE[1];
.global .align 1 .b8 _ZN34_INTERNAL_0b2c6a08_4_k_cu_e8d856ea4cuda3std3__436_GLOBAL__N__0b2c6a08_4_k_cu_e8d856ea6ignoreE[1];
.global .align 1 .b8 _ZN34_INTERNAL_0b2c6a08_4_k_cu_e8d856ea4cuda3std3__419piecewise_constructE[1];
.global .align 1 .b8 _ZN34_INTERNAL_0b2c6a08_4_k_cu_e8d856ea4cuda3std3__48in_placeE[1];
.global .align 1 .b8 _ZN34_INTERNAL_0b2c6a08_4_k_cu_e8d856ea4cuda3std3__420unreachable_sentinelE[1];
.global .align 1 .b8 _ZN34_INTERNAL_0b2c6a08_4_k_cu_e8d856ea4cuda3std3__47nulloptE[1];
.global .align 1 .b8 _ZN34_INTERNAL_0b2c6a08_4_k_cu_e8d856ea4cuda3std3__48unexpectE[1];
.global .align 1 .b8 _ZN34_INTERNAL_0b2c6a08_4_k_cu_e8d856ea4cuda3std6ranges3__45__cpo4swapE[1];
.global .align 1 .b8 _ZN34_INTERNAL_0b2c6a08_4_k_cu_e8d856ea4cuda3std6ranges3__45__cpo9iter_moveE[1];
.global .align 1 .b8 _ZN34_INTERNAL_0b2c6a08_4_k_cu_e8d856ea4cuda3std6ranges3__45__cpo5beginE[1];
.global .align 1 .b8 _ZN34_INTERNAL_0b2c6a08_4_k_cu_e8d856ea4cuda3std6ranges3__45__cpo3endE[1];
.global .align 1 .b8 _ZN34_INTERNAL_0b2c6a08_4_k_cu_e8d856ea4cuda3std6ranges3__45__cpo6cbeginE[1];
.global .align 1 .b8 _ZN34_INTERNAL_0b2c6a08_4_k_cu_e8d856ea4cuda3std6ranges3__45__cpo4cendE[1];
.global .align 1 .b8 _ZN34_INTERNAL_0b2c6a08_4_k_cu_e8d856ea4cuda3std6ranges3__45__cpo7advanceE[1];
.global .align 1 .b8 _ZN34_INTERNAL_0b2c6a08_4_k_cu_e8d856ea4cuda3std6ranges3__45__cpo9iter_swapE[1];
.global .align 1 .b8 _ZN34_INTERNAL_0b2c6a08_4_k_cu_e8d856ea4cuda3std6ranges3__45__cpo4nextE[1];
.global .align 1 .b8 _ZN34_INTERNAL_0b2c6a08_4_k_cu_e8d856ea4cuda3std6ranges3__45__cpo4prevE[1];
.global .align 1 .b8 _ZN34_INTERNAL_0b2c6a08_4_k_cu_e8d856ea4cuda3std6ranges3__45__cpo4dataE[1];
.global .align 1 .b8 _ZN34_INTERNAL_0b2c6a08_4_k_cu_e8d856ea4cuda3std6ranges3__45__cpo5cdataE[1];
.global .align 1 .b8 _ZN34_INTERNAL_0b2c6a08_4_k_cu_e8d856ea4cuda3std6ranges3__45__cpo4sizeE[1];
.global .align 1 .b8 _ZN34_INTERNAL_0b2c6a08_4_k_cu_e8d856ea4cuda3std6ranges3__45__cpo5ssizeE[1];
.global .align 1 .b8 _ZN34_INTERNAL_0b2c6a08_4_k_cu_e8d856ea4cuda3std6ranges3__45__cpo8distanceE[1];
.global .align 1 .b8 _ZN34_INTERNAL_0b2c6a08_4_k_cu_e8d856ea6thrust24THRUST_300001_SM_1000_NS8cuda_cub3parE[1];
.global .align 1 .b8 _ZN34_INTERNAL_0b2c6a08_4_k_cu_e8d856ea6thrust24THRUST_300001_SM_1000_NS8cuda_cub10par_nosyncE[1];
.global .align 1 .b8 _ZN34_INTERNAL_0b2c6a08_4_k_cu_e8d856ea6thrust24THRUST_300001_SM_1000_NS6system6detail10sequential3seqE[1];
.global .align 1 .b8 _ZN34_INTERNAL_0b2c6a08_4_k_cu_e8d856ea6thrust24THRUST_300001_SM_1000_NS6system3cpp3parE[1];
.global .align 1 .b8 _ZN34_INTERNAL_0b2c6a08_4_k_cu_e8d856ea6thrust24THRUST_300001_SM_1000_NS12placeholders2_1E[1];
.global .align 1 .b8 _ZN34_INTERNAL_0b2c6a08_4_k_cu_e8d856ea6thrust24THRUST_300001_SM_1000_NS12placeholders2_2E[1];
.global .align 1 .b8 _ZN34_INTERNAL_0b2c6a08_4_k_cu_e8d856ea6thrust24THRUST_300001_SM_1000_NS12placeholders2_3E[1];
.global .align 1 .b8 _ZN34_INTERNAL_0b2c6a08_4_k_cu_e8d856ea6thrust24THRUST_300001_SM_1000_NS12placeholders2_4E[1];
.global .align 1 .b8 _ZN34_INTERNAL_0b2c6a08_4_k_cu_e8d856ea6thrust24THRUST_300001_SM_1000_NS12placeholders2_5E[1];
.global .align 1 .b8 _ZN34_INTERNAL_0b2c6a08_4_k_cu_e8d856ea6thrust24THRUST_300001_SM_1000_NS12placeholders2_6E[1];
.global .align 1 .b8 _ZN34_INTERNAL_0b2c6a08_4_k_cu_e8d856ea6thrust24THRUST_300001_SM_1000_NS12placeholders2_7E[1];
.global .align 1 .b8 _ZN34_INTERNAL_0b2c6a08_4_k_cu_e8d856ea6thrust24THRUST_300001_SM_1000_NS12placeholders2_8E[1];
.global .align 1 .b8 _ZN34_INTERNAL_0b2c6a08_4_k_cu_e8d856ea6thrust24THRUST_300001_SM_1000_NS12placeholders2_9E[1];
.global .align 1 .b8 _ZN34_INTERNAL_0b2c6a08_4_k_cu_e8d856ea6thrust24THRUST_300001_SM_1000_NS12placeholders3_10E[1];
.global .align 1 .b8 _ZN34_INTERNAL_0b2c6a08_4_k_cu_e8d856ea6thrust24THRUST_300001_SM_1000_NS3seqE[1];
.global .align 1 .b8 _ZN34_INTERNAL_0b2c6a08_4_k_cu_e8d856ea6thrust24THRUST_300001_SM_1000_NS6deviceE[1];

.visible .entry _Z14ParallelThrustPiS_i(
	.param .u64 .ptr .align 1 _Z14ParallelThrustPiS_i_param_0,
	.param .u64 .ptr .align 1 _Z14ParallelThrustPiS_i_param_1,
	.param .u32 _Z14ParallelThrustPiS_i_param_2
)
{
	.reg .pred 	%p<10>;
	.reg .b32 	%r<34>;
	.reg .b64 	%rd<26>;

	ld.param.u64 	%rd17, [_Z14ParallelThrustPiS_i_param_0];
	ld.param.u32 	%r14, [_Z14ParallelThrustPiS_i_param_2];
	mov.u32 	%r15, %tid.x;
	mov.u32 	%r1, %ntid.x;
	mov.u32 	%r16, %ctaid.x;
	mad.lo.s32 	%r31, %r1, %r16, %r15;
	mul.lo.s32 	%r3, %r14, %r14;
	setp.ge.s32 	%p1, %r31, %r3;
	@%p1 bra 	$L__BB0_12;
	cvta.to.global.u64 	%rd1, %rd17;
	setp.eq.s32 	%p2, %r14, 0;
	@%p2 bra 	$L__BB0_12;
	mul.lo.s32 	%r17, %r14, %r31;
	mul.wide.s32 	%rd18, %r17, 4;
	add.s64 	%rd2, %rd1, %rd18;
	add.s64 	%rd3, %rd2, 4;
	add.s32 	%r18, %r17, %r14;
	mul.wide.s32 	%rd19, %r18, 4;
	sub.s64 	%rd20, %rd19, %rd18;
	add.s64 	%rd4, %rd20, -8;
	and.b64  	%rd5, %rd4, 12;
	add.s64 	%rd6, %rd2, 8;
	add.s64 	%rd7, %rd2, 12;
	add.s64 	%rd8, %rd2, 16;
	mov.u32 	%r19, %nctaid.x;
	mul.lo.s32 	%r4, %r1, %r19;
	mul.wide.s32 	%rd21, %r14, 4;
	add.s64 	%rd9, %rd2, %rd21;
$L__BB0_3:
	setp.eq.s32 	%p3, %r14, 1;
	ld.global.u32 	%r32, [%rd2];
	mov.b32 	%r20, 0;
	st.global.u32 	[%rd2], %r20;
	@%p3 bra 	$L__BB0_11;
	setp.eq.s64 	%p4, %rd5, 12;
	mov.u64 	%rd22, %rd3;
	mov.u64 	%rd23, %rd2;
	@%p4 bra 	$L__BB0_8;
	setp.eq.s64 	%p5, %rd5, 0;
	ld.global.u32 	%r21, [%rd3];
	st.global.u32 	[%rd3], %r32;
	add.s32 	%r32, %r21, %r32;
	mov.u64 	%rd22, %rd6;
	mov.u64 	%rd23, %rd3;
	@%p5 bra 	$L__BB0_8;
	setp.eq.s64 	%p6, %rd5, 4;
	ld.global.u32 	%r22, [%rd6];
	st.global.u32 	[%rd6], %r32;
	add.s32 	%r32, %r22, %r32;
	mov.u64 	%rd22, %rd7;
	mov.u64 	%rd23, %rd6;
	@%p6 bra 	$L__BB0_8;
	ld.global.u32 	%r23, [%rd7];
	st.global.u32 	[%rd7], %r32;
	add.s32 	%r32, %r23, %r32;
	mov.u64 	%rd22, %rd8;
	mov.u64 	%rd23, %rd7;
$L__BB0_8:
	setp.lt.u64 	%p7, %rd4, 12;
	@%p7 bra 	$L__BB0_11;
	add.s64 	%rd24, %rd23, 16;
$L__BB0_10:
	ld.global.u32 	%r24, [%rd24+-12];
	st.global.u32 	[%rd24+-12], %r32;
	add.s32 	%r25, %r24, %r32;
	ld.global.u32 	%r26, [%rd24+-8];
	st.global.u32 	[%rd24+-8], %r25;
	add.s32 	%r27, %r26, %r25;
	ld.global.u32 	%r28, [%rd24+-4];
	st.global.u32 	[%rd24+-4], %r27;
	add.s32 	%r29, %r28, %r27;
	ld.global.u32 	%r30, [%rd24];
	st.global.u32 	[%rd24], %r29;
	add.s32 	%r32, %r30, %r29;
	add.s64 	%rd22, %rd22, 16;
	add.s64 	%rd24, %rd24, 16;
	setp.ne.s64 	%p8, %rd22, %rd9;
	@%p8 bra 	$L__BB0_10;
$L__BB0_11:
	add.s32 	%r31, %r31, %r4;
	setp.lt.s32 	%p9, %r31, %r3;
	@%p9 bra 	$L__BB0_3;
$L__BB0_12:
	ret;

}
	// .globl	_ZN3cub18CUB_300001_SM_10006detail11EmptyKernelIvEEvv
.visible .entry _ZN3cub18CUB_300001_SM_10006detail11EmptyKernelIvEEvv()
{


	ret;

}
	// .globl	_ZN3cub18CUB_300001_SM_10006detail4scan20DeviceScanInitKernelINS0_13ScanTileStateIiLb1EEEEEvT_i
.visible .entry _ZN3cub18CUB_300001_SM_10006detail4scan20DeviceScanInitKernelINS0_13ScanTileStateIiLb1EEEEEvT_i(
	.param .align 8 .b8 _ZN3cub18CUB_300001_SM_10006detail4scan20DeviceScanInitKernelINS0_13ScanTileStateIiLb1EEEEEvT_i_param_0[8],
	.param .u32 _ZN3cub18CUB_300001_SM_10006detail4scan20DeviceScanInitKernelINS0_13ScanTileStateIiLb1EEEEEvT_i_param_1
)
{
	.reg .pred 	%p<5>;
	.reg .b32 	%r<10>;
	.reg .b64 	%rd<7>;

	ld.param.u64 	%rd2, [_ZN3cub18CUB_300001_SM_10006detail4scan20DeviceScanInitKernelINS0_13ScanTileStateIiLb1EEEEEvT_i_param_0];
	ld.param.u32 	%r4, [_ZN3cub18CUB_300001_SM_10006detail4scan20DeviceScanInitKernelINS0_13ScanTileStateIiLb1EEEEEvT_i_param_1];
	cvta.to.global.u64 	%rd1, %rd2;
	mov.u32 	%r1, %ctaid.x;
	mov.u32 	%r5, %ntid.x;
	mov.u32 	%r2, %tid.x;
	mad.lo.s32 	%r3, %r1, %r5, %r2;
	setp.ge.s32 	%p1, %r3, %r4;
	@%p1 bra 	$L__BB2_2;
	mul.wide.s32 	%rd3, %r3, 8;
	add.s64 	%rd4, %rd1, %rd3;
	mov.b32 	%r6, 0;
	mov.b32 	%r7, 99;
	st.global.v2.u32 	[%rd4+256], {%r7, %r6};
$L__BB2_2:
	setp.ne.s32 	%p2, %r1, 0;
	setp.gt.u32 	%p3, %r2, 31;
	or.pred  	%p4, %p2, %p3;
	@%p4 bra 	$L__BB2_4;
	mul.wide.u32 	%rd5, %r2, 8;
	add.s64 	%rd6, %rd1, %rd5;
	mov.b32 	%r9, 0;
	st.global.v2.u32 	[%rd6], {%r9, %r9};
$L__BB2_4:
	ret;

}
	// .globl	_ZN3cub18CUB_300001_SM_10006detail4scan16DeviceScanKernelINS2_10policy_hubIiiijN4cuda3std3__44plusIvEEE10Policy1000EPiSC_NS0_13ScanTileStateIiLb1EEES9_NS1_10InputValueIiSC_EEjiLb0EiEEvT0_T1_T2_iT3_T4_T5_
.visible .entry _ZN3cub18CUB_300001_SM_10006detail4scan16DeviceScanKernelINS2_10policy_hubIiiijN4cuda3std3__44plusIvEEE10Policy1000EPiSC_NS0_13ScanTileStateIiLb1EEES9_NS1_10InputValueIiSC_EEjiLb0EiEEvT0_T1_T2_iT3_T4_T5_(
	.param .u64 .ptr .align 1 _ZN3cub18CUB_300001_SM_10006detail4scan16DeviceScanKernelINS2_10policy_hubIiiijN4cuda3std3__44plusIvEEE10Policy1000EPiSC_NS0_13ScanTileStateIiLb1EEES9_NS1_10InputValueIiSC_EEjiLb0EiEEvT0_T1_T2_iT3_T4_T5__param_0,
	.param .u64 .ptr .align 1 _ZN3cub18CUB_300001_SM_10006detail4scan16DeviceScanKernelINS2_10policy_hubIiiijN4cuda3std3__44plusIvEEE10Policy1000EPiSC_NS0_13ScanTileStateIiLb1EEES9_NS1_10InputValueIiSC_EEjiLb0EiEEvT0_T1_T2_iT3_T4_T5__param_1,
	.param .align 8 .b8 _ZN3cub18CUB_300001_SM_10006detail4scan16DeviceScanKernelINS2_10policy_hubIiiijN4cuda3std3__44plusIvEEE10Policy1000EPiSC_NS0_13ScanTileStateIiLb1EEES9_NS1_10InputValueIiSC_EEjiLb0EiEEvT0_T1_T2_iT3_T4_T5__param_2[8],
	.param .u32 _ZN3cub18CUB_300001_SM_10006detail4scan16DeviceScanKernelINS2_10policy_hubIiiijN4cuda3std3__44plusIvEEE10Policy1000EPiSC_NS0_13ScanTileStateIiLb1EEES9_NS1_10InputValueIiSC_EEjiLb0EiEEvT0_T1_T2_iT3_T4_T5__param_3,
	.param .align 1 .b8 _ZN3cub18CUB_300001_SM_10006detail4scan16DeviceScanKernelINS2_10policy_hubIiiijN4cuda3std3__44plusIvEEE10Policy1000EPiSC_NS0_13ScanTileStateIiLb1EEES9_NS1_10InputValueIiSC_EEjiLb0EiEEvT0_T1_T2_iT3_T4_T5__param_4[1],
	.param .align 8 .b8 _ZN3cub18CUB_300001_SM_10006detail4scan16DeviceScanKernelINS2_10policy_hubIiiijN4cuda3std3__44plusIvEEE10Policy1000EPiSC_NS0_13ScanTileStateIiLb1EEES9_NS1_10InputValueIiSC_EEjiLb0EiEEvT0_T1_T2_iT3_T4_T5__param_5[16],
	.param .u32 _ZN3cub18CUB_300001_SM_10006detail4scan16DeviceScanKernelINS2_10policy_hubIiiijN4cuda3std3__44plusIvEEE10Policy1000EPiSC_NS0_13ScanTileStateIiLb1EEES9_NS1_10InputValueIiSC_EEjiLb0EiEEvT0_T1_T2_iT3_T4_T5__param_6
)
.maxntid 384
{
	.reg .pred 	%p<160>;
	.reg .b16 	%rs<3>;
	.reg .b32 	%r<1038>;
	.reg .b64 	%rd<61>;
	// demoted variable
	.shared .align 16 .b8 _ZZN3cub18CUB_300001_SM_10006detail4scan16DeviceScanKernelINS2_10policy_hubIiiijN4cuda3std3__44plusIvEEE10Policy1000EPiSC_NS0_13ScanTileStateIiLb1EEES9_NS1_10InputValueIiSC_EEjiLb0EiEEvT0_T1_T2_iT3_T4_T5_E12temp_storage[33808];
	ld.param.u32 	%r241, [_ZN3cub18CUB_300001_SM_10006detail4scan16DeviceScanKernelINS2_10policy_hubIiiijN4cuda3std3__44plusIvEEE10Policy1000EPiSC_NS0_13ScanTileStateIiLb1EEES9_NS1_10InputValueIiSC_EEjiLb0EiEEvT0_T1_T2_iT3_T4_T5__param_5];
	bfe.u32 	%r242, %r241, 0, 8;
	cvt.u16.u32 	%rs1, %r242;
	and.b16  	%rs2, %rs1, 255;
	ld.param.u64 	%rd14, [_ZN3cub18CUB_300001_SM_10006detail4scan16DeviceScanKernelINS2_10policy_hubIiiijN4cuda3std3__44plusIvEEE10Policy1000EPiSC_NS0_13ScanTileStateIiLb1EEES9_NS1_10InputValueIiSC_EEjiLb0EiEEvT0_T1_T2_iT3_T4_T5__param_2];
	ld.param.u64 	%rd2, [_ZN3cub18CUB_300001_SM_10006detail4scan16DeviceScanKernelINS2_10policy_hubIiiijN4cuda3std3__44plusIvEEE10Policy1000EPiSC_NS0_13ScanTileStateIiLb1EEES9_NS1_10InputValueIiSC_EEjiLb0EiEEvT0_T1_T2_iT3_T4_T5__param_5+8];
	ld.param.u64 	%rd15, [_ZN3cub18CUB_300001_SM_10006detail4scan16DeviceScanKernelINS2_10policy_hubIiiijN4cuda3std3__44plusIvEEE10Policy1000EPiSC_NS0_13ScanTileStateIiLb1EEES9_NS1_10InputValueIiSC_EEjiLb0EiEEvT0_T1_T2_iT3_T4_T5__param_0];
	ld.param.u32 	%r240, [_ZN3cub18CUB_300001_SM_10006detail4scan16DeviceScanKernelINS2_10policy_hubIiiijN4cuda3std3__44plusIvEEE10Policy1000EPiSC_NS0_13ScanTileStateIiLb1EEES9_NS1_10InputValueIiSC_EEjiLb0EiEEvT0_T1_T2_iT3_T4_T5__param_6];
	cvta.to.global.u64 	%rd1, %rd15;
	setp.eq.s16 	%p1, %rs2, 0;
	@%p1 bra 	$L__BB3_2;
	cvta.to.global.u64 	%rd16, %rd2;
	ld.global.u32 	%r985, [%rd16];
	bra.uni 	$L__BB3_3;
$L__BB3_2:
	cvt.u32.u64 	%r985, %rd2;
$L__BB3_3:
	ld.param.u32 	%r983, [_ZN3cub18CUB_300001_SM_10006detail4scan16DeviceScanKernelINS2_10policy_hubIiiijN4cuda3std3__44plusIvEEE10Policy1000EPiSC_NS0_13ScanTileStateIiLb1EEES9_NS1_10InputValueIiSC_EEjiLb0EiEEvT0_T1_T2_iT3_T4_T5__param_3];
	mov.u32 	%r243, %ctaid.x;
	add.s32 	%r986, %r983, %r243;
	mul.lo.s32 	%r5, %r986, 8448;
	sub.s32 	%r6, %r240, %r5;
	setp.lt.u32 	%p2, %r6, 8449;
	@%p2 bra 	$L__BB3_29;
	cvt.u64.u32 	%rd40, %r5;
	mov.u32 	%r7, %tid.x;
	and.b32  	%r628, %r7, 31;
	and.b32  	%r629, %r7, 992;
	mul.lo.s32 	%r630, %r629, 22;
	or.b32  	%r631, %r630, %r628;
	cvt.u64.u32 	%rd41, %r631;
	add.s64 	%rd4, %rd41, %rd40;
	shl.b64 	%rd42, %rd4, 2;
	add.s64 	%rd43, %rd1, %rd42;
	ld.global.u32 	%r632, [%rd43];
	ld.global.u32 	%r633, [%rd43+128];
	ld.global.u32 	%r634, [%rd43+256];
	ld.global.u32 	%r635, [%rd43+384];
	ld.global.u32 	%r636, [%rd43+512];
	ld.global.u32 	%r637, [%rd43+640];
	ld.global.u32 	%r638, [%rd43+768];
	ld.global.u32 	%r639, [%rd43+896];
	ld.global.u32 	%r640, [%rd43+1024];
	ld.global.u32 	%r641, [%rd43+1152];
	ld.global.u32 	%r642, [%rd43+1280];
	ld.global.u32 	%r643, [%rd43+1408];
	ld.global.u32 	%r644, [%rd43+1536];
	ld.global.u32 	%r645, [%rd43+1664];
	ld.global.u32 	%r646, [%rd43+1792];
	ld.global.u32 	%r647, [%rd43+1920];
	ld.global.u32 	%r648, [%rd43+2048];
	ld.global.u32 	%r649, [%rd43+2176];
	ld.global.u32 	%r650, [%rd43+2304];
	ld.global.u32 	%r651, [%rd43+2432];
	ld.global.u32 	%r652, [%rd43+2560];
	ld.global.u32 	%r653, [%rd43+2688];
	// begin inline asm
	mov.u32 %r627, %laneid;
	// end inline asm
	shr.u32 	%r9, %r7, 5;
	mad.lo.s32 	%r654, %r9, 704, %r627;
	shl.b32 	%r655, %r654, 2;
	mov.u32 	%r656, _ZZN3cub18CUB_300001_SM_10006detail4scan16DeviceScanKernelINS2_10policy_hubIiiijN4cuda3std3__44plusIvEEE10Policy1000EPiSC_NS0_13ScanTileStateIiLb1EEES9_NS1_10InputValueIiSC_EEjiLb0EiEEvT0_T1_T2_iT3_T4_T5_E12temp_storage;
	add.s32 	%r10, %r656, %r655;
	st.shared.u32 	[%r10], %r632;
	st.shared.u32 	[%r10+128], %r633;
	st.shared.u32 	[%r10+256], %r634;
	st.shared.u32 	[%r10+384], %r635;
	st.shared.u32 	[%r10+512], %r636;
	st.shared.u32 	[%r10+640], %r637;
	st.shared.u32 	[%r10+768], %r638;
	st.shared.u32 	[%r10+896], %r639;
	st.shared.u32 	[%r10+1024], %r640;
	st.shared.u32 	[%r10+1152], %r641;
	st.shared.u32 	[%r10+1280], %r642;
	st.shared.u32 	[%r10+1408], %r643;
	st.shared.u32 	[%r10+1536], %r644;
	st.shared.u32 	[%r10+1664], %r645;
	st.shared.u32 	[%r10+1792], %r646;
	st.shared.u32 	[%r10+1920], %r647;
	st.shared.u32 	[%r10+2048], %r648;
	st.shared.u32 	[%r10+2176], %r649;
	st.shared.u32 	[%r10+2304], %r650;
	st.shared.u32 	[%r10+2432], %r651;
	st.shared.u32 	[%r10+2560], %r652;
	st.shared.u32 	[%r10+2688], %r653;
	bar.warp.sync 	-1;
	mad.lo.s32 	%r11, %r627, 84, %r10;
	ld.shared.v2.u32 	{%r12, %r13}, [%r11];
	ld.shared.v2.u32 	{%r14, %r15}, [%r11+8];
	ld.shared.v2.u32 	{%r16, %r17}, [%r11+16];
	ld.shared.v2.u32 	{%r18, %r19}, [%r11+24];
	ld.shared.v2.u32 	{%r20, %r21}, [%r11+32];
	ld.shared.v2.u32 	{%r22, %r23}, [%r11+40];
	ld.shared.v2.u32 	{%r24, %r25}, [%r11+48];
	ld.shared.v2.u32 	{%r26, %r27}, [%r11+56];
	ld.shared.v2.u32 	{%r28, %r29}, [%r11+64];
	ld.shared.v2.u32 	{%r30, %r31}, [%r11+72];
	ld.shared.v2.u32 	{%r32, %r33}, [%r11+80];
	bar.sync 	0;
	setp.ne.s32 	%p104, %r986, 0;
	@%p104 bra 	$L__BB3_9;
	add.s32 	%r878, %r13, %r12;
	add.s32 	%r879, %r14, %r878;
	add.s32 	%r880, %r15, %r879;
	add.s32 	%r881, %r16, %r880;
	add.s32 	%r882, %r17, %r881;
	add.s32 	%r883, %r18, %r882;
	add.s32 	%r884, %r19, %r883;
	add.s32 	%r885, %r20, %r884;
	add.s32 	%r886, %r21, %r885;
	add.s32 	%r887, %r22, %r886;
	add.s32 	%r888, %r23, %r887;
	add.s32 	%r889, %r24, %r888;
	add.s32 	%r890, %r25, %r889;
	add.s32 	%r891, %r26, %r890;
	add.s32 	%r892, %r27, %r891;
	add.s32 	%r893, %r28, %r892;
	add.s32 	%r894, %r29, %r893;
	add.s32 	%r895, %r30, %r894;
	add.s32 	%r896, %r31, %r895;
	add.s32 	%r897, %r32, %r896;
	add.s32 	%r852, %r33, %r897;
	mov.b32 	%r850, 1;
	mov.b32 	%r875, 0;
	mov.b32 	%r877, -1;
	// begin inline asm
	{  .reg .s32 r0;  .reg .pred p;  shfl.sync.up.b32 r0|p, %r852, %r850, %r875, %r877;  @p add.s32 r0, r0, %r852;  mov.s32 %r848, r0;}
	// end inline asm
	mov.b32 	%r856, 2;
	// begin inline asm
	{  .reg .s32 r0;  .reg .pred p;  shfl.sync.up.b32 r0|p, %r848, %r856, %r875, %r877;  @p add.s32 r0, r0, %r848;  mov.s32 %r854, r0;}
	// end inline asm
	mov.b32 	%r862, 4;
	// begin inline asm
	{  .reg .s32 r0;  .reg .pred p;  shfl.sync.up.b32 r0|p, %r854, %r862, %r875, %r877;  @p add.s32 r0, r0, %r854;  mov.s32 %r860, r0;}
	// end inline asm
	mov.b32 	%r868, 8;
	// begin inline asm
	{  .reg .s32 r0;  .reg .pred p;  shfl.sync.up.b32 r0|p, %r860, %r868, %r875, %r877;  @p add.s32 r0, r0, %r860;  mov.s32 %r866, r0;}
	// end inline asm
	mov.b32 	%r874, 16;
	// begin inline asm
	{  .reg .s32 r0;  .reg .pred p;  shfl.sync.up.b32 r0|p, %r866, %r874, %r875, %r877;  @p add.s32 r0, r0, %r866;  mov.s32 %r872, r0;}
	// end inline asm
	setp.ne.s32 	%p146, %r627, 31;
	@%p146 bra 	$L__BB3_7;
	shl.b32 	%r898, %r9, 2;
	add.s32 	%r900, %r656, %r898;
	st.shared.u32 	[%r900+16], %r872;
$L__BB3_7:
	bar.sync 	0;
	ld.shared.v4.u32 	{%r901, %r902, %r903, %r904}, [_ZZN3cub18CUB_300001_SM_10006detail4scan16DeviceScanKernelINS2_10policy_hubIiiijN4cuda3std3__44plusIvEEE10Policy1000EPiSC_NS0_13ScanTileStateIiLb1EEES9_NS1_10InputValueIiSC_EEjiLb0EiEEvT0_T1_T2_iT3_T4_T5_E12temp_storage+16];
	add.s32 	%r905, %r902, %r901;
	setp.eq.s32 	%p147, %r9, 2;
	selp.b32 	%r906, %r905, %r901, %p147;
	add.s32 	%r907, %r905, %r903;
	setp.eq.s32 	%p148, %r9, 3;
	selp.b32 	%r908, %r907, %r906, %p148;
	add.s32 	%r909, %r907, %r904;
	setp.eq.s32 	%p149, %r9, 4;
	selp.b32 	%r910, %r909, %r908, %p149;
	ld.shared.v4.u32 	{%r911, %r912, %r913, %r914}, [_ZZN3cub18CUB_300001_SM_10006detail4scan16DeviceScanKernelINS2_10policy_hubIiiijN4cuda3std3__44plusIvEEE10Policy1000EPiSC_NS0_13ScanTileStateIiLb1EEES9_NS1_10InputValueIiSC_EEjiLb0EiEEvT0_T1_T2_iT3_T4_T5_E12temp_storage+32];
	add.s32 	%r915, %r909, %r911;
	setp.eq.s32 	%p150, %r9, 5;
	selp.b32 	%r916, %r915, %r910, %p150;
	add.s32 	%r917, %r915, %r912;
	setp.eq.s32 	%p151, %r9, 6;
	selp.b32 	%r918, %r917, %r916, %p151;
	add.s32 	%r919, %r917, %r913;
	setp.eq.s32 	%p152, %r9, 7;
	selp.b32 	%r920, %r919, %r918, %p152;
	add.s32 	%r921, %r919, %r914;
	setp.eq.s32 	%p153, %r9, 8;
	selp.b32 	%r922, %r921, %r920, %p153;
	ld.shared.v4.u32 	{%r923, %r924, %r925, %r926}, [_ZZN3cub18CUB_300001_SM_10006detail4scan16DeviceScanKernelINS2_10policy_hubIiiijN4cuda3std3__44plusIvEEE10Policy1000EPiSC_NS0_13ScanTileStateIiLb1EEES9_NS1_10InputValueIiSC_EEjiLb0EiEEvT0_T1_T2_iT3_T4_T5_E12temp_storage+48];
	add.s32 	%r927, %r921, %r923;
	setp.eq.s32 	%p154, %r9, 9;
	selp.b32 	%r928, %r927, %r922, %p154;
	add.s32 	%r929, %r927, %r924;
	setp.eq.s32 	%p155, %r9, 10;
	selp.b32 	%r930, %r929, %r928, %p155;
	add.s32 	%r931, %r929, %r925;
	setp.eq.s32 	%p156, %r9, 11;
	selp.b32 	%r932, %r931, %r930, %p156;
	setp.lt.u32 	%p157, %r7, 32;
	selp.b32 	%r933, 0, %r932, %p157;
	setp.eq.s32 	%p158, %r627, 0;
	sub.s32 	%r934, %r872, %r852;
	selp.b32 	%r935, 0, %r934, %p158;
	add.s32 	%r936, %r935, %r985;
	add.s32 	%r1000, %r936, %r933;
	add.s32 	%r937, %r926, %r985;
	add.s32 	%r37, %r937, %r931;
	setp.ne.s32 	%p159, %r7, 0;
	@%p159 bra 	$L__BB3_28;
	add.s64 	%rd55, %rd14, 256;
	mov.b32 	%r938, 101;
	// begin inline asm
	st.relaxed.gpu.v2.u32 [%rd55], {%r938, %r37};
	// end inline asm
	bra.uni 	$L__BB3_28;
$L__BB3_9:
	add.s32 	%r687, %r13, %r12;
	add.s32 	%r688, %r14, %r687;
	add.s32 	%r689, %r15, %r688;
	add.s32 	%r690, %r16, %r689;
	add.s32 	%r691, %r17, %r690;
	add.s32 	%r692, %r18, %r691;
	add.s32 	%r693, %r19, %r692;
	add.s32 	%r694, %r20, %r693;
	add.s32 	%r695, %r21, %r694;
	add.s32 	%r696, %r22, %r695;
	add.s32 	%r697, %r23, %r696;
	add.s32 	%r698, %r24, %r697;
	add.s32 	%r699, %r25, %r698;
	add.s32 	%r700, %r26, %r699;
	add.s32 	%r701, %r27, %r700;
	add.s32 	%r702, %r28, %r701;
	add.s32 	%r703, %r29, %r702;
	add.s32 	%r704, %r30, %r703;
	add.s32 	%r705, %r31, %r704;
	add.s32 	%r706, %r32, %r705;
	add.s32 	%r661, %r33, %r706;
	mov.b32 	%r659, 1;
	mov.b32 	%r684, 0;
	mov.b32 	%r686, -1;
	// begin inline asm
	{  .reg .s32 r0;  .reg .pred p;  shfl.sync.up.b32 r0|p, %r661, %r659, %r684, %r686;  @p add.s32 r0, r0, %r661;  mov.s32 %r657, r0;}
	// end inline asm
	mov.b32 	%r665, 2;
	// begin inline asm
	{  .reg .s32 r0;  .reg .pred p;  shfl.sync.up.b32 r0|p, %r657, %r665, %r684, %r686;  @p add.s32 r0, r0, %r657;  mov.s32 %r663, r0;}
	// end inline asm
	mov.b32 	%r671, 4;
	// begin inline asm
	{  .reg .s32 r0;  .reg .pred p;  shfl.sync.up.b32 r0|p, %r663, %r671, %r684, %r686;  @p add.s32 r0, r0, %r663;  mov.s32 %r669, r0;}
	// end inline asm
	mov.b32 	%r677, 8;
	// begin inline asm
	{  .reg .s32 r0;  .reg .pred p;  shfl.sync.up.b32 r0|p, %r669, %r677, %r684, %r686;  @p add.s32 r0, r0, %r669;  mov.s32 %r675, r0;}
	// end inline asm
	mov.b32 	%r683, 16;
	// begin inline asm
	{  .reg .s32 r0;  .reg .pred p;  shfl.sync.up.b32 r0|p, %r675, %r683, %r684, %r686;  @p add.s32 r0, r0, %r675;  mov.s32 %r681, r0;}
	// end inline asm
	setp.ne.s32 	%p105, %r627, 31;
	@%p105 bra 	$L__BB3_11;
	shl.b32 	%r707, %r9, 2;
	add.s32 	%r709, %r656, %r707;
	st.shared.u32 	[%r709+16], %r681;
$L__BB3_11:
	sub.s32 	%r710, %r681, %r661;
	bar.sync 	0;
	ld.shared.v4.u32 	{%r711, %r712, %r713, %r714}, [_ZZN3cub18CUB_300001_SM_10006detail4scan16DeviceScanKernelINS2_10policy_hubIiiijN4cuda3std3__44plusIvEEE10Policy1000EPiSC_NS0_13ScanTileStateIiLb1EEES9_NS1_10InputValueIiSC_EEjiLb0EiEEvT0_T1_T2_iT3_T4_T5_E12temp_storage+16];
	add.s32 	%r715, %r712, %r711;
	setp.eq.s32 	%p106, %r9, 2;
	selp.b32 	%r716, %r715, %r711, %p106;
	add.s32 	%r717, %r715, %r713;
	setp.eq.s32 	%p107, %r9, 3;
	selp.b32 	%r718, %r717, %r716, %p107;
	add.s32 	%r719, %r717, %r714;
	setp.eq.s32 	%p108, %r9, 4;
	selp.b32 	%r720, %r719, %r718, %p108;
	ld.shared.v4.u32 	{%r721, %r722, %r723, %r724}, [_ZZN3cub18CUB_300001_SM_10006detail4scan16DeviceScanKernelINS2_10policy_hubIiiijN4cuda3std3__44plusIvEEE10Policy1000EPiSC_NS0_13ScanTileStateIiLb1EEES9_NS1_10InputValueIiSC_EEjiLb0EiEEvT0_T1_T2_iT3_T4_T5_E12temp_storage+32];
	add.s32 	%r725, %r719, %r721;
	setp.eq.s32 	%p109, %r9, 5;
	selp.b32 	%r726, %r725, %r720, %p109;
	add.s32 	%r727, %r725, %r722;
	setp.eq.s32 	%p110, %r9, 6;
	selp.b32 	%r728, %r727, %r726, %p110;
	add.s32 	%r729, %r727, %r723;
	setp.eq.s32 	%p111, %r9, 7;
	selp.b32 	%r730, %r729, %r728, %p111;
	add.s32 	%r731, %r729, %r724;
	setp.eq.s32 	%p112, %r9, 8;
	selp.b32 	%r732, %r731, %r730, %p112;
	ld.shared.v4.u32 	{%r733, %r734, %r735, %r736}, [_ZZN3cub18CUB_300001_SM_10006detail4scan16DeviceScanKernelINS2_10policy_hubIiiijN4cuda3std3__44plusIvEEE10Policy1000EPiSC_NS0_13ScanTileStateIiLb1EEES9_NS1_10InputValueIiSC_EEjiLb0EiEEvT0_T1_T2_iT3_T4_T5_E12temp_storage+48];
	add.s32 	%r737, %r731, %r733;
	setp.eq.s32 	%p113, %r9, 9;
	selp.b32 	%r738, %r737, %r732, %p113;
	add.s32 	%r739, %r737, %r734;
	setp.eq.s32 	%p114, %r9, 10;
	selp.b32 	%r740, %r739, %r738, %p114;
	add.s32 	%r741, %r739, %r735;
	setp.eq.s32 	%p115, %r9, 11;
	selp.b32 	%r742, %r741, %r740, %p115;
	add.s32 	%r40, %r741, %r736;
	setp.gt.u32 	%p116, %r7, 31;
	setp.lt.u32 	%p117, %r7, 32;
	setp.eq.s32 	%p118, %r627, 0;
	selp.b32 	%r743, 0, %r710, %p118;
	add.s32 	%r999, %r742, %r743;
	selp.b32 	%r42, %r710, %r999, %p117;
	@%p116 bra 	$L__BB3_27;
	setp.ne.s32 	%p119, %r7, 0;
	mul.wide.s32 	%rd44, %r986, 8;
	add.s64 	%rd5, %rd14, %rd44;
	@%p119 bra 	$L__BB3_14;
	st.shared.u32 	[_ZZN3cub18CUB_300001_SM_10006detail4scan16DeviceScanKernelINS2_10policy_hubIiiijN4cuda3std3__44plusIvEEE10Policy1000EPiSC_NS0_13ScanTileStateIiLb1EEES9_NS1_10InputValueIiSC_EEjiLb0EiEEvT0_T1_T2_iT3_T4_T5_E12temp_storage+12], %r40;
	add.s64 	%rd45, %rd5, 256;
	mov.b32 	%r744, 100;
	// begin inline asm
	st.relaxed.gpu.v2.u32 [%rd45], {%r744, %r40};
	// end inline asm
$L__BB3_14:
	not.b32 	%r750, %r7;
	add.s32 	%r994, %r986, %r750;
	mov.b32 	%r746, 830;
	// begin inline asm
	nanosleep.u32 %r746;
	// end inline asm
	mul.wide.s32 	%rd47, %r994, 8;
	add.s64 	%rd48, %rd14, %rd47;
	add.s64 	%rd46, %rd48, 256;
	// begin inline asm
	ld.relaxed.gpu.v2.u32 {%r996, %r988}, [%rd46];
	// end inline asm
	mov.b32 	%r989, 952;
$L__BB3_15:
	setp.eq.s32 	%p120, %r996, 99;
	mov.b32 	%r751, -1;
	vote.sync.any.pred 	%p121, %p120, %r751;
	not.pred 	%p122, %p121;
	@%p122 bra 	$L__BB3_17;
	mul.lo.s32 	%r846, %r986, 16807;
	and.b32  	%r986, %r846, 2147483647;
	add.s32 	%r847, %r989, 1;
	rem.u32 	%r843, %r986, %r847;
	// begin inline asm
	nanosleep.u32 %r843;
	// end inline asm
	shr.u32 	%r989, %r989, 1;
	// begin inline asm
	ld.relaxed.gpu.v2.u32 {%r996, %r988}, [%rd46];
	// end inline asm
	bra.uni 	$L__BB3_15;
$L__BB3_17:
	setp.eq.s32 	%p123, %r996, 101;
	mov.b32 	%r778, -1;
	vote.sync.ballot.b32 	%r780, %p123, %r778;
	// begin inline asm
	mov.u32 %r753, %lanemask_ge;
	// end inline asm
	and.b32  	%r781, %r780, %r753;
	or.b32  	%r782, %r781, -2147483648;
	add.s32 	%r783, %r782, -1;
	not.b32 	%r784, %r782;
	and.b32  	%r785, %r784, %r783;
	popc.b32 	%r757, %r785;
	mov.b32 	%r756, 1;
	// begin inline asm
	shfl.sync.down.b32 %r754, %r988, %r756, %r757, %r778;
	// end inline asm
	setp.lt.s32 	%p125, %r627, %r757;
	selp.b32 	%r786, %r754, 0, %p125;
	add.s32 	%r760, %r786, %r988;
	mov.b32 	%r761, 2;
	// begin inline asm
	shfl.sync.down.b32 %r759, %r760, %r761, %r757, %r778;
	// end inline asm
	add.s32 	%r57, %r627, 2;
	setp.gt.s32 	%p126, %r57, %r757;
	selp.b32 	%r787, 0, %r759, %p126;
	add.s32 	%r765, %r760, %r787;
	mov.b32 	%r766, 4;
	// begin inline asm
	shfl.sync.down.b32 %r764, %r765, %r766, %r757, %r778;
	// end inline asm
	add.s32 	%r58, %r627, 4;
	setp.gt.s32 	%p127, %r58, %r757;
	selp.b32 	%r788, 0, %r764, %p127;
	add.s32 	%r770, %r765, %r788;
	mov.b32 	%r771, 8;
	// begin inline asm
	shfl.sync.down.b32 %r769, %r770, %r771, %r757, %r778;
	// end inline asm
	add.s32 	%r59, %r627, 8;
	setp.gt.s32 	%p128, %r59, %r757;
	selp.b32 	%r789, 0, %r769, %p128;
	add.s32 	%r775, %r770, %r789;
	mov.b32 	%r776, 16;
	// begin inline asm
	shfl.sync.down.b32 %r774, %r775, %r776, %r757, %r778;
	// end inline asm
	add.s32 	%r60, %r627, 16;
	setp.gt.s32 	%p129, %r60, %r757;
	selp.b32 	%r790, 0, %r774, %p129;
	add.s32 	%r993, %r775, %r790;
	add.s64 	%rd7, %rd14, 256;
	mov.b32 	%r990, 952;
$L__BB3_18:
	setp.ne.s32 	%p130, %r996, 101;
	mov.b32 	%r791, -1;
	vote.sync.all.pred 	%p131, %p130, %r791;
	not.pred 	%p132, %p131;
	@%p132 bra 	$L__BB3_23;
	shr.u32 	%r990, %r990, 1;
	mul.wide.s32 	%rd51, %r994, 8;
	add.s64 	%rd52, %rd7, %rd51;
	add.s64 	%rd50, %rd52, -256;
	// begin inline asm
	ld.relaxed.gpu.v2.u32 {%r996, %r997}, [%rd50];
	// end inline asm
	mov.u32 	%r998, %r990;
$L__BB3_20:
	setp.eq.s32 	%p136, %r996, 99;
	mov.b32 	%r799, -1;
	vote.sync.any.pred 	%p137, %p136, %r799;
	not.pred 	%p138, %p137;
	@%p138 bra 	$L__BB3_22;
	mul.lo.s32 	%r841, %r986, 16807;
	and.b32  	%r986, %r841, 2147483647;
	add.s32 	%r842, %r998, 1;
	rem.u32 	%r838, %r986, %r842;
	// begin inline asm
	nanosleep.u32 %r838;
	// end inline asm
	shr.u32 	%r998, %r998, 1;
	// begin inline asm
	ld.relaxed.gpu.v2.u32 {%r996, %r997}, [%rd50];
	// end inline asm
	bra.uni 	$L__BB3_20;
$L__BB3_22:
	setp.eq.s32 	%p139, %r996, 101;
	mov.b32 	%r825, -1;
	vote.sync.ballot.b32 	%r826, %p139, %r825;
	and.b32  	%r827, %r826, %r753;
	or.b32  	%r828, %r827, -2147483648;
	add.s32 	%r829, %r828, -1;
	not.b32 	%r830, %r828;
	and.b32  	%r831, %r830, %r829;
	popc.b32 	%r804, %r831;
	mov.b32 	%r803, 1;
	// begin inline asm
	shfl.sync.down.b32 %r801, %r997, %r803, %r804, %r825;
	// end inline asm
	setp.lt.s32 	%p141, %r627, %r804;
	selp.b32 	%r832, %r801, 0, %p141;
	add.s32 	%r807, %r832, %r997;
	mov.b32 	%r808, 2;
	// begin inline asm
	shfl.sync.down.b32 %r806, %r807, %r808, %r804, %r825;
	// end inline asm
	setp.gt.s32 	%p142, %r57, %r804;
	selp.b32 	%r833, 0, %r806, %p142;
	add.s32 	%r812, %r807, %r833;
	mov.b32 	%r813, 4;
	// begin inline asm
	shfl.sync.down.b32 %r811, %r812, %r813, %r804, %r825;
	// end inline asm
	setp.gt.s32 	%p143, %r58, %r804;
	selp.b32 	%r834, 0, %r811, %p143;
	add.s32 	%r817, %r812, %r834;
	mov.b32 	%r818, 8;
	// begin inline asm
	shfl.sync.down.b32 %r816, %r817, %r818, %r804, %r825;
	// end inline asm
	setp.gt.s32 	%p144, %r59, %r804;
	selp.b32 	%r835, 0, %r816, %p144;
	add.s32 	%r822, %r817, %r835;
	mov.b32 	%r823, 16;
	// begin inline asm
	shfl.sync.down.b32 %r821, %r822, %r823, %r804, %r825;
	// end inline asm
	setp.gt.s32 	%p145, %r60, %r804;
	selp.b32 	%r836, 0, %r821, %p145;
	add.s32 	%r837, %r836, %r993;
	add.s32 	%r993, %r837, %r822;
	add.s32 	%r994, %r994, -32;
	bra.uni 	$L__BB3_18;
$L__BB3_23:
	@%p119 bra 	$L__BB3_25;
	add.s32 	%r794, %r993, %r40;
	add.s64 	%rd49, %rd5, 256;
	mov.b32 	%r793, 101;
	// begin inline asm
	st.relaxed.gpu.v2.u32 [%rd49], {%r793, %r794};
	// end inline asm
	st.shared.u32 	[_ZZN3cub18CUB_300001_SM_10006detail4scan16DeviceScanKernelINS2_10policy_hubIiiijN4cuda3std3__44plusIvEEE10Policy1000EPiSC_NS0_13ScanTileStateIiLb1EEES9_NS1_10InputValueIiSC_EEjiLb0EiEEvT0_T1_T2_iT3_T4_T5_E12temp_storage+4], %r993;
	st.shared.u32 	[_ZZN3cub18CUB_300001_SM_10006detail4scan16DeviceScanKernelINS2_10policy_hubIiiijN4cuda3std3__44plusIvEEE10Policy1000EPiSC_NS0_13ScanTileStateIiLb1EEES9_NS1_10InputValueIiSC_EEjiLb0EiEEvT0_T1_T2_iT3_T4_T5_E12temp_storage+8], %r794;
$L__BB3_25:
	setp.ne.s32 	%p134, %r627, 0;
	mov.u32 	%r999, %r42;
	@%p134 bra 	$L__BB3_27;
	st.shared.u32 	[_ZZN3cub18CUB_300001_SM_10006detail4scan16DeviceScanKernelINS2_10policy_hubIiiijN4cuda3std3__44plusIvEEE10Policy1000EPiSC_NS0_13ScanTileStateIiLb1EEES9_NS1_10InputValueIiSC_EEjiLb0EiEEvT0_T1_T2_iT3_T4_T5_E12temp_storage+76], %r993;
	mov.u32 	%r999, %r993;
$L__BB3_27:
	bar.sync 	0;
	setp.eq.s32 	%p135, %r7, 0;
	ld.shared.u32 	%r795, [_ZZN3cub18CUB_300001_SM_10006detail4scan16DeviceScanKernelINS2_10policy_hubIiiijN4cuda3std3__44plusIvEEE10Policy1000EPiSC_NS0_13ScanTileStateIiLb1EEES9_NS1_10InputValueIiSC_EEjiLb0EiEEvT0_T1_T2_iT3_T4_T5_E12temp_storage+76];
	selp.b32 	%r796, 0, %r795, %p135;
	add.s32 	%r1000, %r796, %r999;
$L__BB3_28:
	ld.param.u64 	%rd60, [_ZN3cub18CUB_300001_SM_10006detail4scan16DeviceScanKernelINS2_10policy_hubIiiijN4cuda3std3__44plusIvEEE10Policy1000EPiSC_NS0_13ScanTileStateIiLb1EEES9_NS1_10InputValueIiSC_EEjiLb0EiEEvT0_T1_T2_iT3_T4_T5__param_1];
	add.s32 	%r940, %r1000, %r12;
	add.s32 	%r941, %r13, %r940;
	add.s32 	%r942, %r14, %r941;
	add.s32 	%r943, %r15, %r942;
	add.s32 	%r944, %r16, %r943;
	add.s32 	%r945, %r17, %r944;
	add.s32 	%r946, %r18, %r945;
	add.s32 	%r947, %r19, %r946;
	add.s32 	%r948, %r20, %r947;
	add.s32 	%r949, %r21, %r948;
	add.s32 	%r950, %r22, %r949;
	add.s32 	%r951, %r23, %r950;
	add.s32 	%r952, %r24, %r951;
	add.s32 	%r953, %r25, %r952;
	add.s32 	%r954, %r26, %r953;
	add.s32 	%r955, %r27, %r954;
	add.s32 	%r956, %r28, %r955;
	add.s32 	%r957, %r29, %r956;
	add.s32 	%r958, %r30, %r957;
	add.s32 	%r959, %r31, %r958;
	add.s32 	%r960, %r32, %r959;
	bar.sync 	0;
	st.shared.v2.u32 	[%r11], {%r1000, %r940};
	st.shared.v2.u32 	[%r11+8], {%r941, %r942};
	st.shared.v2.u32 	[%r11+16], {%r943, %r944};
	st.shared.v2.u32 	[%r11+24], {%r945, %r946};
	st.shared.v2.u32 	[%r11+32], {%r947, %r948};
	st.shared.v2.u32 	[%r11+40], {%r949, %r950};
	st.shared.v2.u32 	[%r11+48], {%r951, %r952};
	st.shared.v2.u32 	[%r11+56], {%r953, %r954};
	st.shared.v2.u32 	[%r11+64], {%r955, %r956};
	st.shared.v2.u32 	[%r11+72], {%r957, %r958};
	st.shared.v2.u32 	[%r11+80], {%r959, %r960};
	bar.warp.sync 	-1;
	ld.shared.u32 	%r961, [%r10];
	ld.shared.u32 	%r962, [%r10+128];
	ld.shared.u32 	%r963, [%r10+256];
	ld.shared.u32 	%r964, [%r10+384];
	ld.shared.u32 	%r965, [%r10+512];
	ld.shared.u32 	%r966, [%r10+640];
	ld.shared.u32 	%r967, [%r10+768];
	ld.shared.u32 	%r968, [%r10+896];
	ld.shared.u32 	%r969, [%r10+1024];
	ld.shared.u32 	%r970, [%r10+1152];
	ld.shared.u32 	%r971, [%r10+1280];
	ld.shared.u32 	%r972, [%r10+1408];
	ld.shared.u32 	%r973, [%r10+1536];
	ld.shared.u32 	%r974, [%r10+1664];
	ld.shared.u32 	%r975, [%r10+1792];
	ld.shared.u32 	%r976, [%r10+1920];
	ld.shared.u32 	%r977, [%r10+2048];
	ld.shared.u32 	%r978, [%r10+2176];
	ld.shared.u32 	%r979, [%r10+2304];
	ld.shared.u32 	%r980, [%r10+2432];
	ld.shared.u32 	%r981, [%r10+2560];
	ld.shared.u32 	%r982, [%r10+2688];
	cvta.to.global.u64 	%rd56, %rd60;
	add.s64 	%rd58, %rd56, %rd42;
	st.global.u32 	[%rd58], %r961;
	st.global.u32 	[%rd58+128], %r962;
	st.global.u32 	[%rd58+256], %r963;
	st.global.u32 	[%rd58+384], %r964;
	st.global.u32 	[%rd58+512], %r965;
	st.global.u32 	[%rd58+640], %r966;
	st.global.u32 	[%rd58+768], %r967;
	st.global.u32 	[%rd58+896], %r968;
	st.global.u32 	[%rd58+1024], %r969;
	st.global.u32 	[%rd58+1152], %r970;
	st.global.u32 	[%rd58+1280], %r971;
	st.global.u32 	[%rd58+1408], %r972;
	st.global.u32 	[%rd58+1536], %r973;
	st.global.u32 	[%rd58+1664], %r974;
	st.global.u32 	[%rd58+1792], %r975;
	st.global.u32 	[%rd58+1920], %r976;
	st.global.u32 	[%rd58+2048], %r977;
	st.global.u32 	[%rd58+2176], %r978;
	st.global.u32 	[%rd58+2304], %r979;
	st.global.u32 	[%rd58+2432], %r980;
	st.global.u32 	[%rd58+2560], %r981;
	st.global.u32 	[%rd58+2688], %r982;
	bra.uni 	$L__BB3_143;
$L__BB3_29:
	setp.eq.s32 	%p3, %r6, 0;
	@%p3 bra 	$L__BB3_143;
	mul.wide.u32 	%rd17, %r5, 4;
	add.s64 	%rd18, %rd1, %rd17;
	mov.u32 	%r85, %tid.x;
	ld.global.u32 	%r1022, [%rd18];
	and.b32  	%r244, %r85, 31;
	and.b32  	%r245, %r85, 992;
	mul.lo.s32 	%r246, %r245, 22;
	or.b32  	%r87, %r246, %r244;
	setp.ge.u32 	%p4, %r87, %r6;
	shl.b32 	%r247, %r87, 2;
	cvt.u64.u32 	%rd19, %r247;
	add.s64 	%rd9, %rd18, %rd19;
	mov.u32 	%r1001, %r1022;
	@%p4 bra 	$L__BB3_32;
	ld.global.u32 	%r1001, [%rd9];
$L__BB3_32:
	add.s32 	%r90, %r87, 32;
	setp.ge.u32 	%p5, %r90, %r6;
	mov.u32 	%r1002, %r1022;
	@%p5 bra 	$L__BB3_34;
	ld.global.u32 	%r1002, [%rd9+128];
$L__BB3_34:
	add.s32 	%r93, %r87, 64;
	setp.ge.u32 	%p6, %r93, %r6;
	mov.u32 	%r1003, %r1022;
	@%p6 bra 	$L__BB3_36;
	ld.global.u32 	%r1003, [%rd9+256];
$L__BB3_36:
	add.s32 	%r96, %r87, 96;
	setp.ge.u32 	%p7, %r96, %r6;
	mov.u32 	%r1004, %r1022;
	@%p7 bra 	$L__BB3_38;
	ld.global.u32 	%r1004, [%rd9+384];
$L__BB3_38:
	add.s32 	%r248, %r87, 128;
	setp.ge.u32 	%p8, %r248, %r6;
	mov.u32 	%r1005, %r1022;
	@%p8 bra 	$L__BB3_40;
	ld.global.u32 	%r1005, [%rd9+512];
$L__BB3_40:
	add.s32 	%r249, %r87, 160;
	setp.ge.u32 	%p9, %r249, %r6;
	mov.u32 	%r1006, %r1022;
	@%p9 bra 	$L__BB3_42;
	ld.global.u32 	%r1006, [%rd9+640];
$L__BB3_42:
	add.s32 	%r103, %r87, 192;
	setp.ge.u32 	%p10, %r103, %r6;
	mov.u32 	%r1007, %r1022;
	@%p10 bra 	$L__BB3_44;
	ld.global.u32 	%r1007, [%rd9+768];
$L__BB3_44:
	add.s32 	%r250, %r87, 224;
	setp.ge.u32 	%p11, %r250, %r6;
	mov.u32 	%r1008, %r1022;
	@%p11 bra 	$L__BB3_46;
	ld.global.u32 	%r1008, [%rd9+896];
$L__BB3_46:
	add.s32 	%r108, %r87, 256;
	setp.ge.u32 	%p12, %r108, %r6;
	mov.u32 	%r1009, %r1022;
	@%p12 bra 	$L__BB3_48;
	ld.global.u32 	%r1009, [%rd9+1024];
$L__BB3_48:
	add.s32 	%r251, %r87, 288;
	setp.ge.u32 	%p13, %r251, %r6;
	mov.u32 	%r1010, %r1022;
	@%p13 bra 	$L__BB3_50;
	ld.global.u32 	%r1010, [%rd9+1152];
$L__BB3_50:
	add.s32 	%r113, %r87, 320;
	setp.ge.u32 	%p14, %r113, %r6;
	mov.u32 	%r1011, %r1022;
	@%p14 bra 	$L__BB3_52;
	ld.global.u32 	%r1011, [%rd9+1280];
$L__BB3_52:
	add.s32 	%r116, %r87, 352;
	setp.ge.u32 	%p15, %r116, %r6;
	mov.u32 	%r1012, %r1022;
	@%p15 bra 	$L__BB3_54;
	ld.global.u32 	%r1012, [%rd9+1408];
$L__BB3_54:
	add.s32 	%r119, %r87, 384;
	setp.ge.u32 	%p16, %r119, %r6;
	mov.u32 	%r1013, %r1022;
	@%p16 bra 	$L__BB3_56;
	ld.global.u32 	%r1013, [%rd9+1536];
$L__BB3_56:
	add.s32 	%r122, %r87, 416;
	setp.ge.u32 	%p17, %r122, %r6;
	mov.u32 	%r1014, %r1022;
	@%p17 bra 	$L__BB3_58;
	ld.global.u32 	%r1014, [%rd9+1664];
$L__BB3_58:
	add.s32 	%r252, %r87, 448;
	setp.ge.u32 	%p18, %r252, %r6;
	mov.u32 	%r1015, %r1022;
	@%p18 bra 	$L__BB3_60;
	ld.global.u32 	%r1015, [%rd9+1792];
$L__BB3_60:
	add.s32 	%r127, %r87, 480;
	setp.ge.u32 	%p19, %r127, %r6;
	mov.u32 	%r1016, %r1022;
	@%p19 bra 	$L__BB3_62;
	ld.global.u32 	%r1016, [%rd9+1920];
$L__BB3_62:
	add.s32 	%r253, %r87, 512;
	setp.ge.u32 	%p20, %r253, %r6;
	mov.u32 	%r1017, %r1022;
	@%p20 bra 	$L__BB3_64;
	ld.global.u32 	%r1017, [%rd9+2048];
$L__BB3_64:
	add.s32 	%r254, %r87, 544;
	setp.ge.u32 	%p21, %r254, %r6;
	mov.u32 	%r1018, %r1022;
	@%p21 bra 	$L__BB3_66;
	ld.global.u32 	%r1018, [%rd9+2176];
$L__BB3_66:
	add.s32 	%r134, %r87, 576;
	setp.ge.u32 	%p22, %r134, %r6;
	mov.u32 	%r1019, %r1022;
	@%p22 bra 	$L__BB3_68;
	ld.global.u32 	%r1019, [%rd9+2304];
$L__BB3_68:
	add.s32 	%r255, %r87, 608;
	setp.ge.u32 	%p23, %r255, %r6;
	mov.u32 	%r1020, %r1022;
	@%p23 bra 	$L__BB3_70;
	ld.global.u32 	%r1020, [%rd9+2432];
$L__BB3_70:
	add.s32 	%r256, %r87, 640;
	setp.ge.u32 	%p24, %r256, %r6;
	mov.u32 	%r1021, %r1022;
	@%p24 bra 	$L__BB3_72;
	ld.global.u32 	%r1021, [%rd9+2560];
$L__BB3_72:
	add.s32 	%r141, %r87, 672;
	setp.ge.u32 	%p25, %r141, %r6;
	@%p25 bra 	$L__BB3_74;
	ld.global.u32 	%r1022, [%rd9+2688];
$L__BB3_74:
	// begin inline asm
	mov.u32 %r257, %laneid;
	// end inline asm
	shr.u32 	%r145, %r85, 5;
	mad.lo.s32 	%r258, %r145, 704, %r257;
	shl.b32 	%r259, %r258, 2;
	mov.u32 	%r260, _ZZN3cub18CUB_300001_SM_10006detail4scan16DeviceScanKernelINS2_10policy_hubIiiijN4cuda3std3__44plusIvEEE10Policy1000EPiSC_NS0_13ScanTileStateIiLb1EEES9_NS1_10InputValueIiSC_EEjiLb0EiEEvT0_T1_T2_iT3_T4_T5_E12temp_storage;
	add.s32 	%r146, %r260, %r259;
	st.shared.u32 	[%r146], %r1001;
	st.shared.u32 	[%r146+128], %r1002;
	st.shared.u32 	[%r146+256], %r1003;
	st.shared.u32 	[%r146+384], %r1004;
	st.shared.u32 	[%r146+512], %r1005;
	st.shared.u32 	[%r146+640], %r1006;
	st.shared.u32 	[%r146+768], %r1007;
	st.shared.u32 	[%r146+896], %r1008;
	st.shared.u32 	[%r146+1024], %r1009;
	st.shared.u32 	[%r146+1152], %r1010;
	st.shared.u32 	[%r146+1280], %r1011;
	st.shared.u32 	[%r146+1408], %r1012;
	st.shared.u32 	[%r146+1536], %r1013;
	st.shared.u32 	[%r146+1664], %r1014;
	st.shared.u32 	[%r146+1792], %r1015;
	st.shared.u32 	[%r146+1920], %r1016;
	st.shared.u32 	[%r146+2048], %r1017;
	st.shared.u32 	[%r146+2176], %r1018;
	st.shared.u32 	[%r146+2304], %r1019;
	st.shared.u32 	[%r146+2432], %r1020;
	st.shared.u32 	[%r146+2560], %r1021;
	st.shared.u32 	[%r146+2688], %r1022;
	bar.warp.sync 	-1;
	mad.lo.s32 	%r147, %r257, 84, %r146;
	ld.shared.v2.u32 	{%r148, %r149}, [%r147];
	ld.shared.v2.u32 	{%r150, %r151}, [%r147+8];
	ld.shared.v2.u32 	{%r152, %r153}, [%r147+16];
	ld.shared.v2.u32 	{%r154, %r155}, [%r147+24];
	ld.shared.v2.u32 	{%r156, %r157}, [%r147+32];
	ld.shared.v2.u32 	{%r158, %r159}, [%r147+40];
	ld.shared.v2.u32 	{%r160, %r161}, [%r147+48];
	ld.shared.v2.u32 	{%r162, %r163}, [%r147+56];
	ld.shared.v2.u32 	{%r164, %r165}, [%r147+64];
	ld.shared.v2.u32 	{%r166, %r167}, [%r147+72];
	ld.shared.v2.u32 	{%r168, %r169}, [%r147+80];
	bar.sync 	0;
	setp.ne.s32 	%p26, %r986, 0;
	@%p26 bra 	$L__BB3_78;
	add.s32 	%r490, %r149, %r148;
	add.s32 	%r491, %r150, %r490;
	add.s32 	%r492, %r151, %r491;
	add.s32 	%r493, %r152, %r492;
	add.s32 	%r494, %r153, %r493;
	add.s32 	%r495, %r154, %r494;
	add.s32 	%r496, %r155, %r495;
	add.s32 	%r497, %r156, %r496;
	add.s32 	%r498, %r157, %r497;
	add.s32 	%r499, %r158, %r498;
	add.s32 	%r500, %r159, %r499;
	add.s32 	%r501, %r160, %r500;
	add.s32 	%r502, %r161, %r501;
	add.s32 	%r503, %r162, %r502;
	add.s32 	%r504, %r163, %r503;
	add.s32 	%r505, %r164, %r504;
	add.s32 	%r506, %r165, %r505;
	add.s32 	%r507, %r166, %r506;
	add.s32 	%r508, %r167, %r507;
	add.s32 	%r509, %r168, %r508;
	add.s32 	%r464, %r169, %r509;
	mov.b32 	%r462, 1;
	mov.b32 	%r487, 0;
	mov.b32 	%r489, -1;
	// begin inline asm
	{  .reg .s32 r0;  .reg .pred p;  shfl.sync.up.b32 r0|p, %r464, %r462, %r487, %r489;  @p add.s32 r0, r0, %r464;  mov.s32 %r460, r0;}
	// end inline asm
	mov.b32 	%r468, 2;
	// begin inline asm
	{  .reg .s32 r0;  .reg .pred p;  shfl.sync.up.b32 r0|p, %r460, %r468, %r487, %r489;  @p add.s32 r0, r0, %r460;  mov.s32 %r466, r0;}
	// end inline asm
	mov.b32 	%r474, 4;
	// begin inline asm
	{  .reg .s32 r0;  .reg .pred p;  shfl.sync.up.b32 r0|p, %r466, %r474, %r487, %r489;  @p add.s32 r0, r0, %r466;  mov.s32 %r472, r0;}
	// end inline asm
	mov.b32 	%r480, 8;
	// begin inline asm
	{  .reg .s32 r0;  .reg .pred p;  shfl.sync.up.b32 r0|p, %r472, %r480, %r487, %r489;  @p add.s32 r0, r0, %r472;  mov.s32 %r478, r0;}
	// end inline asm
	mov.b32 	%r486, 16;
	// begin inline asm
	{  .reg .s32 r0;  .reg .pred p;  shfl.sync.up.b32 r0|p, %r478, %r486, %r487, %r489;  @p add.s32 r0, r0, %r478;  mov.s32 %r484, r0;}
	// end inline asm
	setp.ne.s32 	%p68, %r257, 31;
	@%p68 bra 	$L__BB3_77;
	shl.b32 	%r510, %r145, 2;
	mov.u32 	%r511, _ZZN3cub18CUB_300001_SM_10006detail4scan16DeviceScanKernelINS2_10policy_hubIiiijN4cuda3std3__44plusIvEEE10Policy1000EPiSC_NS0_13ScanTileStateIiLb1EEES9_NS1_10InputValueIiSC_EEjiLb0EiEEvT0_T1_T2_iT3_T4_T5_E12temp_storage;
	add.s32 	%r512, %r511, %r510;
	st.shared.u32 	[%r512+16], %r484;
$L__BB3_77:
	bar.sync 	0;
	ld.shared.v4.u32 	{%r513, %r514, %r515, %r516}, [_ZZN3cub18CUB_300001_SM_10006detail4scan16DeviceScanKernelINS2_10policy_hubIiiijN4cuda3std3__44plusIvEEE10Policy1000EPiSC_NS0_13ScanTileStateIiLb1EEES9_NS1_10InputValueIiSC_EEjiLb0EiEEvT0_T1_T2_iT3_T4_T5_E12temp_storage+16];
	add.s32 	%r517, %r514, %r513;
	setp.eq.s32 	%p69, %r145, 2;
	selp.b32 	%r518, %r517, %r513, %p69;
	add.s32 	%r519, %r517, %r515;
	setp.eq.s32 	%p70, %r145, 3;
	selp.b32 	%r520, %r519, %r518, %p70;
	add.s32 	%r521, %r519, %r516;
	setp.eq.s32 	%p71, %r145, 4;
	selp.b32 	%r522, %r521, %r520, %p71;
	ld.shared.v4.u32 	{%r523, %r524, %r525, %r526}, [_ZZN3cub18CUB_300001_SM_10006detail4scan16DeviceScanKernelINS2_10policy_hubIiiijN4cuda3std3__44plusIvEEE10Policy1000EPiSC_NS0_13ScanTileStateIiLb1EEES9_NS1_10InputValueIiSC_EEjiLb0EiEEvT0_T1_T2_iT3_T4_T5_E12temp_storage+32];
	add.s32 	%r527, %r521, %r523;
	setp.eq.s32 	%p72, %r145, 5;
	selp.b32 	%r528, %r527, %r522, %p72;
	add.s32 	%r529, %r527, %r524;
	setp.eq.s32 	%p73, %r145, 6;
	selp.b32 	%r530, %r529, %r528, %p73;
	add.s32 	%r531, %r529, %r525;
	setp.eq.s32 	%p74, %r145, 7;
	selp.b32 	%r532, %r531, %r530, %p74;
	add.s32 	%r533, %r531, %r526;
	setp.eq.s32 	%p75, %r145, 8;
	selp.b32 	%r534, %r533, %r532, %p75;
	.pragma "used_bytes_mask 4095";
	ld.shared.v4.u32 	{%r535, %r536, %r537, %r538}, [_ZZN3cub18CUB_300001_SM_10006detail4scan16DeviceScanKernelINS2_10policy_hubIiiijN4cuda3std3__44plusIvEEE10Policy1000EPiSC_NS0_13ScanTileStateIiLb1EEES9_NS1_10InputValueIiSC_EEjiLb0EiEEvT0_T1_T2_iT3_T4_T5_E12temp_storage+48];
	add.s32 	%r539, %r533, %r535;
	setp.eq.s32 	%p76, %r145, 9;
	selp.b32 	%r540, %r539, %r534, %p76;
	add.s32 	%r541, %r539, %r536;
	setp.eq.s32 	%p77, %r145, 10;
	selp.b32 	%r542, %r541, %r540, %p77;
	add.s32 	%r543, %r541, %r537;
	setp.eq.s32 	%p78, %r145, 11;
	selp.b32 	%r544, %r543, %r542, %p78;
	setp.lt.u32 	%p79, %r85, 32;
	selp.b32 	%r545, 0, %r544, %p79;
	setp.eq.s32 	%p80, %r257, 0;
	sub.s32 	%r546, %r484, %r464;
	selp.b32 	%r547, 0, %r546, %p80;
	add.s32 	%r548, %r547, %r985;
	add.s32 	%r1037, %r548, %r545;
	bra.uni 	$L__BB3_97;
$L__BB3_78:
	add.s32 	%r291, %r149, %r148;
	add.s32 	%r292, %r150, %r291;
	add.s32 	%r293, %r151, %r292;
	add.s32 	%r294, %r152, %r293;
	add.s32 	%r295, %r153, %r294;
	add.s32 	%r296, %r154, %r295;
	add.s32 	%r297, %r155, %r296;
	add.s32 	%r298, %r156, %r297;
	add.s32 	%r299, %r157, %r298;
	add.s32 	%r300, %r158, %r299;
	add.s32 	%r301, %r159, %r300;
	add.s32 	%r302, %r160, %r301;
	add.s32 	%r303, %r161, %r302;
	add.s32 	%r304, %r162, %r303;
	add.s32 	%r305, %r163, %r304;
	add.s32 	%r306, %r164, %r305;
	add.s32 	%r307, %r165, %r306;
	add.s32 	%r308, %r166, %r307;
	add.s32 	%r309, %r167, %r308;
	add.s32 	%r310, %r168, %r309;
	add.s32 	%r265, %r169, %r310;
	mov.b32 	%r263, 1;
	mov.b32 	%r288, 0;
	mov.b32 	%r290, -1;
	// begin inline asm
	{  .reg .s32 r0;  .reg .pred p;  shfl.sync.up.b32 r0|p, %r265, %r263, %r288, %r290;  @p add.s32 r0, r0, %r265;  mov.s32 %r261, r0;}
	// end inline asm
	mov.b32 	%r269, 2;
	// begin inline asm
	{  .reg .s32 r0;  .reg .pred p;  shfl.sync.up.b32 r0|p, %r261, %r269, %r288, %r290;  @p add.s32 r0, r0, %r261;  mov.s32 %r267, r0;}
	// end inline asm
	mov.b32 	%r275, 4;
	// begin inline asm
	{  .reg .s32 r0;  .reg .pred p;  shfl.sync.up.b32 r0|p, %r267, %r275, %r288, %r290;  @p add.s32 r0, r0, %r267;  mov.s32 %r273, r0;}
	// end inline asm
	mov.b32 	%r281, 8;
	// begin inline asm
	{  .reg .s32 r0;  .reg .pred p;  shfl.sync.up.b32 r0|p, %r273, %r281, %r288, %r290;  @p add.s32 r0, r0, %r273;  mov.s32 %r279, r0;}
	// end inline asm
	mov.b32 	%r287, 16;
	// begin inline asm
	{  .reg .s32 r0;  .reg .pred p;  shfl.sync.up.b32 r0|p, %r279, %r287, %r288, %r290;  @p add.s32 r0, r0, %r279;  mov.s32 %r285, r0;}
	// end inline asm
	setp.ne.s32 	%p27, %r257, 31;
	@%p27 bra 	$L__BB3_80;
	shl.b32 	%r311, %r145, 2;
	mov.u32 	%r312, _ZZN3cub18CUB_300001_SM_10006detail4scan16DeviceScanKernelINS2_10policy_hubIiiijN4cuda3std3__44plusIvEEE10Policy1000EPiSC_NS0_13ScanTileStateIiLb1EEES9_NS1_10InputValueIiSC_EEjiLb0EiEEvT0_T1_T2_iT3_T4_T5_E12temp_storage;
	add.s32 	%r313, %r312, %r311;
	st.shared.u32 	[%r313+16], %r285;
$L__BB3_80:
	sub.s32 	%r314, %r285, %r265;
	bar.sync 	0;
	ld.shared.v4.u32 	{%r315, %r316, %r317, %r318}, [_ZZN3cub18CUB_300001_SM_10006detail4scan16DeviceScanKernelINS2_10policy_hubIiiijN4cuda3std3__44plusIvEEE10Policy1000EPiSC_NS0_13ScanTileStateIiLb1EEES9_NS1_10InputValueIiSC_EEjiLb0EiEEvT0_T1_T2_iT3_T4_T5_E12temp_storage+16];
	add.s32 	%r319, %r316, %r315;
	setp.eq.s32 	%p28, %r145, 2;
	selp.b32 	%r320, %r319, %r315, %p28;
	add.s32 	%r321, %r319, %r317;
	setp.eq.s32 	%p29, %r145, 3;
	selp.b32 	%r322, %r321, %r320, %p29;
	add.s32 	%r323, %r321, %r318;
	setp.eq.s32 	%p30, %r145, 4;
	selp.b32 	%r324, %r323, %r322, %p30;
	ld.shared.v4.u32 	{%r325, %r326, %r327, %r328}, [_ZZN3cub18CUB_300001_SM_10006detail4scan16DeviceScanKernelINS2_10policy_hubIiiijN4cuda3std3__44plusIvEEE10Policy1000EPiSC_NS0_13ScanTileStateIiLb1EEES9_NS1_10InputValueIiSC_EEjiLb0EiEEvT0_T1_T2_iT3_T4_T5_E12temp_storage+32];
	add.s32 	%r329, %r323, %r325;
	setp.eq.s32 	%p31, %r145, 5;
	selp.b32 	%r330, %r329, %r324, %p31;
	add.s32 	%r331, %r329, %r326;
	setp.eq.s32 	%p32, %r145, 6;
	selp.b32 	%r332, %r331, %r330, %p32;
	add.s32 	%r333, %r331, %r327;
	setp.eq.s32 	%p33, %r145, 7;
	selp.b32 	%r334, %r333, %r332, %p33;
	add.s32 	%r335, %r333, %r328;
	setp.eq.s32 	%p34, %r145, 8;
	selp.b32 	%r336, %r335, %r334, %p34;
	ld.shared.v4.u32 	{%r337, %r338, %r339, %r340}, [_ZZN3cub18CUB_300001_SM_10006detail4scan16DeviceScanKernelINS2_10policy_hubIiiijN4cuda3std3__44plusIvEEE10Policy1000EPiSC_NS0_13ScanTileStateIiLb1EEES9_NS1_10InputValueIiSC_EEjiLb0EiEEvT0_T1_T2_iT3_T4_T5_E12temp_storage+48];
	add.s32 	%r341, %r335, %r337;
	setp.eq.s32 	%p35, %r145, 9;
	selp.b32 	%r342, %r341, %r336, %p35;
	add.s32 	%r343, %r341, %r338;
	setp.eq.s32 	%p36, %r145, 10;
	selp.b32 	%r344, %r343, %r342, %p36;
	add.s32 	%r345, %r343, %r339;
	setp.eq.s32 	%p37, %r145, 11;
	selp.b32 	%r346, %r345, %r344, %p37;
	add.s32 	%r175, %r345, %r340;
	setp.gt.u32 	%p38, %r85, 31;
	setp.lt.u32 	%p39, %r85, 32;
	setp.eq.s32 	%p40, %r257, 0;
	selp.b32 	%r347, 0, %r314, %p40;
	add.s32 	%r1036, %r346, %r347;
	selp.b32 	%r177, %r314, %r1036, %p39;
	@%p38 bra 	$L__BB3_96;
	setp.ne.s32 	%p41, %r85, 0;
	mul.wide.s32 	%rd20, %r986, 8;
	add.s64 	%rd10, %rd14, %rd20;
	@%p41 bra 	$L__BB3_83;
	st.shared.u32 	[_ZZN3cub18CUB_300001_SM_10006detail4scan16DeviceScanKernelINS2_10policy_hubIiiijN4cuda3std3__44plusIvEEE10Policy1000EPiSC_NS0_13ScanTileStateIiLb1EEES9_NS1_10InputValueIiSC_EEjiLb0EiEEvT0_T1_T2_iT3_T4_T5_E12temp_storage+12], %r175;
	add.s64 	%rd21, %rd10, 256;
	mov.b32 	%r348, 100;
	// begin inline asm
	st.relaxed.gpu.v2.u32 [%rd21], {%r348, %r175};
	// end inline asm
$L__BB3_83:
	not.b32 	%r354, %r85;
	add.s32 	%r1031, %r986, %r354;
	mov.b32 	%r350, 830;
	// begin inline asm
	nanosleep.u32 %r350;
	// end inline asm
	mul.wide.s32 	%rd23, %r1031, 8;
	add.s64 	%rd24, %rd14, %rd23;
	add.s64 	%rd22, %rd24, 256;
	// begin inline asm
	ld.relaxed.gpu.v2.u32 {%r1033, %r1025}, [%rd22];
	// end inline asm
	mov.b32 	%r1026, 952;
$L__BB3_84:
	setp.eq.s32 	%p42, %r1033, 99;
	mov.b32 	%r355, -1;
	vote.sync.any.pred 	%p43, %p42, %r355;
	not.pred 	%p44, %p43;
	@%p44 bra 	$L__BB3_86;
	mul.lo.s32 	%r458, %r986, 16807;
	and.b32  	%r986, %r458, 2147483647;
	add.s32 	%r459, %r1026, 1;
	rem.u32 	%r455, %r986, %r459;
	// begin inline asm
	nanosleep.u32 %r455;
	// end inline asm
	shr.u32 	%r1026, %r1026, 1;
	// begin inline asm
	ld.relaxed.gpu.v2.u32 {%r1033, %r1025}, [%rd22];
	// end inline asm
	bra.uni 	$L__BB3_84;
$L__BB3_86:
	setp.eq.s32 	%p45, %r1033, 101;
	mov.b32 	%r382, -1;
	vote.sync.ballot.b32 	%r384, %p45, %r382;
	// begin inline asm
	mov.u32 %r357, %lanemask_ge;
	// end inline asm
	and.b32  	%r385, %r384, %r357;
	or.b32  	%r386, %r385, -2147483648;
	add.s32 	%r387, %r386, -1;
	not.b32 	%r388, %r386;
	and.b32  	%r389, %r388, %r387;
	popc.b32 	%r361, %r389;
	mov.b32 	%r360, 1;
	// begin inline asm
	shfl.sync.down.b32 %r358, %r1025, %r360, %r361, %r382;
	// end inline asm
	setp.lt.s32 	%p47, %r257, %r361;
	selp.b32 	%r390, %r358, 0, %p47;
	add.s32 	%r364, %r390, %r1025;
	mov.b32 	%r365, 2;
	// begin inline asm
	shfl.sync.down.b32 %r363, %r364, %r365, %r361, %r382;
	// end inline asm
	add.s32 	%r391, %r257, 2;
	setp.gt.s32 	%p48, %r391, %r361;
	selp.b32 	%r392, 0, %r363, %p48;
	add.s32 	%r369, %r364, %r392;
	mov.b32 	%r370, 4;
	// begin inline asm
	shfl.sync.down.b32 %r368, %r369, %r370, %r361, %r382;
	// end inline asm
	add.s32 	%r393, %r257, 4;
	setp.gt.s32 	%p49, %r393, %r361;
	selp.b32 	%r394, 0, %r368, %p49;
	add.s32 	%r374, %r369, %r394;
	mov.b32 	%r375, 8;
	// begin inline asm
	shfl.sync.down.b32 %r373, %r374, %r375, %r361, %r382;
	// end inline asm
	add.s32 	%r395, %r257, 8;
	setp.gt.s32 	%p50, %r395, %r361;
	selp.b32 	%r396, 0, %r373, %p50;
	add.s32 	%r379, %r374, %r396;
	mov.b32 	%r380, 16;
	// begin inline asm
	shfl.sync.down.b32 %r378, %r379, %r380, %r361, %r382;
	// end inline asm
	add.s32 	%r397, %r257, 16;
	setp.gt.s32 	%p51, %r397, %r361;
	selp.b32 	%r398, 0, %r378, %p51;
	add.s32 	%r1029, %r379, %r398;
	add.s64 	%rd11, %rd14, 256;
	mov.b32 	%r1027, 952;
$L__BB3_87:
	setp.ne.s32 	%p52, %r1033, 101;
	mov.b32 	%r399, -1;
	vote.sync.all.pred 	%p53, %p52, %r399;
	not.pred 	%p54, %p53;
	@%p54 bra 	$L__BB3_92;
	shr.u32 	%r1027, %r1027, 1;
	mul.wide.s32 	%rd27, %r1031, 8;
	add.s64 	%rd28, %rd11, %rd27;
	add.s64 	%rd26, %rd28, -256;
	// begin inline asm
	ld.relaxed.gpu.v2.u32 {%r1033, %r1034}, [%rd26];
	// end inline asm
	mov.u32 	%r1035, %r1027;
$L__BB3_89:
	setp.eq.s32 	%p58, %r1033, 99;
	mov.b32 	%r407, -1;
	vote.sync.any.pred 	%p59, %p58, %r407;
	not.pred 	%p60, %p59;
	@%p60 bra 	$L__BB3_91;
	mul.lo.s32 	%r453, %r986, 16807;
	and.b32  	%r986, %r453, 2147483647;
	add.s32 	%r454, %r1035, 1;
	rem.u32 	%r450, %r986, %r454;
	// begin inline asm
	nanosleep.u32 %r450;
	// end inline asm
	shr.u32 	%r1035, %r1035, 1;
	// begin inline asm
	ld.relaxed.gpu.v2.u32 {%r1033, %r1034}, [%rd26];
	// end inline asm
	bra.uni 	$L__BB3_89;
$L__BB3_91:
	setp.eq.s32 	%p61, %r1033, 101;
	mov.b32 	%r433, -1;
	vote.sync.ballot.b32 	%r434, %p61, %r433;
	and.b32  	%r435, %r434, %r357;
	or.b32  	%r436, %r435, -2147483648;
	add.s32 	%r437, %r436, -1;
	not.b32 	%r438, %r436;
	and.b32  	%r439, %r438, %r437;
	popc.b32 	%r412, %r439;
	mov.b32 	%r411, 1;
	// begin inline asm
	shfl.sync.down.b32 %r409, %r1034, %r411, %r412, %r433;
	// end inline asm
	setp.lt.s32 	%p63, %r257, %r412;
	selp.b32 	%r440, %r409, 0, %p63;
	add.s32 	%r415, %r440, %r1034;
	mov.b32 	%r416, 2;
	// begin inline asm
	shfl.sync.down.b32 %r414, %r415, %r416, %r412, %r433;
	// end inline asm
	add.s32 	%r441, %r257, 2;
	setp.gt.s32 	%p64, %r441, %r412;
	selp.b32 	%r442, 0, %r414, %p64;
	add.s32 	%r420, %r415, %r442;
	mov.b32 	%r421, 4;
	// begin inline asm
	shfl.sync.down.b32 %r419, %r420, %r421, %r412, %r433;
	// end inline asm
	add.s32 	%r443, %r257, 4;
	setp.gt.s32 	%p65, %r443, %r412;
	selp.b32 	%r444, 0, %r419, %p65;
	add.s32 	%r425, %r420, %r444;
	mov.b32 	%r426, 8;
	// begin inline asm
	shfl.sync.down.b32 %r424, %r425, %r426, %r412, %r433;
	// end inline asm
	add.s32 	%r445, %r257, 8;
	setp.gt.s32 	%p66, %r445, %r412;
	selp.b32 	%r446, 0, %r424, %p66;
	add.s32 	%r430, %r425, %r446;
	mov.b32 	%r431, 16;
	// begin inline asm
	shfl.sync.down.b32 %r429, %r430, %r431, %r412, %r433;
	// end inline asm
	add.s32 	%r447, %r257, 16;
	setp.gt.s32 	%p67, %r447, %r412;
	selp.b32 	%r448, 0, %r429, %p67;
	add.s32 	%r449, %r448, %r1029;
	add.s32 	%r1029, %r449, %r430;
	add.s32 	%r1031, %r1031, -32;
	bra.uni 	$L__BB3_87;
$L__BB3_92:
	@%p41 bra 	$L__BB3_94;
	add.s32 	%r402, %r1029, %r175;
	add.s64 	%rd25, %rd10, 256;
	mov.b32 	%r401, 101;
	// begin inline asm
	st.relaxed.gpu.v2.u32 [%rd25], {%r401, %r402};
	// end inline asm
	st.shared.u32 	[_ZZN3cub18CUB_300001_SM_10006detail4scan16DeviceScanKernelINS2_10policy_hubIiiijN4cuda3std3__44plusIvEEE10Policy1000EPiSC_NS0_13ScanTileStateIiLb1EEES9_NS1_10InputValueIiSC_EEjiLb0EiEEvT0_T1_T2_iT3_T4_T5_E12temp_storage+4], %r1029;
	st.shared.u32 	[_ZZN3cub18CUB_300001_SM_10006detail4scan16DeviceScanKernelINS2_10policy_hubIiiijN4cuda3std3__44plusIvEEE10Policy1000EPiSC_NS0_13ScanTileStateIiLb1EEES9_NS1_10InputValueIiSC_EEjiLb0EiEEvT0_T1_T2_iT3_T4_T5_E12temp_storage+8], %r402;
$L__BB3_94:
	setp.ne.s32 	%p56, %r257, 0;
	mov.u32 	%r1036, %r177;
	@%p56 bra 	$L__BB3_96;
	st.shared.u32 	[_ZZN3cub18CUB_300001_SM_10006detail4scan16DeviceScanKernelINS2_10policy_hubIiiijN4cuda3std3__44plusIvEEE10Policy1000EPiSC_NS0_13ScanTileStateIiLb1EEES9_NS1_10InputValueIiSC_EEjiLb0EiEEvT0_T1_T2_iT3_T4_T5_E12temp_storage+76], %r1029;
	mov.u32 	%r1036, %r1029;
$L__BB3_96:
	bar.sync 	0;
	setp.eq.s32 	%p57, %r85, 0;
	ld.shared.u32 	%r403, [_ZZN3cub18CUB_300001_SM_10006detail4scan16DeviceScanKernelINS2_10policy_hubIiiijN4cuda3std3__44plusIvEEE10Policy1000EPiSC_NS0_13ScanTileStateIiLb1EEES9_NS1_10InputValueIiSC_EEjiLb0EiEEvT0_T1_T2_iT3_T4_T5_E12temp_storage+76];
	selp.b32 	%r404, 0, %r403, %p57;
	add.s32 	%r1037, %r404, %r1036;
$L__BB3_97:
	add.s32 	%r549, %r1037, %r148;
	add.s32 	%r550, %r149, %r549;
	add.s32 	%r551, %r150, %r550;
	add.s32 	%r552, %r151, %r551;
	add.s32 	%r553, %r152, %r552;
	add.s32 	%r554, %r153, %r553;
	add.s32 	%r555, %r154, %r554;
	add.s32 	%r556, %r155, %r555;
	add.s32 	%r557, %r156, %r556;
	add.s32 	%r558, %r157, %r557;
	add.s32 	%r559, %r158, %r558;
	add.s32 	%r560, %r159, %r559;
	add.s32 	%r561, %r160, %r560;
	add.s32 	%r562, %r161, %r561;
	add.s32 	%r563, %r162, %r562;
	add.s32 	%r564, %r163, %r563;
	add.s32 	%r565, %r164, %r564;
	add.s32 	%r566, %r165, %r565;
	add.s32 	%r567, %r166, %r566;
	add.s32 	%r568, %r167, %r567;
	add.s32 	%r569, %r168, %r568;
	bar.sync 	0;
	st.shared.v2.u32 	[%r147], {%r1037, %r549};
	st.shared.v2.u32 	[%r147+8], {%r550, %r551};
	st.shared.v2.u32 	[%r147+16], {%r552, %r553};
	st.shared.v2.u32 	[%r147+24], {%r554, %r555};
	st.shared.v2.u32 	[%r147+32], {%r556, %r557};
	st.shared.v2.u32 	[%r147+40], {%r558, %r559};
	st.shared.v2.u32 	[%r147+48], {%r560, %r561};
	st.shared.v2.u32 	[%r147+56], {%r562, %r563};
	st.shared.v2.u32 	[%r147+64], {%r564, %r565};
	st.shared.v2.u32 	[%r147+72], {%r566, %r567};
	st.shared.v2.u32 	[%r147+80], {%r568, %r569};
	bar.warp.sync 	-1;
	ld.shared.u32 	%r216, [%r146];
	ld.shared.u32 	%r217, [%r146+128];
	ld.shared.u32 	%r218, [%r146+256];
	ld.shared.u32 	%r219, [%r146+384];
	ld.shared.u32 	%r220, [%r146+512];
	ld.shared.u32 	%r221, [%r146+640];
	ld.shared.u32 	%r222, [%r146+768];
	ld.shared.u32 	%r223, [%r146+896];
	ld.shared.u32 	%r224, [%r146+1024];
	ld.shared.u32 	%r225, [%r146+1152];
	ld.shared.u32 	%r226, [%r146+1280];
	ld.shared.u32 	%r227, [%r146+1408];
	ld.shared.u32 	%r228, [%r146+1536];
	ld.shared.u32 	%r229, [%r146+1664];
	ld.shared.u32 	%r230, [%r146+1792];
	ld.shared.u32 	%r231, [%r146+1920];
	ld.shared.u32 	%r232, [%r146+2048];
	ld.shared.u32 	%r233, [%r146+2176];
	ld.shared.u32 	%r234, [%r146+2304];
	ld.shared.u32 	%r235, [%r146+2432];
	ld.shared.u32 	%r236, [%r146+2560];
	ld.shared.u32 	%r237, [%r146+2688];
	setp.ne.s32 	%p81, %r85, 0;
	@%p81 bra 	$L__BB3_99;
	st.volatile.shared.u32 	[_ZZN3cub18CUB_300001_SM_10006detail4scan16DeviceScanKernelINS2_10policy_hubIiiijN4cuda3std3__44plusIvEEE10Policy1000EPiSC_NS0_13ScanTileStateIiLb1EEES9_NS1_10InputValueIiSC_EEjiLb0EiEEvT0_T1_T2_iT3_T4_T5_E12temp_storage+33792], %r6;
$L__BB3_99:
	ld.param.u32 	%r984, [_ZN3cub18CUB_300001_SM_10006detail4scan16DeviceScanKernelINS2_10policy_hubIiiijN4cuda3std3__44plusIvEEE10Policy1000EPiSC_NS0_13ScanTileStateIiLb1EEES9_NS1_10InputValueIiSC_EEjiLb0EiEEvT0_T1_T2_iT3_T4_T5__param_3];
	ld.param.u64 	%rd59, [_ZN3cub18CUB_300001_SM_10006detail4scan16DeviceScanKernelINS2_10policy_hubIiiijN4cuda3std3__44plusIvEEE10Policy1000EPiSC_NS0_13ScanTileStateIiLb1EEES9_NS1_10InputValueIiSC_EEjiLb0EiEEvT0_T1_T2_iT3_T4_T5__param_1];
	bar.sync 	0;
	ld.volatile.shared.u32 	%r238, [_ZZN3cub18CUB_300001_SM_10006detail4scan16DeviceScanKernelINS2_10policy_hubIiiijN4cuda3std3__44plusIvEEE10Policy1000EPiSC_NS0_13ScanTileStateIiLb1EEES9_NS1_10InputValueIiSC_EEjiLb0EiEEvT0_T1_T2_iT3_T4_T5_E12temp_storage+33792];
	setp.ge.s32 	%p82, %r87, %r238;
	cvt.u64.u32 	%rd35, %r87;
	mov.u32 	%r570, %ctaid.x;
	add.s32 	%r571, %r984, %r570;
	mul.lo.s32 	%r572, %r571, 8448;
	cvt.u64.u32 	%rd36, %r572;
	add.s64 	%rd37, %rd35, %rd36;
	cvta.to.global.u64 	%rd38, %rd59;
	shl.b64 	%rd39, %rd37, 2;
	add.s64 	%rd12, %rd38, %rd39;
	@%p82 bra 	$L__BB3_101;
	st.global.u32 	[%rd12], %r216;
$L__BB3_101:
	setp.ge.s32 	%p83, %r90, %r238;
	@%p83 bra 	$L__BB3_103;
	st.global.u32 	[%rd12+128], %r217;
$L__BB3_103:
	setp.ge.s32 	%p84, %r93, %r238;
	@%p84 bra 	$L__BB3_105;
	st.global.u32 	[%rd12+256], %r218;
$L__BB3_105:
	setp.ge.s32 	%p85, %r96, %r238;
	@%p85 bra 	$L__BB3_107;
	st.global.u32 	[%rd12+384], %r219;
$L__BB3_107:
	mov.u32 	%r573, %tid.x;
	and.b32  	%r574, %r573, 992;
	mul.lo.s32 	%r575, %r574, 22;
	and.b32  	%r576, %r573, 31;
	or.b32  	%r577, %r575, %r576;
	add.s32 	%r578, %r577, 128;
	setp.ge.s32 	%p86, %r578, %r238;
	@%p86 bra 	$L__BB3_109;
	st.global.u32 	[%rd12+512], %r220;
$L__BB3_109:
	add.s32 	%r584, %r577, 160;
	setp.ge.s32 	%p87, %r584, %r238;
	@%p87 bra 	$L__BB3_111;
	st.global.u32 	[%rd12+640], %r221;
$L__BB3_111:
	setp.ge.s32 	%p88, %r103, %r238;
	@%p88 bra 	$L__BB3_113;
	st.global.u32 	[%rd12+768], %r222;
$L__BB3_113:
	add.s32 	%r590, %r577, 224;
	setp.ge.s32 	%p89, %r590, %r238;
	@%p89 bra 	$L__BB3_115;
	st.global.u32 	[%rd12+896], %r223;
$L__BB3_115:
	setp.ge.s32 	%p90, %r108, %r238;
	@%p90 bra 	$L__BB3_117;
	st.global.u32 	[%rd12+1024], %r224;
$L__BB3_117:
	add.s32 	%r596, %r577, 288;
	setp.ge.s32 	%p91, %r596, %r238;
	@%p91 bra 	$L__BB3_119;
	st.global.u32 	[%rd12+1152], %r225;
$L__BB3_119:
	setp.ge.s32 	%p92, %r113, %r238;
	@%p92 bra 	$L__BB3_121;
	st.global.u32 	[%rd12+1280], %r226;
$L__BB3_121:
	setp.ge.s32 	%p93, %r116, %r238;
	@%p93 bra 	$L__BB3_123;
	st.global.u32 	[%rd12+1408], %r227;
$L__BB3_123:
	setp.ge.s32 	%p94, %r119, %r238;
	@%p94 bra 	$L__BB3_125;
	st.global.u32 	[%rd12+1536], %r228;
$L__BB3_125:
	setp.ge.s32 	%p95, %r122, %r238;
	@%p95 bra 	$L__BB3_127;
	st.global.u32 	[%rd12+1664], %r229;
$L__BB3_127:
	add.s32 	%r602, %r577, 448;
	setp.ge.s32 	%p96, %r602, %r238;
	@%p96 bra 	$L__BB3_129;
	st.global.u32 	[%rd12+1792], %r230;
$L__BB3_129:
	setp.ge.s32 	%p97, %r127, %r238;
	@%p97 bra 	$L__BB3_131;
	st.global.u32 	[%rd12+1920], %r231;
$L__BB3_131:
	add.s32 	%r608, %r577, 512;
	setp.ge.s32 	%p98, %r608, %r238;
	@%p98 bra 	$L__BB3_133;
	st.global.u32 	[%rd12+2048], %r232;
$L__BB3_133:
	add.s32 	%r614, %r577, 544;
	setp.ge.s32 	%p99, %r614, %r238;
	@%p99 bra 	$L__BB3_135;
	st.global.u32 	[%rd12+2176], %r233;
$L__BB3_135:
	setp.ge.s32 	%p100, %r134, %r238;
	@%p100 bra 	$L__BB3_137;
	st.global.u32 	[%rd12+2304], %r234;
$L__BB3_137:
	add.s32 	%r620, %r577, 608;
	setp.ge.s32 	%p101, %r620, %r238;
	@%p101 bra 	$L__BB3_139;
	st.global.u32 	[%rd12+2432], %r235;
$L__BB3_139:
	add.s32 	%r626, %r577, 640;
	setp.ge.s32 	%p102, %r626, %r238;
	@%p102 bra 	$L__BB3_141;
	st.global.u32 	[%rd12+2560], %r236;
$L__BB3_141:
	setp.ge.s32 	%p103, %r141, %r238;
	@%p103 bra 	$L__BB3_143;
	st.global.u32 	[%rd12+2688], %r237;
$L__BB3_143:
	ret;

}
	// .globl	_ZN3cub18CUB_300001_SM_10006detail4scan16DeviceScanKernelINS2_10policy_hubIiiimN4cuda3std3__44plusIvEEE10Policy1000EPiSC_NS0_13ScanTileStateIiLb1EEES9_NS1_10InputValueIiSC_EEmiLb0EiEEvT0_T1_T2_iT3_T4_T5_
.visible .entry _ZN3cub18CUB_300001_SM_10006detail4scan16DeviceScanKernelINS2_10policy_hubIiiimN4cuda3std3__44plusIvEEE10Policy1000EPiSC_NS0_13ScanTileStateIiLb1EEES9_NS1_10InputValueIiSC_EEmiLb0EiEEvT0_T1_T2_iT3_T4_T5_(
	.param .u64 .ptr .align 1 _ZN3cub18CUB_300001_SM_10006detail4scan16DeviceScanKernelINS2_10policy_hubIiiimN4cuda3std3__44plusIvEEE10Policy1000EPiSC_NS0_13ScanTileStateIiLb1EEES9_NS1_10InputValueIiSC_EEmiLb0EiEEvT0_T1_T2_iT3_T4_T5__param_0,
	.param .u64 .ptr .align 1 _ZN3cub18CUB_300001_SM_10006detail4scan16DeviceScanKernelINS2_10policy_hubIiiimN4cuda3std3__44plusIvEEE10Policy1000EPiSC_NS0_13ScanTileStateIiLb1EEES9_NS1_10InputValueIiSC_EEmiLb0EiEEvT0_T1_T2_iT3_T4_T5__param_1,
	.param .align 8 .b8 _ZN3cub18CUB_300001_SM_10006detail4scan16DeviceScanKernelINS2_10policy_hubIiiimN4cuda3std3__44plusIvEEE10Policy1000EPiSC_NS0_13ScanTileStateIiLb1EEES9_NS1_10InputValueIiSC_EEmiLb0EiEEvT0_T1_T2_iT3_T4_T5__param_2[8],
	.param .u32 _ZN3cub18CUB_300001_SM_10006detail4scan16DeviceScanKernelINS2_10policy_hubIiiimN4cuda3std3__44plusIvEEE10Policy1000EPiSC_NS0_13ScanTileStateIiLb1EEES9_NS1_10InputValueIiSC_EEmiLb0EiEEvT0_T1_T2_iT3_T4_T5__param_3,
	.param .align 1 .b8 _ZN3cub18CUB_300001_SM_10006detail4scan16DeviceScanKernelINS2_10policy_hubIiiimN4cuda3std3__44plusIvEEE10Policy1000EPiSC_NS0_13ScanTileStateIiLb1EEES9_NS1_10InputValueIiSC_EEmiLb0EiEEvT0_T1_T2_iT3_T4_T5__param_4[1],
	.param .align 8 .b8 _ZN3cub18CUB_300001_SM_10006detail4scan16DeviceScanKernelINS2_10policy_hubIiiimN4cuda3std3__44plusIvEEE10Policy1000EPiSC_NS0_13ScanTileStateIiLb1EEES9_NS1_10InputValueIiSC_EEmiLb0EiEEvT0_T1_T2_iT3_T4_T5__param_5[16],
	.param .u64 _ZN3cub18CUB_300001_SM_10006detail4scan16DeviceScanKernelINS2_10policy_hubIiiimN4cuda3std3__44plusIvEEE10Policy1000EPiSC_NS0_13ScanTileStateIiLb1EEES9_NS1_10InputValueIiSC_EEmiLb0EiEEvT0_T1_T2_iT3_T4_T5__param_6
)
.maxntid 416
{
	.reg .pred 	%p<158>;
	.reg .b16 	%rs<3>;
	.reg .b32 	%r<1011>;
	.reg .b64 	%rd<98>;
	// demoted variable
	.shared .align 16 .b8 _ZZN3cub18CUB_300001_SM_10006detail4scan16DeviceScanKernelINS2_10policy_hubIiiimN4cuda3std3__44plusIvEEE10Policy1000EPiSC_NS0_13ScanTileStateIiLb1EEES9_NS1_10InputValueIiSC_EEmiLb0EiEEvT0_T1_T2_iT3_T4_T5_E12temp_storage[31632];
	ld.param.u32 	%r208, [_ZN3cub18CUB_300001_SM_10006detail4scan16DeviceScanKernelINS2_10policy_hubIiiimN4cuda3std3__44plusIvEEE10Policy1000EPiSC_NS0_13ScanTileStateIiLb1EEES9_NS1_10InputValueIiSC_EEmiLb0EiEEvT0_T1_T2_iT3_T4_T5__param_5];
	bfe.u32 	%r209, %r208, 0, 8;
	cvt.u16.u32 	%rs1, %r209;
	and.b16  	%rs2, %rs1, 255;
	ld.param.u64 	%rd16, [_ZN3cub18CUB_300001_SM_10006detail4scan16DeviceScanKernelINS2_10policy_hubIiiimN4cuda3std3__44plusIvEEE10Policy1000EPiSC_NS0_13ScanTileStateIiLb1EEES9_NS1_10InputValueIiSC_EEmiLb0EiEEvT0_T1_T2_iT3_T4_T5__param_2];
	ld.param.u64 	%rd14, [_ZN3cub18CUB_300001_SM_10006detail4scan16DeviceScanKernelINS2_10policy_hubIiiimN4cuda3std3__44plusIvEEE10Policy1000EPiSC_NS0_13ScanTileStateIiLb1EEES9_NS1_10InputValueIiSC_EEmiLb0EiEEvT0_T1_T2_iT3_T4_T5__param_0];
	ld.param.u64 	%rd1, [_ZN3cub18CUB_300001_SM_10006detail4scan16DeviceScanKernelINS2_10policy_hubIiiimN4cuda3std3__44plusIvEEE10Policy1000EPiSC_NS0_13ScanTileStateIiLb1EEES9_NS1_10InputValueIiSC_EEmiLb0EiEEvT0_T1_T2_iT3_T4_T5__param_5+8];
	ld.param.u32 	%r207, [_ZN3cub18CUB_300001_SM_10006detail4scan16DeviceScanKernelINS2_10policy_hubIiiimN4cuda3std3__44plusIvEEE10Policy1000EPiSC_NS0_13ScanTileStateIiLb1EEES9_NS1_10InputValueIiSC_EEmiLb0EiEEvT0_T1_T2_iT3_T4_T5__param_3];
	ld.param.u64 	%rd17, [_ZN3cub18CUB_300001_SM_10006detail4scan16DeviceScanKernelINS2_10policy_hubIiiimN4cuda3std3__44plusIvEEE10Policy1000EPiSC_NS0_13ScanTileStateIiLb1EEES9_NS1_10InputValueIiSC_EEmiLb0EiEEvT0_T1_T2_iT3_T4_T5__param_6];
	setp.eq.s16 	%p1, %rs2, 0;
	@%p1 bra 	$L__BB4_2;
	cvta.to.global.u64 	%rd18, %rd1;
	ld.global.u32 	%r967, [%rd18];
	bra.uni 	$L__BB4_3;
$L__BB4_2:
	cvt.u32.u64 	%r967, %rd1;
$L__BB4_3:
	mov.u32 	%r210, %ctaid.x;
	add.s32 	%r4, %r207, %r210;
	mul.wide.s32 	%rd3, %r4, 7904;
	sub.s64 	%rd4, %rd17, %rd3;
	setp.lt.u64 	%p2, %rd4, 7905;
	@%p2 bra 	$L__BB4_29;
	mov.u32 	%r5, %tid.x;
	and.b32  	%r644, %r5, 31;
	and.b32  	%r645, %r5, 992;
	mul.lo.s32 	%r646, %r645, 19;
	or.b32  	%r647, %r646, %r644;
	cvt.u64.u32 	%rd79, %r647;
	add.s64 	%rd5, %rd3, %rd79;
	shl.b64 	%rd80, %rd5, 2;
	add.s64 	%rd60, %rd14, %rd80;
	// begin inline asm
	ld.ca.u32 %r624, [%rd60];
	// end inline asm
	add.s64 	%rd61, %rd60, 128;
	// begin inline asm
	ld.ca.u32 %r625, [%rd61];
	// end inline asm
	add.s64 	%rd62, %rd60, 256;
	// begin inline asm
	ld.ca.u32 %r626, [%rd62];
	// end inline asm
	add.s64 	%rd63, %rd60, 384;
	// begin inline asm
	ld.ca.u32 %r627, [%rd63];
	// end inline asm
	add.s64 	%rd64, %rd60, 512;
	// begin inline asm
	ld.ca.u32 %r628, [%rd64];
	// end inline asm
	add.s64 	%rd65, %rd60, 640;
	// begin inline asm
	ld.ca.u32 %r629, [%rd65];
	// end inline asm
	add.s64 	%rd66, %rd60, 768;
	// begin inline asm
	ld.ca.u32 %r630, [%rd66];
	// end inline asm
	add.s64 	%rd67, %rd60, 896;
	// begin inline asm
	ld.ca.u32 %r631, [%rd67];
	// end inline asm
	add.s64 	%rd68, %rd60, 1024;
	// begin inline asm
	ld.ca.u32 %r632, [%rd68];
	// end inline asm
	add.s64 	%rd69, %rd60, 1152;
	// begin inline asm
	ld.ca.u32 %r633, [%rd69];
	// end inline asm
	add.s64 	%rd70, %rd60, 1280;
	// begin inline asm
	ld.ca.u32 %r634, [%rd70];
	// end inline asm
	add.s64 	%rd71, %rd60, 1408;
	// begin inline asm
	ld.ca.u32 %r635, [%rd71];
	// end inline asm
	add.s64 	%rd72, %rd60, 1536;
	// begin inline asm
	ld.ca.u32 %r636, [%rd72];
	// end inline asm
	add.s64 	%rd73, %rd60, 1664;
	// begin inline asm
	ld.ca.u32 %r637, [%rd73];
	// end inline asm
	add.s64 	%rd74, %rd60, 1792;
	// begin inline asm
	ld.ca.u32 %r638, [%rd74];
	// end inline asm
	add.s64 	%rd75, %rd60, 1920;
	// begin inline asm
	ld.ca.u32 %r639, [%rd75];
	// end inline asm
	add.s64 	%rd76, %rd60, 2048;
	// begin inline asm
	ld.ca.u32 %r640, [%rd76];
	// end inline asm
	add.s64 	%rd77, %rd60, 2176;
	// begin inline asm
	ld.ca.u32 %r641, [%rd77];
	// end inline asm
	add.s64 	%rd78, %rd60, 2304;
	// begin inline asm
	ld.ca.u32 %r642, [%rd78];
	// end inline asm
	// begin inline asm
	mov.u32 %r643, %laneid;
	// end inline asm
	shr.u32 	%r7, %r5, 5;
	mad.lo.s32 	%r648, %r7, 608, %r643;
	shl.b32 	%r649, %r648, 2;
	mov.u32 	%r650, _ZZN3cub18CUB_300001_SM_10006detail4scan16DeviceScanKernelINS2_10policy_hubIiiimN4cuda3std3__44plusIvEEE10Policy1000EPiSC_NS0_13ScanTileStateIiLb1EEES9_NS1_10InputValueIiSC_EEmiLb0EiEEvT0_T1_T2_iT3_T4_T5_E12temp_storage;
	add.s32 	%r8, %r650, %r649;
	st.shared.u32 	[%r8], %r624;
	st.shared.u32 	[%r8+128], %r625;
	st.shared.u32 	[%r8+256], %r626;
	st.shared.u32 	[%r8+384], %r627;
	st.shared.u32 	[%r8+512], %r628;
	st.shared.u32 	[%r8+640], %r629;
	st.shared.u32 	[%r8+768], %r630;
	st.shared.u32 	[%r8+896], %r631;
	st.shared.u32 	[%r8+1024], %r632;
	st.shared.u32 	[%r8+1152], %r633;
	st.shared.u32 	[%r8+1280], %r634;
	st.shared.u32 	[%r8+1408], %r635;
	st.shared.u32 	[%r8+1536], %r636;
	st.shared.u32 	[%r8+1664], %r637;
	st.shared.u32 	[%r8+1792], %r638;
	st.shared.u32 	[%r8+1920], %r639;
	st.shared.u32 	[%r8+2048], %r640;
	st.shared.u32 	[%r8+2176], %r641;
	st.shared.u32 	[%r8+2304], %r642;
	bar.warp.sync 	-1;
	mad.lo.s32 	%r9, %r643, 72, %r8;
	ld.shared.u32 	%r10, [%r9];
	ld.shared.u32 	%r11, [%r9+4];
	ld.shared.u32 	%r12, [%r9+8];
	ld.shared.u32 	%r13, [%r9+12];
	ld.shared.u32 	%r14, [%r9+16];
	ld.shared.u32 	%r15, [%r9+20];
	ld.shared.u32 	%r16, [%r9+24];
	ld.shared.u32 	%r17, [%r9+28];
	ld.shared.u32 	%r18, [%r9+32];
	ld.shared.u32 	%r19, [%r9+36];
	ld.shared.u32 	%r20, [%r9+40];
	ld.shared.u32 	%r21, [%r9+44];
	ld.shared.u32 	%r22, [%r9+48];
	ld.shared.u32 	%r23, [%r9+52];
	ld.shared.u32 	%r24, [%r9+56];
	ld.shared.u32 	%r25, [%r9+60];
	ld.shared.u32 	%r26, [%r9+64];
	ld.shared.u32 	%r27, [%r9+68];
	ld.shared.u32 	%r28, [%r9+72];
	bar.sync 	0;
	setp.ne.s32 	%p100, %r4, 0;
	@%p100 bra 	$L__BB4_9;
	add.s32 	%r868, %r11, %r10;
	add.s32 	%r869, %r12, %r868;
	add.s32 	%r870, %r13, %r869;
	add.s32 	%r871, %r14, %r870;
	add.s32 	%r872, %r15, %r871;
	add.s32 	%r873, %r16, %r872;
	add.s32 	%r874, %r17, %r873;
	add.s32 	%r875, %r18, %r874;
	add.s32 	%r876, %r19, %r875;
	add.s32 	%r877, %r20, %r876;
	add.s32 	%r878, %r21, %r877;
	add.s32 	%r879, %r22, %r878;
	add.s32 	%r880, %r23, %r879;
	add.s32 	%r881, %r24, %r880;
	add.s32 	%r882, %r25, %r881;
	add.s32 	%r883, %r26, %r882;
	add.s32 	%r884, %r27, %r883;
	add.s32 	%r842, %r28, %r884;
	mov.b32 	%r840, 1;
	mov.b32 	%r865, 0;
	mov.b32 	%r867, -1;
	// begin inline asm
	{  .reg .s32 r0;  .reg .pred p;  shfl.sync.up.b32 r0|p, %r842, %r840, %r865, %r867;  @p add.s32 r0, r0, %r842;  mov.s32 %r838, r0;}
	// end inline asm
	mov.b32 	%r846, 2;
	// begin inline asm
	{  .reg .s32 r0;  .reg .pred p;  shfl.sync.up.b32 r0|p, %r838, %r846, %r865, %r867;  @p add.s32 r0, r0, %r838;  mov.s32 %r844, r0;}
	// end inline asm
	mov.b32 	%r852, 4;
	// begin inline asm
	{  .reg .s32 r0;  .reg .pred p;  shfl.sync.up.b32 r0|p, %r844, %r852, %r865, %r867;  @p add.s32 r0, r0, %r844;  mov.s32 %r850, r0;}
	// end inline asm
	mov.b32 	%r858, 8;
	// begin inline asm
	{  .reg .s32 r0;  .reg .pred p;  shfl.sync.up.b32 r0|p, %r850, %r858, %r865, %r867;  @p add.s32 r0, r0, %r850;  mov.s32 %r856, r0;}
	// end inline asm
	mov.b32 	%r864, 16;
	// begin inline asm
	{  .reg .s32 r0;  .reg .pred p;  shfl.sync.up.b32 r0|p, %r856, %r864, %r865, %r867;  @p add.s32 r0, r0, %r856;  mov.s32 %r862, r0;}
	// end inline asm
	setp.ne.s32 	%p143, %r643, 31;
	@%p143 bra 	$L__BB4_7;
	shl.b32 	%r885, %r7, 2;
	mov.u32 	%r886, _ZZN3cub18CUB_300001_SM_10006detail4scan16DeviceScanKernelINS2_10policy_hubIiiimN4cuda3std3__44plusIvEEE10Policy1000EPiSC_NS0_13ScanTileStateIiLb1EEES9_NS1_10InputValueIiSC_EEmiLb0EiEEvT0_T1_T2_iT3_T4_T5_E12temp_storage;
	add.s32 	%r887, %r886, %r885;
	st.shared.u32 	[%r887+16], %r862;
$L__BB4_7:
	bar.sync 	0;
	ld.shared.v4.u32 	{%r888, %r889, %r890, %r891}, [_ZZN3cub18CUB_300001_SM_10006detail4scan16DeviceScanKernelINS2_10policy_hubIiiimN4cuda3std3__44plusIvEEE10Policy1000EPiSC_NS0_13ScanTileStateIiLb1EEES9_NS1_10InputValueIiSC_EEmiLb0EiEEvT0_T1_T2_iT3_T4_T5_E12temp_storage+16];
	add.s32 	%r892, %r889, %r888;
	setp.eq.s32 	%p144, %r7, 2;
	selp.b32 	%r893, %r892, %r888, %p144;
	add.s32 	%r894, %r892, %r890;
	setp.eq.s32 	%p145, %r7, 3;
	selp.b32 	%r895, %r894, %r893, %p145;
	add.s32 	%r896, %r894, %r891;
	setp.eq.s32 	%p146, %r7, 4;
	selp.b32 	%r897, %r896, %r895, %p146;
	ld.shared.v4.u32 	{%r898, %r899, %r900, %r901}, [_ZZN3cub18CUB_300001_SM_10006detail4scan16DeviceScanKernelINS2_10policy_hubIiiimN4cuda3std3__44plusIvEEE10Policy1000EPiSC_NS0_13ScanTileStateIiLb1EEES9_NS1_10InputValueIiSC_EEmiLb0EiEEvT0_T1_T2_iT3_T4_T5_E12temp_storage+32];
	add.s32 	%r902, %r896, %r898;
	setp.eq.s32 	%p147, %r7, 5;
	selp.b32 	%r903, %r902, %r897, %p147;
	add.s32 	%r904, %r902, %r899;
	setp.eq.s32 	%p148, %r7, 6;
	selp.b32 	%r905, %r904, %r903, %p148;
	add.s32 	%r906, %r904, %r900;
	setp.eq.s32 	%p149, %r7, 7;
	selp.b32 	%r907, %r906, %r905, %p149;
	add.s32 	%r908, %r906, %r901;
	setp.eq.s32 	%p150, %r7, 8;
	selp.b32 	%r909, %r908, %r907, %p150;
	ld.shared.v4.u32 	{%r910, %r911, %r912, %r913}, [_ZZN3cub18CUB_300001_SM_10006detail4scan16DeviceScanKernelINS2_10policy_hubIiiimN4cuda3std3__44plusIvEEE10Policy1000EPiSC_NS0_13ScanTileStateIiLb1EEES9_NS1_10InputValueIiSC_EEmiLb0EiEEvT0_T1_T2_iT3_T4_T5_E12temp_storage+48];
	add.s32 	%r914, %r908, %r910;
	setp.eq.s32 	%p151, %r7, 9;
	selp.b32 	%r915, %r914, %r909, %p151;
	add.s32 	%r916, %r914, %r911;
	setp.eq.s32 	%p152, %r7, 10;
	selp.b32 	%r917, %r916, %r915, %p152;
	add.s32 	%r918, %r916, %r912;
	setp.eq.s32 	%p153, %r7, 11;
	selp.b32 	%r919, %r918, %r917, %p153;
	add.s32 	%r920, %r918, %r913;
	setp.eq.s32 	%p154, %r7, 12;
	selp.b32 	%r921, %r920, %r919, %p154;
	ld.shared.u32 	%r922, [_ZZN3cub18CUB_300001_SM_10006detail4scan16DeviceScanKernelINS2_10policy_hubIiiimN4cuda3std3__44plusIvEEE10Policy1000EPiSC_NS0_13ScanTileStateIiLb1EEES9_NS1_10InputValueIiSC_EEmiLb0EiEEvT0_T1_T2_iT3_T4_T5_E12temp_storage+64];
	setp.lt.u32 	%p155, %r5, 32;
	selp.b32 	%r923, 0, %r921, %p155;
	setp.eq.s32 	%p156, %r643, 0;
	sub.s32 	%r924, %r862, %r842;
	selp.b32 	%r925, 0, %r924, %p156;
	add.s32 	%r926, %r925, %r967;
	add.s32 	%r979, %r926, %r923;
	add.s32 	%r927, %r922, %r967;
	add.s32 	%r32, %r927, %r920;
	setp.ne.s32 	%p157, %r5, 0;
	@%p157 bra 	$L__BB4_28;
	add.s64 	%rd92, %rd16, 256;
	mov.b32 	%r928, 101;
	// begin inline asm
	st.relaxed.gpu.v2.u32 [%rd92], {%r928, %r32};
	// end inline asm
	bra.uni 	$L__BB4_28;
$L__BB4_9:
	add.s32 	%r681, %r11, %r10;
	add.s32 	%r682, %r12, %r681;
	add.s32 	%r683, %r13, %r682;
	add.s32 	%r684, %r14, %r683;
	add.s32 	%r685, %r15, %r684;
	add.s32 	%r686, %r16, %r685;
	add.s32 	%r687, %r17, %r686;
	add.s32 	%r688, %r18, %r687;
	add.s32 	%r689, %r19, %r688;
	add.s32 	%r690, %r20, %r689;
	add.s32 	%r691, %r21, %r690;
	add.s32 	%r692, %r22, %r691;
	add.s32 	%r693, %r23, %r692;
	add.s32 	%r694, %r24, %r693;
	add.s32 	%r695, %r25, %r694;
	add.s32 	%r696, %r26, %r695;
	add.s32 	%r697, %r27, %r696;
	add.s32 	%r655, %r28, %r697;
	mov.b32 	%r653, 1;
	mov.b32 	%r678, 0;
	mov.b32 	%r680, -1;
	// begin inline asm
	{  .reg .s32 r0;  .reg .pred p;  shfl.sync.up.b32 r0|p, %r655, %r653, %r678, %r680;  @p add.s32 r0, r0, %r655;  mov.s32 %r651, r0;}
	// end inline asm
	mov.b32 	%r659, 2;
	// begin inline asm
	{  .reg .s32 r0;  .reg .pred p;  shfl.sync.up.b32 r0|p, %r651, %r659, %r678, %r680;  @p add.s32 r0, r0, %r651;  mov.s32 %r657, r0;}
	// end inline asm
	mov.b32 	%r665, 4;
	// begin inline asm
	{  .reg .s32 r0;  .reg .pred p;  shfl.sync.up.b32 r0|p, %r657, %r665, %r678, %r680;  @p add.s32 r0, r0, %r657;  mov.s32 %r663, r0;}
	// end inline asm
	mov.b32 	%r671, 8;
	// begin inline asm
	{  .reg .s32 r0;  .reg .pred p;  shfl.sync.up.b32 r0|p, %r663, %r671, %r678, %r680;  @p add.s32 r0, r0, %r663;  mov.s32 %r669, r0;}
	// end inline asm
	mov.b32 	%r677, 16;
	// begin inline asm
	{  .reg .s32 r0;  .reg .pred p;  shfl.sync.up.b32 r0|p, %r669, %r677, %r678, %r680;  @p add.s32 r0, r0, %r669;  mov.s32 %r675, r0;}
	// end inline asm
	setp.ne.s32 	%p101, %r643, 31;
	@%p101 bra 	$L__BB4_11;
	shl.b32 	%r698, %r7, 2;
	mov.u32 	%r699, _ZZN3cub18CUB_300001_SM_10006detail4scan16DeviceScanKernelINS2_10policy_hubIiiimN4cuda3std3__44plusIvEEE10Policy1000EPiSC_NS0_13ScanTileStateIiLb1EEES9_NS1_10InputValueIiSC_EEmiLb0EiEEvT0_T1_T2_iT3_T4_T5_E12temp_storage;
	add.s32 	%r700, %r699, %r698;
	st.shared.u32 	[%r700+16], %r675;
$L__BB4_11:
	sub.s32 	%r701, %r675, %r655;
	bar.sync 	0;
	ld.shared.v4.u32 	{%r702, %r703, %r704, %r705}, [_ZZN3cub18CUB_300001_SM_10006detail4scan16DeviceScanKernelINS2_10policy_hubIiiimN4cuda3std3__44plusIvEEE10Policy1000EPiSC_NS0_13ScanTileStateIiLb1EEES9_NS1_10InputValueIiSC_EEmiLb0EiEEvT0_T1_T2_iT3_T4_T5_E12temp_storage+16];
	add.s32 	%r706, %r703, %r702;
	setp.eq.s32 	%p102, %r7, 2;
	selp.b32 	%r707, %r706, %r702, %p102;
	add.s32 	%r708, %r706, %r704;
	setp.eq.s32 	%p103, %r7, 3;
	selp.b32 	%r709, %r708, %r707, %p103;
	add.s32 	%r710, %r708, %r705;
	setp.eq.s32 	%p104, %r7, 4;
	selp.b32 	%r711, %r710, %r709, %p104;
	ld.shared.v4.u32 	{%r712, %r713, %r714, %r715}, [_ZZN3cub18CUB_300001_SM_10006detail4scan16DeviceScanKernelINS2_10policy_hubIiiimN4cuda3std3__44plusIvEEE10Policy1000EPiSC_NS0_13ScanTileStateIiLb1EEES9_NS1_10InputValueIiSC_EEmiLb0EiEEvT0_T1_T2_iT3_T4_T5_E12temp_storage+32];
	add.s32 	%r716, %r710, %r712;
	setp.eq.s32 	%p105, %r7, 5;
	selp.b32 	%r717, %r716, %r711, %p105;
	add.s32 	%r718, %r716, %r713;
	setp.eq.s32 	%p106, %r7, 6;
	selp.b32 	%r719, %r718, %r717, %p106;
	add.s32 	%r720, %r718, %r714;
	setp.eq.s32 	%p107, %r7, 7;
	selp.b32 	%r721, %r720, %r719, %p107;
	add.s32 	%r722, %r720, %r715;
	setp.eq.s32 	%p108, %r7, 8;
	selp.b32 	%r723, %r722, %r721, %p108;
	ld.shared.v4.u32 	{%r724, %r725, %r726, %r727}, [_ZZN3cub18CUB_300001_SM_10006detail4scan16DeviceScanKernelINS2_10policy_hubIiiimN4cuda3std3__44plusIvEEE10Policy1000EPiSC_NS0_13ScanTileStateIiLb1EEES9_NS1_10InputValueIiSC_EEmiLb0EiEEvT0_T1_T2_iT3_T4_T5_E12temp_storage+48];
	add.s32 	%r728, %r722, %r724;
	setp.eq.s32 	%p109, %r7, 9;
	selp.b32 	%r729, %r728, %r723, %p109;
	add.s32 	%r730, %r728, %r725;
	setp.eq.s32 	%p110, %r7, 10;
	selp.b32 	%r731, %r730, %r729, %p110;
	add.s32 	%r732, %r730, %r726;
	setp.eq.s32 	%p111, %r7, 11;
	selp.b32 	%r733, %r732, %r731, %p111;
	add.s32 	%r734, %r732, %r727;
	setp.eq.s32 	%p112, %r7, 12;
	selp.b32 	%r735, %r734, %r733, %p112;
	ld.shared.u32 	%r736, [_ZZN3cub18CUB_300001_SM_10006detail4scan16DeviceScanKernelINS2_10policy_hubIiiimN4cuda3std3__44plusIvEEE10Policy1000EPiSC_NS0_13ScanTileStateIiLb1EEES9_NS1_10InputValueIiSC_EEmiLb0EiEEvT0_T1_T2_iT3_T4_T5_E12temp_storage+64];
	add.s32 	%r35, %r734, %r736;
	setp.gt.u32 	%p113, %r5, 31;
	setp.lt.u32 	%p114, %r5, 32;
	setp.eq.s32 	%p115, %r643, 0;
	selp.b32 	%r737, 0, %r701, %p115;
	add.s32 	%r978, %r735, %r737;
	selp.b32 	%r37, %r701, %r978, %p114;
	@%p113 bra 	$L__BB4_27;
	setp.ne.s32 	%p116, %r5, 0;
	mul.wide.s32 	%rd81, %r4, 8;
	add.s64 	%rd6, %rd16, %rd81;
	@%p116 bra 	$L__BB4_14;
	st.shared.u32 	[_ZZN3cub18CUB_300001_SM_10006detail4scan16DeviceScanKernelINS2_10policy_hubIiiimN4cuda3std3__44plusIvEEE10Policy1000EPiSC_NS0_13ScanTileStateIiLb1EEES9_NS1_10InputValueIiSC_EEmiLb0EiEEvT0_T1_T2_iT3_T4_T5_E12temp_storage+12], %r35;
	add.s64 	%rd82, %rd6, 256;
	mov.b32 	%r738, 100;
	// begin inline asm
	st.relaxed.gpu.v2.u32 [%rd82], {%r738, %r35};
	// end inline asm
$L__BB4_14:
	not.b32 	%r744, %r5;
	add.s32 	%r974, %r4, %r744;
	mov.b32 	%r740, 550;
	// begin inline asm
	nanosleep.u32 %r740;
	// end inline asm
	mul.wide.s32 	%rd84, %r974, 8;
	add.s64 	%rd85, %rd16, %rd84;
	add.s64 	%rd83, %rd85, 256;
	// begin inline asm
	ld.relaxed.gpu.v2.u32 {%r975, %r969}, [%rd83];
	// end inline asm
	mov.b32 	%r970, 478;
$L__BB4_15:
	setp.eq.s32 	%p117, %r975, 99;
	mov.b32 	%r745, -1;
	vote.sync.any.pred 	%p118, %p117, %r745;
	not.pred 	%p119, %p118;
	@%p119 bra 	$L__BB4_17;
	// begin inline asm
	nanosleep.u32 %r970;
	// end inline asm
	shr.u32 	%r970, %r970, 1;
	// begin inline asm
	ld.relaxed.gpu.v2.u32 {%r975, %r969}, [%rd83];
	// end inline asm
	bra.uni 	$L__BB4_15;
$L__BB4_17:
	setp.eq.s32 	%p120, %r975, 101;
	mov.b32 	%r772, -1;
	vote.sync.ballot.b32 	%r774, %p120, %r772;
	// begin inline asm
	mov.u32 %r747, %lanemask_ge;
	// end inline asm
	and.b32  	%r775, %r774, %r747;
	or.b32  	%r776, %r775, -2147483648;
	add.s32 	%r777, %r776, -1;
	not.b32 	%r778, %r776;
	and.b32  	%r779, %r778, %r777;
	popc.b32 	%r751, %r779;
	mov.b32 	%r750, 1;
	// begin inline asm
	shfl.sync.down.b32 %r748, %r969, %r750, %r751, %r772;
	// end inline asm
	setp.lt.s32 	%p122, %r643, %r751;
	selp.b32 	%r780, %r748, 0, %p122;
	add.s32 	%r754, %r780, %r969;
	mov.b32 	%r755, 2;
	// begin inline asm
	shfl.sync.down.b32 %r753, %r754, %r755, %r751, %r772;
	// end inline asm
	add.s32 	%r50, %r643, 2;
	setp.gt.s32 	%p123, %r50, %r751;
	selp.b32 	%r781, 0, %r753, %p123;
	add.s32 	%r759, %r754, %r781;
	mov.b32 	%r760, 4;
	// begin inline asm
	shfl.sync.down.b32 %r758, %r759, %r760, %r751, %r772;
	// end inline asm
	add.s32 	%r51, %r643, 4;
	setp.gt.s32 	%p124, %r51, %r751;
	selp.b32 	%r782, 0, %r758, %p124;
	add.s32 	%r764, %r759, %r782;
	mov.b32 	%r765, 8;
	// begin inline asm
	shfl.sync.down.b32 %r763, %r764, %r765, %r751, %r772;
	// end inline asm
	add.s32 	%r52, %r643, 8;
	setp.gt.s32 	%p125, %r52, %r751;
	selp.b32 	%r783, 0, %r763, %p125;
	add.s32 	%r769, %r764, %r783;
	mov.b32 	%r770, 16;
	// begin inline asm
	shfl.sync.down.b32 %r768, %r769, %r770, %r751, %r772;
	// end inline asm
	add.s32 	%r53, %r643, 16;
	setp.gt.s32 	%p126, %r53, %r751;
	selp.b32 	%r784, 0, %r768, %p126;
	add.s32 	%r973, %r769, %r784;
	add.s64 	%rd8, %rd16, 256;
	mov.b32 	%r971, 478;
$L__BB4_18:
	setp.ne.s32 	%p127, %r975, 101;
	mov.b32 	%r785, -1;
	vote.sync.all.pred 	%p128, %p127, %r785;
	not.pred 	%p129, %p128;
	@%p129 bra 	$L__BB4_23;
	shr.u32 	%r971, %r971, 1;
	mul.wide.s32 	%rd88, %r974, 8;
	add.s64 	%rd89, %rd8, %rd88;
	add.s64 	%rd87, %rd89, -256;
	// begin inline asm
	ld.relaxed.gpu.v2.u32 {%r975, %r976}, [%rd87];
	// end inline asm
	mov.u32 	%r977, %r971;
$L__BB4_20:
	setp.eq.s32 	%p133, %r975, 99;
	mov.b32 	%r793, -1;
	vote.sync.any.pred 	%p134, %p133, %r793;
	not.pred 	%p135, %p134;
	@%p135 bra 	$L__BB4_22;
	// begin inline asm
	nanosleep.u32 %r977;
	// end inline asm
	shr.u32 	%r977, %r977, 1;
	// begin inline asm
	ld.relaxed.gpu.v2.u32 {%r975, %r976}, [%rd87];
	// end inline asm
	bra.uni 	$L__BB4_20;
$L__BB4_22:
	setp.eq.s32 	%p136, %r975, 101;
	mov.b32 	%r819, -1;
	vote.sync.ballot.b32 	%r820, %p136, %r819;
	and.b32  	%r821, %r820, %r747;
	or.b32  	%r822, %r821, -2147483648;
	add.s32 	%r823, %r822, -1;
	not.b32 	%r824, %r822;
	and.b32  	%r825, %r824, %r823;
	popc.b32 	%r798, %r825;
	mov.b32 	%r797, 1;
	// begin inline asm
	shfl.sync.down.b32 %r795, %r976, %r797, %r798, %r819;
	// end inline asm
	setp.lt.s32 	%p138, %r643, %r798;
	selp.b32 	%r826, %r795, 0, %p138;
	add.s32 	%r801, %r826, %r976;
	mov.b32 	%r802, 2;
	// begin inline asm
	shfl.sync.down.b32 %r800, %r801, %r802, %r798, %r819;
	// end inline asm
	setp.gt.s32 	%p139, %r50, %r798;
	selp.b32 	%r827, 0, %r800, %p139;
	add.s32 	%r806, %r801, %r827;
	mov.b32 	%r807, 4;
	// begin inline asm
	shfl.sync.down.b32 %r805, %r806, %r807, %r798, %r819;
	// end inline asm
	setp.gt.s32 	%p140, %r51, %r798;
	selp.b32 	%r828, 0, %r805, %p140;
	add.s32 	%r811, %r806, %r828;
	mov.b32 	%r812, 8;
	// begin inline asm
	shfl.sync.down.b32 %r810, %r811, %r812, %r798, %r819;
	// end inline asm
	setp.gt.s32 	%p141, %r52, %r798;
	selp.b32 	%r829, 0, %r810, %p141;
	add.s32 	%r816, %r811, %r829;
	mov.b32 	%r817, 16;
	// begin inline asm
	shfl.sync.down.b32 %r815, %r816, %r817, %r798, %r819;
	// end inline asm
	setp.gt.s32 	%p142, %r53, %r798;
	selp.b32 	%r830, 0, %r815, %p142;
	add.s32 	%r831, %r830, %r973;
	add.s32 	%r973, %r831, %r816;
	add.s32 	%r974, %r974, -32;
	bra.uni 	$L__BB4_18;
$L__BB4_23:
	@%p116 bra 	$L__BB4_25;
	add.s32 	%r788, %r973, %r35;
	add.s64 	%rd86, %rd6, 256;
	mov.b32 	%r787, 101;
	// begin inline asm
	st.relaxed.gpu.v2.u32 [%rd86], {%r787, %r788};
	// end inline asm
	st.shared.u32 	[_ZZN3cub18CUB_300001_SM_10006detail4scan16DeviceScanKernelINS2_10policy_hubIiiimN4cuda3std3__44plusIvEEE10Policy1000EPiSC_NS0_13ScanTileStateIiLb1EEES9_NS1_10InputValueIiSC_EEmiLb0EiEEvT0_T1_T2_iT3_T4_T5_E12temp_storage+4], %r973;
	st.shared.u32 	[_ZZN3cub18CUB_300001_SM_10006detail4scan16DeviceScanKernelINS2_10policy_hubIiiimN4cuda3std3__44plusIvEEE10Policy1000EPiSC_NS0_13ScanTileStateIiLb1EEES9_NS1_10InputValueIiSC_EEmiLb0EiEEvT0_T1_T2_iT3_T4_T5_E12temp_storage+8], %r788;
$L__BB4_25:
	setp.ne.s32 	%p131, %r643, 0;
	mov.u32 	%r978, %r37;
	@%p131 bra 	$L__BB4_27;
	st.shared.u32 	[_ZZN3cub18CUB_300001_SM_10006detail4scan16DeviceScanKernelINS2_10policy_hubIiiimN4cuda3std3__44plusIvEEE10Policy1000EPiSC_NS0_13ScanTileStateIiLb1EEES9_NS1_10InputValueIiSC_EEmiLb0EiEEvT0_T1_T2_iT3_T4_T5_E12temp_storage+84], %r973;
	mov.u32 	%r978, %r973;
$L__BB4_27:
	bar.sync 	0;
	setp.eq.s32 	%p132, %r5, 0;
	ld.shared.u32 	%r789, [_ZZN3cub18CUB_300001_SM_10006detail4scan16DeviceScanKernelINS2_10policy_hubIiiimN4cuda3std3__44plusIvEEE10Policy1000EPiSC_NS0_13ScanTileStateIiLb1EEES9_NS1_10InputValueIiSC_EEmiLb0EiEEvT0_T1_T2_iT3_T4_T5_E12temp_storage+84];
	selp.b32 	%r790, 0, %r789, %p132;
	add.s32 	%r979, %r790, %r978;
$L__BB4_28:
	ld.param.u64 	%rd97, [_ZN3cub18CUB_300001_SM_10006detail4scan16DeviceScanKernelINS2_10policy_hubIiiimN4cuda3std3__44plusIvEEE10Policy1000EPiSC_NS0_13ScanTileStateIiLb1EEES9_NS1_10InputValueIiSC_EEmiLb0EiEEvT0_T1_T2_iT3_T4_T5__param_1];
	add.s32 	%r930, %r979, %r10;
	add.s32 	%r931, %r11, %r930;
	add.s32 	%r932, %r12, %r931;
	add.s32 	%r933, %r13, %r932;
	add.s32 	%r934, %r14, %r933;
	add.s32 	%r935, %r15, %r934;
	add.s32 	%r936, %r16, %r935;
	add.s32 	%r937, %r17, %r936;
	add.s32 	%r938, %r18, %r937;
	add.s32 	%r939, %r19, %r938;
	add.s32 	%r940, %r20, %r939;
	add.s32 	%r941, %r21, %r940;
	add.s32 	%r942, %r22, %r941;
	add.s32 	%r943, %r23, %r942;
	add.s32 	%r944, %r24, %r943;
	add.s32 	%r945, %r25, %r944;
	add.s32 	%r946, %r26, %r945;
	add.s32 	%r947, %r27, %r946;
	bar.sync 	0;
	st.shared.u32 	[%r9], %r979;
	st.shared.u32 	[%r9+4], %r930;
	st.shared.u32 	[%r9+8], %r931;
	st.shared.u32 	[%r9+12], %r932;
	st.shared.u32 	[%r9+16], %r933;
	st.shared.u32 	[%r9+20], %r934;
	st.shared.u32 	[%r9+24], %r935;
	st.shared.u32 	[%r9+28], %r936;
	st.shared.u32 	[%r9+32], %r937;
	st.shared.u32 	[%r9+36], %r938;
	st.shared.u32 	[%r9+40], %r939;
	st.shared.u32 	[%r9+44], %r940;
	st.shared.u32 	[%r9+48], %r941;
	st.shared.u32 	[%r9+52], %r942;
	st.shared.u32 	[%r9+56], %r943;
	st.shared.u32 	[%r9+60], %r944;
	st.shared.u32 	[%r9+64], %r945;
	st.shared.u32 	[%r9+68], %r946;
	st.shared.u32 	[%r9+72], %r947;
	bar.warp.sync 	-1;
	ld.shared.u32 	%r948, [%r8];
	ld.shared.u32 	%r949, [%r8+128];
	ld.shared.u32 	%r950, [%r8+256];
	ld.shared.u32 	%r951, [%r8+384];
	ld.shared.u32 	%r952, [%r8+512];
	ld.shared.u32 	%r953, [%r8+640];
	ld.shared.u32 	%r954, [%r8+768];
	ld.shared.u32 	%r955, [%r8+896];
	ld.shared.u32 	%r956, [%r8+1024];
	ld.shared.u32 	%r957, [%r8+1152];
	ld.shared.u32 	%r958, [%r8+1280];
	ld.shared.u32 	%r959, [%r8+1408];
	ld.shared.u32 	%r960, [%r8+1536];
	ld.shared.u32 	%r961, [%r8+1664];
	ld.shared.u32 	%r962, [%r8+1792];
	ld.shared.u32 	%r963, [%r8+1920];
	ld.shared.u32 	%r964, [%r8+2048];
	ld.shared.u32 	%r965, [%r8+2176];
	ld.shared.u32 	%r966, [%r8+2304];
	cvta.to.global.u64 	%rd93, %rd97;
	add.s64 	%rd95, %rd93, %rd80;
	st.global.u32 	[%rd95], %r948;
	st.global.u32 	[%rd95+128], %r949;
	st.global.u32 	[%rd95+256], %r950;
	st.global.u32 	[%rd95+384], %r951;
	st.global.u32 	[%rd95+512], %r952;
	st.global.u32 	[%rd95+640], %r953;
	st.global.u32 	[%rd95+768], %r954;
	st.global.u32 	[%rd95+896], %r955;
	st.global.u32 	[%rd95+1024], %r956;
	st.global.u32 	[%rd95+1152], %r957;
	st.global.u32 	[%rd95+1280], %r958;
	st.global.u32 	[%rd95+1408], %r959;
	st.global.u32 	[%rd95+1536], %r960;
	st.global.u32 	[%rd95+1664], %r961;
	st.global.u32 	[%rd95+1792], %r962;
	st.global.u32 	[%rd95+1920], %r963;
	st.global.u32 	[%rd95+2048], %r964;
	st.global.u32 	[%rd95+2176], %r965;
	st.global.u32 	[%rd95+2304], %r966;
	bra.uni 	$L__BB4_131;
$L__BB4_29:
	setp.eq.s64 	%p3, %rd4, 0;
	@%p3 bra 	$L__BB4_131;
	cvt.u32.u64 	%r75, %rd4;
	shl.b64 	%rd20, %rd3, 2;
	add.s64 	%rd19, %rd14, %rd20;
	// begin inline asm
	ld.ca.u32 %r998, [%rd19];
	// end inline asm
	mov.u32 	%r77, %tid.x;
	and.b32  	%r212, %r77, 31;
	and.b32  	%r213, %r77, 992;
	mul.lo.s32 	%r214, %r213, 19;
	or.b32  	%r78, %r214, %r212;
	setp.ge.u32 	%p4, %r78, %r75;
	shl.b32 	%r215, %r78, 2;
	cvt.u64.u32 	%rd21, %r215;
	add.s64 	%rd10, %rd19, %rd21;
	mov.u32 	%r980, %r998;
	@%p4 bra 	$L__BB4_32;
	// begin inline asm
	ld.ca.u32 %r980, [%rd10];
	// end inline asm
$L__BB4_32:
	add.s32 	%r81, %r78, 32;
	setp.ge.u32 	%p5, %r81, %r75;
	mov.u32 	%r981, %r998;
	@%p5 bra 	$L__BB4_34;
	add.s64 	%rd23, %rd10, 128;
	// begin inline asm
	ld.ca.u32 %r981, [%rd23];
	// end inline asm
$L__BB4_34:
	add.s32 	%r218, %r78, 64;
	setp.ge.u32 	%p6, %r218, %r75;
	mov.u32 	%r982, %r998;
	@%p6 bra 	$L__BB4_36;
	add.s64 	%rd24, %rd10, 256;
	// begin inline asm
	ld.ca.u32 %r982, [%rd24];
	// end inline asm
$L__BB4_36:
	add.s32 	%r220, %r78, 96;
	setp.ge.u32 	%p7, %r220, %r75;
	mov.u32 	%r983, %r998;
	@%p7 bra 	$L__BB4_38;
	add.s64 	%rd25, %rd10, 384;
	// begin inline asm
	ld.ca.u32 %r983, [%rd25];
	// end inline asm
$L__BB4_38:
	add.s32 	%r222, %r78, 128;
	setp.ge.u32 	%p8, %r222, %r75;
	mov.u32 	%r984, %r998;
	@%p8 bra 	$L__BB4_40;
	add.s64 	%rd26, %rd10, 512;
	// begin inline asm
	ld.ca.u32 %r984, [%rd26];
	// end inline asm
$L__BB4_40:
	add.s32 	%r224, %r78, 160;
	setp.ge.u32 	%p9, %r224, %r75;
	mov.u32 	%r985, %r998;
	@%p9 bra 	$L__BB4_42;
	add.s64 	%rd27, %rd10, 640;
	// begin inline asm
	ld.ca.u32 %r985, [%rd27];
	// end inline asm
$L__BB4_42:
	add.s32 	%r226, %r78, 192;
	setp.ge.u32 	%p10, %r226, %r75;
	mov.u32 	%r986, %r998;
	@%p10 bra 	$L__BB4_44;
	add.s64 	%rd28, %rd10, 768;
	// begin inline asm
	ld.ca.u32 %r986, [%rd28];
	// end inline asm
$L__BB4_44:
	add.s32 	%r228, %r78, 224;
	setp.ge.u32 	%p11, %r228, %r75;
	mov.u32 	%r987, %r998;
	@%p11 bra 	$L__BB4_46;
	add.s64 	%rd29, %rd10, 896;
	// begin inline asm
	ld.ca.u32 %r987, [%rd29];
	// end inline asm
$L__BB4_46:
	add.s32 	%r96, %r78, 256;
	setp.ge.u32 	%p12, %r96, %r75;
	mov.u32 	%r988, %r998;
	@%p12 bra 	$L__BB4_48;
	add.s64 	%rd30, %rd10, 1024;
	// begin inline asm
	ld.ca.u32 %r988, [%rd30];
	// end inline asm
$L__BB4_48:
	add.s32 	%r99, %r78, 288;
	setp.ge.u32 	%p13, %r99, %r75;
	mov.u32 	%r989, %r998;
	@%p13 bra 	$L__BB4_50;
	add.s64 	%rd31, %rd10, 1152;
	// begin inline asm
	ld.ca.u32 %r989, [%rd31];
	// end inline asm
$L__BB4_50:
	add.s32 	%r232, %r78, 320;
	setp.ge.u32 	%p14, %r232, %r75;
	mov.u32 	%r990, %r998;
	@%p14 bra 	$L__BB4_52;
	add.s64 	%rd32, %rd10, 1280;
	// begin inline asm
	ld.ca.u32 %r990, [%rd32];
	// end inline asm
$L__BB4_52:
	add.s32 	%r234, %r78, 352;
	setp.ge.u32 	%p15, %r234, %r75;
	mov.u32 	%r991, %r998;
	@%p15 bra 	$L__BB4_54;
	add.s64 	%rd33, %rd10, 1408;
	// begin inline asm
	ld.ca.u32 %r991, [%rd33];
	// end inline asm
$L__BB4_54:
	add.s32 	%r236, %r78, 384;
	setp.ge.u32 	%p16, %r236, %r75;
	mov.u32 	%r992, %r998;
	@%p16 bra 	$L__BB4_56;
	add.s64 	%rd34, %rd10, 1536;
	// begin inline asm
	ld.ca.u32 %r992, [%rd34];
	// end inline asm
$L__BB4_56:
	add.s32 	%r238, %r78, 416;
	setp.ge.u32 	%p17, %r238, %r75;
	mov.u32 	%r993, %r998;
	@%p17 bra 	$L__BB4_58;
	add.s64 	%rd35, %rd10, 1664;
	// begin inline asm
	ld.ca.u32 %r993, [%rd35];
	// end inline asm
$L__BB4_58:
	add.s32 	%r110, %r78, 448;
	setp.ge.u32 	%p18, %r110, %r75;
	mov.u32 	%r994, %r998;
	@%p18 bra 	$L__BB4_60;
	add.s64 	%rd36, %rd10, 1792;
	// begin inline asm
	ld.ca.u32 %r994, [%rd36];
	// end inline asm
$L__BB4_60:
	add.s32 	%r241, %r78, 480;
	setp.ge.u32 	%p19, %r241, %r75;
	mov.u32 	%r995, %r998;
	@%p19 bra 	$L__BB4_62;
	add.s64 	%rd37, %rd10, 1920;
	// begin inline asm
	ld.ca.u32 %r995, [%rd37];
	// end inline asm
$L__BB4_62:
	add.s32 	%r243, %r78, 512;
	setp.ge.u32 	%p20, %r243, %r75;
	mov.u32 	%r996, %r998;
	@%p20 bra 	$L__BB4_64;
	add.s64 	%rd38, %rd10, 2048;
	// begin inline asm
	ld.ca.u32 %r996, [%rd38];
	// end inline asm
$L__BB4_64:
	add.s32 	%r117, %r78, 544;
	setp.ge.u32 	%p21, %r117, %r75;
	mov.u32 	%r997, %r998;
	@%p21 bra 	$L__BB4_66;
	add.s64 	%rd39, %rd10, 2176;
	// begin inline asm
	ld.ca.u32 %r997, [%rd39];
	// end inline asm
$L__BB4_66:
	add.s32 	%r120, %r78, 576;
	setp.ge.u32 	%p22, %r120, %r75;
	@%p22 bra 	$L__BB4_68;
	add.s64 	%rd40, %rd10, 2304;
	// begin inline asm
	ld.ca.u32 %r998, [%rd40];
	// end inline asm
$L__BB4_68:
	// begin inline asm
	mov.u32 %r247, %laneid;
	// end inline asm
	shr.u32 	%r124, %r77, 5;
	mad.lo.s32 	%r248, %r124, 608, %r247;
	shl.b32 	%r249, %r248, 2;
	mov.u32 	%r250, _ZZN3cub18CUB_300001_SM_10006detail4scan16DeviceScanKernelINS2_10policy_hubIiiimN4cuda3std3__44plusIvEEE10Policy1000EPiSC_NS0_13ScanTileStateIiLb1EEES9_NS1_10InputValueIiSC_EEmiLb0EiEEvT0_T1_T2_iT3_T4_T5_E12temp_storage;
	add.s32 	%r125, %r250, %r249;
	st.shared.u32 	[%r125], %r980;
	st.shared.u32 	[%r125+128], %r981;
	st.shared.u32 	[%r125+256], %r982;
	st.shared.u32 	[%r125+384], %r983;
	st.shared.u32 	[%r125+512], %r984;
	st.shared.u32 	[%r125+640], %r985;
	st.shared.u32 	[%r125+768], %r986;
	st.shared.u32 	[%r125+896], %r987;
	st.shared.u32 	[%r125+1024], %r988;
	st.shared.u32 	[%r125+1152], %r989;
	st.shared.u32 	[%r125+1280], %r990;
	st.shared.u32 	[%r125+1408], %r991;
	st.shared.u32 	[%r125+1536], %r992;
	st.shared.u32 	[%r125+1664], %r993;
	st.shared.u32 	[%r125+1792], %r994;
	st.shared.u32 	[%r125+1920], %r995;
	st.shared.u32 	[%r125+2048], %r996;
	st.shared.u32 	[%r125+2176], %r997;
	st.shared.u32 	[%r125+2304], %r998;
	bar.warp.sync 	-1;
	mad.lo.s32 	%r126, %r247, 72, %r125;
	ld.shared.u32 	%r127, [%r126];
	ld.shared.u32 	%r128, [%r126+4];
	ld.shared.u32 	%r129, [%r126+8];
	ld.shared.u32 	%r130, [%r126+12];
	ld.shared.u32 	%r131, [%r126+16];
	ld.shared.u32 	%r132, [%r126+20];
	ld.shared.u32 	%r133, [%r126+24];
	ld.shared.u32 	%r134, [%r126+28];
	ld.shared.u32 	%r135, [%r126+32];
	ld.shared.u32 	%r136, [%r126+36];
	ld.shared.u32 	%r137, [%r126+40];
	ld.shared.u32 	%r138, [%r126+44];
	ld.shared.u32 	%r139, [%r126+48];
	ld.shared.u32 	%r140, [%r126+52];
	ld.shared.u32 	%r141, [%r126+56];
	ld.shared.u32 	%r142, [%r126+60];
	ld.shared.u32 	%r143, [%r126+64];
	ld.shared.u32 	%r144, [%r126+68];
	ld.shared.u32 	%r145, [%r126+72];
	bar.sync 	0;
	setp.ne.s32 	%p23, %r4, 0;
	@%p23 bra 	$L__BB4_72;
	add.s32 	%r476, %r128, %r127;
	add.s32 	%r477, %r129, %r476;
	add.s32 	%r478, %r130, %r477;
	add.s32 	%r479, %r131, %r478;
	add.s32 	%r480, %r132, %r479;
	add.s32 	%r481, %r133, %r480;
	add.s32 	%r482, %r134, %r481;
	add.s32 	%r483, %r135, %r482;
	add.s32 	%r484, %r136, %r483;
	add.s32 	%r485, %r137, %r484;
	add.s32 	%r486, %r138, %r485;
	add.s32 	%r487, %r139, %r486;
	add.s32 	%r488, %r140, %r487;
	add.s32 	%r489, %r141, %r488;
	add.s32 	%r490, %r142, %r489;
	add.s32 	%r491, %r143, %r490;
	add.s32 	%r492, %r144, %r491;
	add.s32 	%r450, %r145, %r492;
	mov.b32 	%r448, 1;
	mov.b32 	%r473, 0;
	mov.b32 	%r475, -1;
	// begin inline asm
	{  .reg .s32 r0;  .reg .pred p;  shfl.sync.up.b32 r0|p, %r450, %r448, %r473, %r475;  @p add.s32 r0, r0, %r450;  mov.s32 %r446, r0;}
	// end inline asm
	mov.b32 	%r454, 2;
	// begin inline asm
	{  .reg .s32 r0;  .reg .pred p;  shfl.sync.up.b32 r0|p, %r446, %r454, %r473, %r475;  @p add.s32 r0, r0, %r446;  mov.s32 %r452, r0;}
	// end inline asm
	mov.b32 	%r460, 4;
	// begin inline asm
	{  .reg .s32 r0;  .reg .pred p;  shfl.sync.up.b32 r0|p, %r452, %r460, %r473, %r475;  @p add.s32 r0, r0, %r452;  mov.s32 %r458, r0;}
	// end inline asm
	mov.b32 	%r466, 8;
	// begin inline asm
	{  .reg .s32 r0;  .reg .pred p;  shfl.sync.up.b32 r0|p, %r458, %r466, %r473, %r475;  @p add.s32 r0, r0, %r458;  mov.s32 %r464, r0;}
	// end inline asm
	mov.b32 	%r472, 16;
	// begin inline asm
	{  .reg .s32 r0;  .reg .pred p;  shfl.sync.up.b32 r0|p, %r464, %r472, %r473, %r475;  @p add.s32 r0, r0, %r464;  mov.s32 %r470, r0;}
	// end inline asm
	setp.ne.s32 	%p66, %r247, 31;
	@%p66 bra 	$L__BB4_71;
	shl.b32 	%r493, %r124, 2;
	mov.u32 	%r494, _ZZN3cub18CUB_300001_SM_10006detail4scan16DeviceScanKernelINS2_10policy_hubIiiimN4cuda3std3__44plusIvEEE10Policy1000EPiSC_NS0_13ScanTileStateIiLb1EEES9_NS1_10InputValueIiSC_EEmiLb0EiEEvT0_T1_T2_iT3_T4_T5_E12temp_storage;
	add.s32 	%r495, %r494, %r493;
	st.shared.u32 	[%r495+16], %r470;
$L__BB4_71:
	bar.sync 	0;
	ld.shared.v4.u32 	{%r496, %r497, %r498, %r499}, [_ZZN3cub18CUB_300001_SM_10006detail4scan16DeviceScanKernelINS2_10policy_hubIiiimN4cuda3std3__44plusIvEEE10Policy1000EPiSC_NS0_13ScanTileStateIiLb1EEES9_NS1_10InputValueIiSC_EEmiLb0EiEEvT0_T1_T2_iT3_T4_T5_E12temp_storage+16];
	add.s32 	%r500, %r497, %r496;
	setp.eq.s32 	%p67, %r124, 2;
	selp.b32 	%r501, %r500, %r496, %p67;
	add.s32 	%r502, %r500, %r498;
	setp.eq.s32 	%p68, %r124, 3;
	selp.b32 	%r503, %r502, %r501, %p68;
	add.s32 	%r504, %r502, %r499;
	setp.eq.s32 	%p69, %r124, 4;
	selp.b32 	%r505, %r504, %r503, %p69;
	ld.shared.v4.u32 	{%r506, %r507, %r508, %r509}, [_ZZN3cub18CUB_300001_SM_10006detail4scan16DeviceScanKernelINS2_10policy_hubIiiimN4cuda3std3__44plusIvEEE10Policy1000EPiSC_NS0_13ScanTileStateIiLb1EEES9_NS1_10InputValueIiSC_EEmiLb0EiEEvT0_T1_T2_iT3_T4_T5_E12temp_storage+32];
	add.s32 	%r510, %r504, %r506;
	setp.eq.s32 	%p70, %r124, 5;
	selp.b32 	%r511, %r510, %r505, %p70;
	add.s32 	%r512, %r510, %r507;
	setp.eq.s32 	%p71, %r124, 6;
	selp.b32 	%r513, %r512, %r511, %p71;
	add.s32 	%r514, %r512, %r508;
	setp.eq.s32 	%p72, %r124, 7;
	selp.b32 	%r515, %r514, %r513, %p72;
	add.s32 	%r516, %r514, %r509;
	setp.eq.s32 	%p73, %r124, 8;
	selp.b32 	%r517, %r516, %r515, %p73;
	ld.shared.v4.u32 	{%r518, %r519, %r520, %r521}, [_ZZN3cub18CUB_300001_SM_10006detail4scan16DeviceScanKernelINS2_10policy_hubIiiimN4cuda3std3__44plusIvEEE10Policy1000EPiSC_NS0_13ScanTileStateIiLb1EEES9_NS1_10InputValueIiSC_EEmiLb0EiEEvT0_T1_T2_iT3_T4_T5_E12temp_storage+48];
	add.s32 	%r522, %r516, %r518;
	setp.eq.s32 	%p74, %r124, 9;
	selp.b32 	%r523, %r522, %r517, %p74;
	add.s32 	%r524, %r522, %r519;
	setp.eq.s32 	%p75, %r124, 10;
	selp.b32 	%r525, %r524, %r523, %p75;
	add.s32 	%r526, %r524, %r520;
	setp.eq.s32 	%p76, %r124, 11;
	selp.b32 	%r527, %r526, %r525, %p76;
	add.s32 	%r528, %r526, %r521;
	setp.eq.s32 	%p77, %r124, 12;
	selp.b32 	%r529, %r528, %r527, %p77;
	setp.lt.u32 	%p78, %r77, 32;
	selp.b32 	%r530, 0, %r529, %p78;
	setp.eq.s32 	%p79, %r247, 0;
	sub.s32 	%r531, %r470, %r450;
	selp.b32 	%r532, 0, %r531, %p79;
	add.s32 	%r533, %r532, %r967;
	add.s32 	%r1010, %r533, %r530;
	bra.uni 	$L__BB4_91;
$L__BB4_72:
	add.s32 	%r281, %r128, %r127;
	add.s32 	%r282, %r129, %r281;
	add.s32 	%r283, %r130, %r282;
	add.s32 	%r284, %r131, %r283;
	add.s32 	%r285, %r132, %r284;
	add.s32 	%r286, %r133, %r285;
	add.s32 	%r287, %r134, %r286;
	add.s32 	%r288, %r135, %r287;
	add.s32 	%r289, %r136, %r288;
	add.s32 	%r290, %r137, %r289;
	add.s32 	%r291, %r138, %r290;
	add.s32 	%r292, %r139, %r291;
	add.s32 	%r293, %r140, %r292;
	add.s32 	%r294, %r141, %r293;
	add.s32 	%r295, %r142, %r294;
	add.s32 	%r296, %r143, %r295;
	add.s32 	%r297, %r144, %r296;
	add.s32 	%r255, %r145, %r297;
	mov.b32 	%r253, 1;
	mov.b32 	%r278, 0;
	mov.b32 	%r280, -1;
	// begin inline asm
	{  .reg .s32 r0;  .reg .pred p;  shfl.sync.up.b32 r0|p, %r255, %r253, %r278, %r280;  @p add.s32 r0, r0, %r255;  mov.s32 %r251, r0;}
	// end inline asm
	mov.b32 	%r259, 2;
	// begin inline asm
	{  .reg .s32 r0;  .reg .pred p;  shfl.sync.up.b32 r0|p, %r251, %r259, %r278, %r280;  @p add.s32 r0, r0, %r251;  mov.s32 %r257, r0;}
	// end inline asm
	mov.b32 	%r265, 4;
	// begin inline asm
	{  .reg .s32 r0;  .reg .pred p;  shfl.sync.up.b32 r0|p, %r257, %r265, %r278, %r280;  @p add.s32 r0, r0, %r257;  mov.s32 %r263, r0;}
	// end inline asm
	mov.b32 	%r271, 8;
	// begin inline asm
	{  .reg .s32 r0;  .reg .pred p;  shfl.sync.up.b32 r0|p, %r263, %r271, %r278, %r280;  @p add.s32 r0, r0, %r263;  mov.s32 %r269, r0;}
	// end inline asm
	mov.b32 	%r277, 16;
	// begin inline asm
	{  .reg .s32 r0;  .reg .pred p;  shfl.sync.up.b32 r0|p, %r269, %r277, %r278, %r280;  @p add.s32 r0, r0, %r269;  mov.s32 %r275, r0;}
	// end inline asm
	setp.ne.s32 	%p24, %r247, 31;
	@%p24 bra 	$L__BB4_74;
	shl.b32 	%r298, %r124, 2;
	mov.u32 	%r299, _ZZN3cub18CUB_300001_SM_10006detail4scan16DeviceScanKernelINS2_10policy_hubIiiimN4cuda3std3__44plusIvEEE10Policy1000EPiSC_NS0_13ScanTileStateIiLb1EEES9_NS1_10InputValueIiSC_EEmiLb0EiEEvT0_T1_T2_iT3_T4_T5_E12temp_storage;
	add.s32 	%r300, %r299, %r298;
	st.shared.u32 	[%r300+16], %r275;
$L__BB4_74:
	sub.s32 	%r301, %r275, %r255;
	bar.sync 	0;
	ld.shared.v4.u32 	{%r302, %r303, %r304, %r305}, [_ZZN3cub18CUB_300001_SM_10006detail4scan16DeviceScanKernelINS2_10policy_hubIiiimN4cuda3std3__44plusIvEEE10Policy1000EPiSC_NS0_13ScanTileStateIiLb1EEES9_NS1_10InputValueIiSC_EEmiLb0EiEEvT0_T1_T2_iT3_T4_T5_E12temp_storage+16];
	add.s32 	%r306, %r303, %r302;
	setp.eq.s32 	%p25, %r124, 2;
	selp.b32 	%r307, %r306, %r302, %p25;
	add.s32 	%r308, %r306, %r304;
	setp.eq.s32 	%p26, %r124, 3;
	selp.b32 	%r309, %r308, %r307, %p26;
	add.s32 	%r310, %r308, %r305;
	setp.eq.s32 	%p27, %r124, 4;
	selp.b32 	%r311, %r310, %r309, %p27;
	ld.shared.v4.u32 	{%r312, %r313, %r314, %r315}, [_ZZN3cub18CUB_300001_SM_10006detail4scan16DeviceScanKernelINS2_10policy_hubIiiimN4cuda3std3__44plusIvEEE10Policy1000EPiSC_NS0_13ScanTileStateIiLb1EEES9_NS1_10InputValueIiSC_EEmiLb0EiEEvT0_T1_T2_iT3_T4_T5_E12temp_storage+32];
	add.s32 	%r316, %r310, %r312;
	setp.eq.s32 	%p28, %r124, 5;
	selp.b32 	%r317, %r316, %r311, %p28;
	add.s32 	%r318, %r316, %r313;
	setp.eq.s32 	%p29, %r124, 6;
	selp.b32 	%r319, %r318, %r317, %p29;
	add.s32 	%r320, %r318, %r314;
	setp.eq.s32 	%p30, %r124, 7;
	selp.b32 	%r321, %r320, %r319, %p30;
	add.s32 	%r322, %r320, %r315;
	setp.eq.s32 	%p31, %r124, 8;
	selp.b32 	%r323, %r322, %r321, %p31;
	ld.shared.v4.u32 	{%r324, %r325, %r326, %r327}, [_ZZN3cub18CUB_300001_SM_10006detail4scan16DeviceScanKernelINS2_10policy_hubIiiimN4cuda3std3__44plusIvEEE10Policy1000EPiSC_NS0_13ScanTileStateIiLb1EEES9_NS1_10InputValueIiSC_EEmiLb0EiEEvT0_T1_T2_iT3_T4_T5_E12temp_storage+48];
	add.s32 	%r328, %r322, %r324;
	setp.eq.s32 	%p32, %r124, 9;
	selp.b32 	%r329, %r328, %r323, %p32;
	add.s32 	%r330, %r328, %r325;
	setp.eq.s32 	%p33, %r124, 10;
	selp.b32 	%r331, %r330, %r329, %p33;
	add.s32 	%r332, %r330, %r326;
	setp.eq.s32 	%p34, %r124, 11;
	selp.b32 	%r333, %r332, %r331, %p34;
	add.s32 	%r334, %r332, %r327;
	setp.eq.s32 	%p35, %r124, 12;
	selp.b32 	%r335, %r334, %r333, %p35;
	ld.shared.u32 	%r336, [_ZZN3cub18CUB_300001_SM_10006detail4scan16DeviceScanKernelINS2_10policy_hubIiiimN4cuda3std3__44plusIvEEE10Policy1000EPiSC_NS0_13ScanTileStateIiLb1EEES9_NS1_10InputValueIiSC_EEmiLb0EiEEvT0_T1_T2_iT3_T4_T5_E12temp_storage+64];
	add.s32 	%r151, %r334, %r336;
	setp.gt.u32 	%p36, %r77, 31;
	setp.lt.u32 	%p37, %r77, 32;
	setp.eq.s32 	%p38, %r247, 0;
	selp.b32 	%r337, 0, %r301, %p38;
	add.s32 	%r1009, %r335, %r337;
	selp.b32 	%r153, %r301, %r1009, %p37;
	@%p36 bra 	$L__BB4_90;
	setp.ne.s32 	%p39, %r77, 0;
	mul.wide.s32 	%rd41, %r4, 8;
	add.s64 	%rd11, %rd16, %rd41;
	@%p39 bra 	$L__BB4_77;
	st.shared.u32 	[_ZZN3cub18CUB_300001_SM_10006detail4scan16DeviceScanKernelINS2_10policy_hubIiiimN4cuda3std3__44plusIvEEE10Policy1000EPiSC_NS0_13ScanTileStateIiLb1EEES9_NS1_10InputValueIiSC_EEmiLb0EiEEvT0_T1_T2_iT3_T4_T5_E12temp_storage+12], %r151;
	add.s64 	%rd42, %rd11, 256;
	mov.b32 	%r338, 100;
	// begin inline asm
	st.relaxed.gpu.v2.u32 [%rd42], {%r338, %r151};
	// end inline asm
$L__BB4_77:
	not.b32 	%r344, %r77;
	add.s32 	%r1005, %r4, %r344;
	mov.b32 	%r340, 550;
	// begin inline asm
	nanosleep.u32 %r340;
	// end inline asm
	mul.wide.s32 	%rd44, %r1005, 8;
	add.s64 	%rd45, %rd16, %rd44;
	add.s64 	%rd43, %rd45, 256;
	// begin inline asm
	ld.relaxed.gpu.v2.u32 {%r1006, %r1000}, [%rd43];
	// end inline asm
	mov.b32 	%r1001, 478;
$L__BB4_78:
	setp.eq.s32 	%p40, %r1006, 99;
	mov.b32 	%r345, -1;
	vote.sync.any.pred 	%p41, %p40, %r345;
	not.pred 	%p42, %p41;
	@%p42 bra 	$L__BB4_80;
	// begin inline asm
	nanosleep.u32 %r1001;
	// end inline asm
	shr.u32 	%r1001, %r1001, 1;
	// begin inline asm
	ld.relaxed.gpu.v2.u32 {%r1006, %r1000}, [%rd43];
	// end inline asm
	bra.uni 	$L__BB4_78;
$L__BB4_80:
	setp.eq.s32 	%p43, %r1006, 101;
	mov.b32 	%r372, -1;
	vote.sync.ballot.b32 	%r374, %p43, %r372;
	// begin inline asm
	mov.u32 %r347, %lanemask_ge;
	// end inline asm
	and.b32  	%r375, %r374, %r347;
	or.b32  	%r376, %r375, -2147483648;
	add.s32 	%r377, %r376, -1;
	not.b32 	%r378, %r376;
	and.b32  	%r379, %r378, %r377;
	popc.b32 	%r351, %r379;
	mov.b32 	%r350, 1;
	// begin inline asm
	shfl.sync.down.b32 %r348, %r1000, %r350, %r351, %r372;
	// end inline asm
	setp.lt.s32 	%p45, %r247, %r351;
	selp.b32 	%r380, %r348, 0, %p45;
	add.s32 	%r354, %r380, %r1000;
	mov.b32 	%r355, 2;
	// begin inline asm
	shfl.sync.down.b32 %r353, %r354, %r355, %r351, %r372;
	// end inline asm
	add.s32 	%r381, %r247, 2;
	setp.gt.s32 	%p46, %r381, %r351;
	selp.b32 	%r382, 0, %r353, %p46;
	add.s32 	%r359, %r354, %r382;
	mov.b32 	%r360, 4;
	// begin inline asm
	shfl.sync.down.b32 %r358, %r359, %r360, %r351, %r372;
	// end inline asm
	add.s32 	%r383, %r247, 4;
	setp.gt.s32 	%p47, %r383, %r351;
	selp.b32 	%r384, 0, %r358, %p47;
	add.s32 	%r364, %r359, %r384;
	mov.b32 	%r365, 8;
	// begin inline asm
	shfl.sync.down.b32 %r363, %r364, %r365, %r351, %r372;
	// end inline asm
	add.s32 	%r385, %r247, 8;
	setp.gt.s32 	%p48, %r385, %r351;
	selp.b32 	%r386, 0, %r363, %p48;
	add.s32 	%r369, %r364, %r386;
	mov.b32 	%r370, 16;
	// begin inline asm
	shfl.sync.down.b32 %r368, %r369, %r370, %r351, %r372;
	// end inline asm
	add.s32 	%r387, %r247, 16;
	setp.gt.s32 	%p49, %r387, %r351;
	selp.b32 	%r388, 0, %r368, %p49;
	add.s32 	%r1002, %r369, %r388;
	add.s64 	%rd12, %rd16, 256;
	mov.b32 	%r1003, 478;
$L__BB4_81:
	setp.ne.s32 	%p50, %r1006, 101;
	mov.b32 	%r389, -1;
	vote.sync.all.pred 	%p51, %p50, %r389;
	not.pred 	%p52, %p51;
	@%p52 bra 	$L__BB4_86;
	shr.u32 	%r1003, %r1003, 1;
	mul.wide.s32 	%rd48, %r1005, 8;
	add.s64 	%rd49, %rd12, %rd48;
	add.s64 	%rd47, %rd49, -256;
	// begin inline asm
	ld.relaxed.gpu.v2.u32 {%r1006, %r1007}, [%rd47];
	// end inline asm
	mov.u32 	%r1008, %r1003;
$L__BB4_83:
	setp.eq.s32 	%p56, %r1006, 99;
	mov.b32 	%r397, -1;
	vote.sync.any.pred 	%p57, %p56, %r397;
	not.pred 	%p58, %p57;
	@%p58 bra 	$L__BB4_85;
	// begin inline asm
	nanosleep.u32 %r1008;
	// end inline asm
	shr.u32 	%r1008, %r1008, 1;
	// begin inline asm
	ld.relaxed.gpu.v2.u32 {%r1006, %r1007}, [%rd47];
	// end inline asm
	bra.uni 	$L__BB4_83;
$L__BB4_85:
	setp.eq.s32 	%p59, %r1006, 101;
	mov.b32 	%r423, -1;
	vote.sync.ballot.b32 	%r424, %p59, %r423;
	and.b32  	%r425, %r424, %r347;
	or.b32  	%r426, %r425, -2147483648;
	add.s32 	%r427, %r426, -1;
	not.b32 	%r428, %r426;
	and.b32  	%r429, %r428, %r427;
	popc.b32 	%r402, %r429;
	mov.b32 	%r401, 1;
	// begin inline asm
	shfl.sync.down.b32 %r399, %r1007, %r401, %r402, %r423;
	// end inline asm
	setp.lt.s32 	%p61, %r247, %r402;
	selp.b32 	%r430, %r399, 0, %p61;
	add.s32 	%r405, %r430, %r1007;
	mov.b32 	%r406, 2;
	// begin inline asm
	shfl.sync.down.b32 %r404, %r405, %r406, %r402, %r423;
	// end inline asm
	add.s32 	%r431, %r247, 2;
	setp.gt.s32 	%p62, %r431, %r402;
	selp.b32 	%r432, 0, %r404, %p62;
	add.s32 	%r410, %r405, %r432;
	mov.b32 	%r411, 4;
	// begin inline asm
	shfl.sync.down.b32 %r409, %r410, %r411, %r402, %r423;
	// end inline asm
	add.s32 	%r433, %r247, 4;
	setp.gt.s32 	%p63, %r433, %r402;
	selp.b32 	%r434, 0, %r409, %p63;
	add.s32 	%r415, %r410, %r434;
	mov.b32 	%r416, 8;
	// begin inline asm
	shfl.sync.down.b32 %r414, %r415, %r416, %r402, %r423;
	// end inline asm
	add.s32 	%r435, %r247, 8;
	setp.gt.s32 	%p64, %r435, %r402;
	selp.b32 	%r436, 0, %r414, %p64;
	add.s32 	%r420, %r415, %r436;
	mov.b32 	%r421, 16;
	// begin inline asm
	shfl.sync.down.b32 %r419, %r420, %r421, %r402, %r423;
	// end inline asm
	add.s32 	%r437, %r247, 16;
	setp.gt.s32 	%p65, %r437, %r402;
	selp.b32 	%r438, 0, %r419, %p65;
	add.s32 	%r439, %r438, %r1002;
	add.s32 	%r1002, %r439, %r420;
	add.s32 	%r1005, %r1005, -32;
	bra.uni 	$L__BB4_81;
$L__BB4_86:
	@%p39 bra 	$L__BB4_88;
	add.s32 	%r392, %r1002, %r151;
	add.s64 	%rd46, %rd11, 256;
	mov.b32 	%r391, 101;
	// begin inline asm
	st.relaxed.gpu.v2.u32 [%rd46], {%r391, %r392};
	// end inline asm
	st.shared.u32 	[_ZZN3cub18CUB_300001_SM_10006detail4scan16DeviceScanKernelINS2_10policy_hubIiiimN4cuda3std3__44plusIvEEE10Policy1000EPiSC_NS0_13ScanTileStateIiLb1EEES9_NS1_10InputValueIiSC_EEmiLb0EiEEvT0_T1_T2_iT3_T4_T5_E12temp_storage+4], %r1002;
	st.shared.u32 	[_ZZN3cub18CUB_300001_SM_10006detail4scan16DeviceScanKernelINS2_10policy_hubIiiimN4cuda3std3__44plusIvEEE10Policy1000EPiSC_NS0_13ScanTileStateIiLb1EEES9_NS1_10InputValueIiSC_EEmiLb0EiEEvT0_T1_T2_iT3_T4_T5_E12temp_storage+8], %r392;
$L__BB4_88:
	setp.ne.s32 	%p54, %r247, 0;
	mov.u32 	%r1009, %r153;
	@%p54 bra 	$L__BB4_90;
	st.shared.u32 	[_ZZN3cub18CUB_300001_SM_10006detail4scan16DeviceScanKernelINS2_10policy_hubIiiimN4cuda3std3__44plusIvEEE10Policy1000EPiSC_NS0_13ScanTileStateIiLb1EEES9_NS1_10InputValueIiSC_EEmiLb0EiEEvT0_T1_T2_iT3_T4_T5_E12temp_storage+84], %r1002;
	mov.u32 	%r1009, %r1002;
$L__BB4_90:
	bar.sync 	0;
	setp.eq.s32 	%p55, %r77, 0;
	ld.shared.u32 	%r393, [_ZZN3cub18CUB_300001_SM_10006detail4scan16DeviceScanKernelINS2_10policy_hubIiiimN4cuda3std3__44plusIvEEE10Policy1000EPiSC_NS0_13ScanTileStateIiLb1EEES9_NS1_10InputValueIiSC_EEmiLb0EiEEvT0_T1_T2_iT3_T4_T5_E12temp_storage+84];
	selp.b32 	%r394, 0, %r393, %p55;
	add.s32 	%r1010, %r394, %r1009;
$L__BB4_91:
	add.s32 	%r534, %r1010, %r127;
	add.s32 	%r535, %r128, %r534;
	add.s32 	%r536, %r129, %r535;
	add.s32 	%r537, %r130, %r536;
	add.s32 	%r538, %r131, %r537;
	add.s32 	%r539, %r132, %r538;
	add.s32 	%r540, %r133, %r539;
	add.s32 	%r541, %r134, %r540;
	add.s32 	%r542, %r135, %r541;
	add.s32 	%r543, %r136, %r542;
	add.s32 	%r544, %r137, %r543;
	add.s32 	%r545, %r138, %r544;
	add.s32 	%r546, %r139, %r545;
	add.s32 	%r547, %r140, %r546;
	add.s32 	%r548, %r141, %r547;
	add.s32 	%r549, %r142, %r548;
	add.s32 	%r550, %r143, %r549;
	add.s32 	%r551, %r144, %r550;
	bar.sync 	0;
	st.shared.u32 	[%r126], %r1010;
	st.shared.u32 	[%r126+4], %r534;
	st.shared.u32 	[%r126+8], %r535;
	st.shared.u32 	[%r126+12], %r536;
	st.shared.u32 	[%r126+16], %r537;
	st.shared.u32 	[%r126+20], %r538;
	st.shared.u32 	[%r126+24], %r539;
	st.shared.u32 	[%r126+28], %r540;
	st.shared.u32 	[%r126+32], %r541;
	st.shared.u32 	[%r126+36], %r542;
	st.shared.u32 	[%r126+40], %r543;
	st.shared.u32 	[%r126+44], %r544;
	st.shared.u32 	[%r126+48], %r545;
	st.shared.u32 	[%r126+52], %r546;
	st.shared.u32 	[%r126+56], %r547;
	st.shared.u32 	[%r126+60], %r548;
	st.shared.u32 	[%r126+64], %r549;
	st.shared.u32 	[%r126+68], %r550;
	st.shared.u32 	[%r126+72], %r551;
	bar.warp.sync 	-1;
	ld.shared.u32 	%r187, [%r125];
	ld.shared.u32 	%r188, [%r125+128];
	ld.shared.u32 	%r189, [%r125+256];
	ld.shared.u32 	%r190, [%r125+384];
	ld.shared.u32 	%r191, [%r125+512];
	ld.shared.u32 	%r192, [%r125+640];
	ld.shared.u32 	%r193, [%r125+768];
	ld.shared.u32 	%r194, [%r125+896];
	ld.shared.u32 	%r195, [%r125+1024];
	ld.shared.u32 	%r196, [%r125+1152];
	ld.shared.u32 	%r197, [%r125+1280];
	ld.shared.u32 	%r198, [%r125+1408];
	ld.shared.u32 	%r199, [%r125+1536];
	ld.shared.u32 	%r200, [%r125+1664];
	ld.shared.u32 	%r201, [%r125+1792];
	ld.shared.u32 	%r202, [%r125+1920];
	ld.shared.u32 	%r203, [%r125+2048];
	ld.shared.u32 	%r204, [%r125+2176];
	ld.shared.u32 	%r205, [%r125+2304];
	setp.ne.s32 	%p80, %r77, 0;
	@%p80 bra 	$L__BB4_93;
	st.volatile.shared.u32 	[_ZZN3cub18CUB_300001_SM_10006detail4scan16DeviceScanKernelINS2_10policy_hubIiiimN4cuda3std3__44plusIvEEE10Policy1000EPiSC_NS0_13ScanTileStateIiLb1EEES9_NS1_10InputValueIiSC_EEmiLb0EiEEvT0_T1_T2_iT3_T4_T5_E12temp_storage+31616], %r75;
$L__BB4_93:
	ld.param.u64 	%rd96, [_ZN3cub18CUB_300001_SM_10006detail4scan16DeviceScanKernelINS2_10policy_hubIiiimN4cuda3std3__44plusIvEEE10Policy1000EPiSC_NS0_13ScanTileStateIiLb1EEES9_NS1_10InputValueIiSC_EEmiLb0EiEEvT0_T1_T2_iT3_T4_T5__param_1];
	bar.sync 	0;
	ld.volatile.shared.u32 	%r206, [_ZZN3cub18CUB_300001_SM_10006detail4scan16DeviceScanKernelINS2_10policy_hubIiiimN4cuda3std3__44plusIvEEE10Policy1000EPiSC_NS0_13ScanTileStateIiLb1EEES9_NS1_10InputValueIiSC_EEmiLb0EiEEvT0_T1_T2_iT3_T4_T5_E12temp_storage+31616];
	setp.ge.s32 	%p81, %r78, %r206;
	cvt.u64.u32 	%rd56, %r78;
	add.s64 	%rd57, %rd3, %rd56;
	cvta.to.global.u64 	%rd58, %rd96;
	shl.b64 	%rd59, %rd57, 2;
	add.s64 	%rd13, %rd58, %rd59;
	@%p81 bra 	$L__BB4_95;
	st.global.u32 	[%rd13], %r187;
$L__BB4_95:
	setp.ge.s32 	%p82, %r81, %r206;
	@%p82 bra 	$L__BB4_97;
	st.global.u32 	[%rd13+128], %r188;
$L__BB4_97:
	mov.u32 	%r552, %tid.x;
	and.b32  	%r553, %r552, 992;
	mul.lo.s32 	%r554, %r553, 19;
	and.b32  	%r555, %r552, 31;
	or.b32  	%r556, %r554, %r555;
	add.s32 	%r557, %r556, 64;
	setp.ge.s32 	%p83, %r557, %r206;
	@%p83 bra 	$L__BB4_99;
	st.global.u32 	[%rd13+256], %r189;
$L__BB4_99:
	add.s32 	%r563, %r556, 96;
	setp.ge.s32 	%p84, %r563, %r206;
	@%p84 bra 	$L__BB4_101;
	st.global.u32 	[%rd13+384], %r190;
$L__BB4_101:
	add.s32 	%r569, %r556, 128;
	setp.ge.s32 	%p85, %r569, %r206;
	@%p85 bra 	$L__BB4_103;
	st.global.u32 	[%rd13+512], %r191;
$L__BB4_103:
	add.s32 	%r575, %r556, 160;
	setp.ge.s32 	%p86, %r575, %r206;
	@%p86 bra 	$L__BB4_105;
	st.global.u32 	[%rd13+640], %r192;
$L__BB4_105:
	add.s32 	%r581, %r556, 192;
	setp.ge.s32 	%p87, %r581, %r206;
	@%p87 bra 	$L__BB4_107;
	st.global.u32 	[%rd13+768], %r193;
$L__BB4_107:
	add.s32 	%r587, %r556, 224;
	setp.ge.s32 	%p88, %r587, %r206;
	@%p88 bra 	$L__BB4_109;
	st.global.u32 	[%rd13+896], %r194;
$L__BB4_109:
	setp.ge.s32 	%p89, %r96, %r206;
	@%p89 bra 	$L__BB4_111;
	st.global.u32 	[%rd13+1024], %r195;
$L__BB4_111:
	setp.ge.s32 	%p90, %r99, %r206;
	@%p90 bra 	$L__BB4_113;
	st.global.u32 	[%rd13+1152], %r196;
$L__BB4_113:
	add.s32 	%r593, %r556, 320;
	setp.ge.s32 	%p91, %r593, %r206;
	@%p91 bra 	$L__BB4_115;
	st.global.u32 	[%rd13+1280], %r197;
$L__BB4_115:
	add.s32 	%r599, %r556, 352;
	setp.ge.s32 	%p92, %r599, %r206;
	@%p92 bra 	$L__BB4_117;
	st.global.u32 	[%rd13+1408], %r198;
$L__BB4_117:
	add.s32 	%r605, %r556, 384;
	setp.ge.s32 	%p93, %r605, %r206;
	@%p93 bra 	$L__BB4_119;
	st.global.u32 	[%rd13+1536], %r199;
$L__BB4_119:
	add.s32 	%r611, %r556, 416;
	setp.ge.s32 	%p94, %r611, %r206;
	@%p94 bra 	$L__BB4_121;
	st.global.u32 	[%rd13+1664], %r200;
$L__BB4_121:
	setp.ge.s32 	%p95, %r110, %r206;
	@%p95 bra 	$L__BB4_123;
	st.global.u32 	[%rd13+1792], %r201;
$L__BB4_123:
	add.s32 	%r617, %r556, 480;
	setp.ge.s32 	%p96, %r617, %r206;
	@%p96 bra 	$L__BB4_125;
	st.global.u32 	[%rd13+1920], %r202;
$L__BB4_125:
	add.s32 	%r623, %r556, 512;
	setp.ge.s32 	%p97, %r623, %r206;
	@%p97 bra 	$L__BB4_127;
	st.global.u32 	[%rd13+2048], %r203;
$L__BB4_127:
	setp.ge.s32 	%p98, %r117, %r206;
	@%p98 bra 	$L__BB4_129;
	st.global.u32 	[%rd13+2176], %r204;
$L__BB4_129:
	setp.ge.s32 	%p99, %r120, %r206;
	@%p99 bra 	$L__BB4_131;
	st.global.u32 	[%rd13+2304], %r205;
$L__BB4_131:
	ret;

}


// ===== COMPILED SASS (sm_100) =====

	.target	sm_100

	.elftype	@"ET_EXEC"


//--------------------- .note.nv.tkinfo           --------------------------
	.section	.note.nv.tkinfo,"",@"SHT_NOTE"
	.sectionflags	@"SHF_NOTE_NV_TKINFO"
	.tkinfo
        /*0018*/ 	.word	0x00000002
        /*0030*/ 	.string	""
        /*0030*/ 	.string	"ptxas"
        /*0030*/ 	.string	"Cuda compilation tools, release 13.0, V13.0.88"
        /*0030*/ 	.string	"Build cuda_13.0.r13.0/compiler.36424714_0"
        /*0030*/ 	.string	"-arch sm_100 -m 64 "



//--------------------- .note.nv.cuinfo           --------------------------
	.section	.note.nv.cuinfo,"",@"SHT_NOTE"
	.sectionflags	@"SHF_NOTE_NV_CUINFO"
        /*0018*/ 	.short	0x0002
        /*001a*/ 	.short	0x0064
        /*001c*/ 	.short	0x0082
	.zero		2


//--------------------- .nv.info                  --------------------------
	.section	.nv.info,"",@"SHT_CUDA_INFO"
	.align	4


	//----- nvinfo : EIATTR_REGCOUNT
	.align		4
        /*0000*/ 	.byte	0x04, 0x2f
        /*0002*/ 	.short	(.L_46 - .L_45)
	.align		4
.L_45:
        /*0004*/ 	.word	index@(_Z14ParallelThrustPiS_i)
        /*0008*/ 	.word	0x00000028


	//----- nvinfo : EIATTR_FRAME_SIZE
	.align		4
.L_46:
        /*000c*/ 	.byte	0x04, 0x11
        /*000e*/ 	.short	(.L_48 - .L_47)
	.align		4
.L_47:
        /*0010*/ 	.word	index@(_Z14ParallelThrustPiS_i)
        /*0014*/ 	.word	0x00000000


	//----- nvinfo : EIATTR_REGCOUNT
	.align		4
.L_48:
        /*0018*/ 	.byte	0x04, 0x2f
        /*001a*/ 	.short	(.L_50 - .L_49)
	.align		4
.L_49:
        /*001c*/ 	.word	index@(_ZN3cub18CUB_300001_SM_10006detail11EmptyKernelIvEEvv)
        /*0020*/ 	.word	0x00000004


	//----- nvinfo : EIATTR_FRAME_SIZE
	.align		4
.L_50:
        /*0024*/ 	.byte	0x04, 0x11
        /*0026*/ 	.short	(.L_52 - .L_51)
	.align		4
.L_51:
        /*0028*/ 	.word	index@(_ZN3cub18CUB_300001_SM_10006detail11EmptyKernelIvEEvv)
        /*002c*/ 	.word	0x00000000


	//----- nvinfo : EIATTR_REGCOUNT
	.align		4
.L_52:
        /*0030*/ 	.byte	0x04, 0x2f
        /*0032*/ 	.short	(.L_54 - .L_53)
	.align		4
.L_53:
        /*0034*/ 	.word	index@(_ZN3cub18CUB_300001_SM_10006detail4scan20DeviceScanInitKernelINS0_13ScanTileStateIiLb1EEEEEvT_i)
        /*0038*/ 	.word	0x00000008


	//----- nvinfo : EIATTR_FRAME_SIZE
	.align		4
.L_54:
        /*003c*/ 	.byte	0x04, 0x11
        /*003e*/ 	.short	(.L_56 - .L_55)
	.align		4
.L_55:
        /*0040*/ 	.word	index@(_ZN3cub18CUB_300001_SM_10006detail4scan20DeviceScanInitKernelINS0_13ScanTileStateIiLb1EEEEEvT_i)
        /*0044*/ 	.word	0x00000000


	//----- nvinfo : EIATTR_REGCOUNT
	.align		4
.L_56:
        /*0048*/ 	.byte	0x04, 0x2f
        /*004a*/ 	.short	(.L_58 - .L_57)
	.align		4
.L_57:
        /*004c*/ 	.word	index@(_ZN3cub18CUB_300001_SM_10006detail4scan16DeviceScanKernelINS2_10policy_hubIiiijN4cuda3std3__44plusIvEEE10Policy1000EPiSC_NS0_13ScanTileStateIiLb1EEES9_NS1_10InputValueIiSC_EEjiLb0EiEEvT0_T1_T2_iT3_T4_T5_)
        /*0050*/ 	.word	0x00000038


	//----- nvinfo : EIATTR_FRAME_SIZE
	.align		4
.L_58:
        /*0054*/ 	.byte	0x04, 0x11
        /*0056*/ 	.short	(.L_60 - .L_59)
	.align		4
.L_59:
        /*0058*/ 	.word	index@(_ZN3cub18CUB_300001_SM_10006detail4scan16DeviceScanKernelINS2_10policy_hubIiiijN4cuda3std3__44plusIvEEE10Policy1000EPiSC_NS0_13ScanTileStateIiLb1EEES9_NS1_10InputValueIiSC_EEjiLb0EiEEvT0_T1_T2_iT3_T4_T5_)
        /*005c*/ 	.word	0x00000000


	//----- nvinfo : EIATTR_REGCOUNT
	.align		4
.L_60:
        /*0060*/ 	.byte	0x04, 0x2f
        /*0062*/ 	.short	(.L_62 - .L_61)
	.align		4
.L_61:
        /*0064*/ 	.word	index@(_ZN3cub18CUB_300001_SM_10006detail4scan16DeviceScanKernelINS2_10policy_hubIiiimN4cuda3std3__44plusIvEEE10Policy1000EPiSC_NS0_13ScanTileStateIiLb1EEES9_NS1_10InputValueIiSC_EEmiLb0EiEEvT0_T1_T2_iT3_T4_T5_)
        /*0068*/ 	.word	0x00000030


	//----- nvinfo : EIATTR_FRAME_SIZE
	.align		4
.L_62:
        /*006c*/ 	.byte	0x04, 0x11
        /*006e*/ 	.short	(.L_64 - .L_63)
	.align		4
.L_63:
        /*0070*/ 	.word	index@(_ZN3cub18CUB_300001_SM_10006detail4scan16DeviceScanKernelINS2_10policy_hubIiiimN4cuda3std3__44plusIvEEE10Policy1000EPiSC_NS0_13ScanTileStateIiLb1EEES9_NS1_10InputValueIiSC_EEmiLb0EiEEvT0_T1_T2_iT3_T4_T5_)
        /*0074*/ 	.word	0x00000000


	//----- nvinfo : EIATTR_MIN_STACK_SIZE
	.align		4
.L_64:
        /*0078*/ 	.byte	0x04, 0x12
        /*007a*/ 	.short	(.L_66 - .L_65)
	.align		4
.L_65:
        /*007c*/ 	.word	index@(_ZN3cub18CUB_300001_SM_10006detail4scan16DeviceScanKernelINS2_10policy_hubIiiimN4cuda3std3__44plusIvEEE10Policy1000EPiSC_NS0_13ScanTileStateIiLb1EEES9_NS1_10InputValueIiSC_EEmiLb0EiEEvT0_T1_T2_iT3_T4_T5_)
        /*0080*/ 	.word	0x00000000


	//----- nvinfo : EIATTR_MIN_STACK_SIZE
	.align		4
.L_66:
        /*0084*/ 	.byte	0x04, 0x12
        /*0086*/ 	.short	(.L_68 - .L_67)
	.align		4
.L_67:
        /*0088*/ 	.word	index@(_ZN3cub18CUB_300001_SM_10006detail4scan16DeviceScanKernelINS2_10policy_hubIiiijN4cuda3std3__44plusIvEEE10Policy1000EPiSC_NS0_13ScanTileStateIiLb1EEES9_NS1_10InputValueIiSC_EEjiLb0EiEEvT0_T1_T2_iT3_T4_T5_)
        /*008c*/ 	.word	0x00000000


	//----- nvinfo : EIATTR_MIN_STACK_SIZE
	.align		4
.L_68:
        /*0090*/ 	.byte	0x04, 0x12
        /*0092*/ 	.short	(.L_70 - .L_69)
	.align		4
.L_69:
        /*0094*/ 	.word	index@(_ZN3cub18CUB_300001_SM_10006detail4scan20DeviceScanInitKernelINS0_13ScanTileStateIiLb1EEEEEvT_i)
        /*0098*/ 	.word	0x00000000


	//----- nvinfo : EIATTR_MIN_STACK_SIZE
	.align		4
.L_70:
        /*009c*/ 	.byte	0x04, 0x12
        /*009e*/ 	.short	(.L_72 - .L_71)
	.align		4
.L_71:
        /*00a0*/ 	.word	index@(_ZN3cub18CUB_300001_SM_10006detail11EmptyKernelIvEEvv)
        /*00a4*/ 	.word	0x00000000


	//----- nvinfo : EIATTR_MIN_STACK_SIZE
	.align		4
.L_72:
        /*00a8*/ 	.byte	0x04, 0x12
        /*00aa*/ 	.short	(.L_74 - .L_73)
	.align		4
.L_73:
        /*00ac*/ 	.word	index@(_Z14ParallelThrustPiS_i)
        /*00b0*/ 	.word	0x00000000
.L_74:


//--------------------- .nv.compat                --------------------------
	.section	.nv.compat,"",@"SHT_CUDA_COMPAT_INFO"
	.align	4
        /*0000*/ 	.byte	0x02, 0x09, 0x00, 0x00, 0x02, 0x02, 0x01, 0x00, 0x02, 0x05, 0x05, 0x00, 0x03, 0x07, 0x01, 0x01
        /*0010*/ 	.byte	0x02, 0x03, 0x00, 0x00, 0x02, 0x06, 0x01, 0x00, 0x04, 0x0b, 0x08, 0x00, 0x09, 0x00, 0x00, 0x00
        /*0020*/ 	.byte	0x00, 0x00, 0x00, 0x00


//--------------------- .nv.info._ZN3cub18CUB_300001_SM_10006detail4scan16DeviceScanKernelINS2_10policy_hubIiiimN4cuda3std3__44plusIvEEE10Policy1000EPiSC_NS0_13ScanTileStateIiLb1EEES9_NS1_10InputValueIiSC_EEmiLb0EiEEvT0_T1_T2_iT3_T4_T5_ --------------------------
	.section	.nv.info._ZN3cub18CUB_300001_SM_10006detail4scan16DeviceScanKernelINS2_10policy_hubIiiimN4cuda3std3__44plusIvEEE10Policy1000EPiSC_NS0_13ScanTileStateIiLb1EEES9_NS1_10InputValueIiSC_EEmiLb0EiEEvT0_T1_T2_iT3_T4_T5_,"",@"SHT_CUDA_INFO"
	.sectionflags	@""
	.align	4


	//----- nvinfo : EIATTR_CUDA_API_VERSION
	.align		4
        /*0000*/ 	.byte	0x04, 0x37
        /*0002*/ 	.short	(.L_76 - .L_75)
.L_75:
        /*0004*/ 	.word	0x00000082


	//----- nvinfo : EIATTR_KPARAM_INFO
	.align		4
.L_76:
        /*0008*/ 	.byte	0x04, 0x17
        /*000a*/ 	.short	(.L_78 - .L_77)
.L_77:
        /*000c*/ 	.word	0x00000000
        /*0010*/ 	.short	0x0006
        /*0012*/ 	.short	0x0030
        /*0014*/ 	.byte	0x00, 0xf0, 0x21, 0x00


	//----- nvinfo : EIATTR_KPARAM_INFO
	.align		4
.L_78:
        /*0018*/ 	.byte	0x04, 0x17
        /*001a*/ 	.short	(.L_80 - .L_79)
.L_79:
        /*001c*/ 	.word	0x00000000
        /*0020*/ 	.short	0x0005
        /*0022*/ 	.short	0x0020
        /*0024*/ 	.byte	0x00, 0xf0, 0x41, 0x00


	//----- nvinfo : EIATTR_KPARAM_INFO
	.align		4
.L_80:
        /*0028*/ 	.byte	0x04, 0x17
        /*002a*/ 	.short	(.L_82 - .L_81)
.L_81:
        /*002c*/ 	.word	0x00000000
        /*0030*/ 	.short	0x0004
        /*0032*/ 	.short	0x001c
        /*0034*/ 	.byte	0x00, 0xf0, 0x05, 0x00


	//----- nvinfo : EIATTR_KPARAM_INFO
	.align		4
.L_82:
        /*0038*/ 	.byte	0x04, 0x17
        /*003a*/ 	.short	(.L_84 - .L_83)
.L_83:
        /*003c*/ 	.word	0x00000000
        /*0040*/ 	.short	0x0003
        /*0042*/ 	.short	0x0018
        /*0044*/ 	.byte	0x00, 0xf0, 0x11, 0x00


	//----- nvinfo : EIATTR_KPARAM_INFO
	.align		4
.L_84:
        /*0048*/ 	.byte	0x04, 0x17
        /*004a*/ 	.short	(.L_86 - .L_85)
.L_85:
        /*004c*/ 	.word	0x00000000
        /*0050*/ 	.short	0x0002
        /*0052*/ 	.short	0x0010
        /*0054*/ 	.byte	0x00, 0xf0, 0x21, 0x00


	//----- nvinfo : EIATTR_KPARAM_INFO
	.align		4
.L_86:
        /*0058*/ 	.byte	0x04, 0x17
        /*005a*/ 	.short	(.L_88 - .L_87)
.L_87:
        /*005c*/ 	.word	0x00000000
        /*0060*/ 	.short	0x0001
        /*0062*/ 	.short	0x0008
        /*0064*/ 	.byte	0x00, 0xf5, 0x21, 0x00


	//----- nvinfo : EIATTR_KPARAM_INFO
	.align		4
.L_88:
        /*0068*/ 	.byte	0x04, 0x17
        /*006a*/ 	.short	(.L_90 - .L_89)
.L_89:
        /*006c*/ 	.word	0x00000000
        /*0070*/ 	.short	0x0000
        /*0072*/ 	.short	0x0000
        /*0074*/ 	.byte	0x00, 0xf5, 0x21, 0x00


	//----- nvinfo : EIATTR_SPARSE_MMA_MASK
	.align		4
.L_90:
        /*0078*/ 	.byte	0x03, 0x50
        /*007a*/ 	.short	0x0000


	//----- nvinfo : EIATTR_MAXREG_COUNT
	.align		4
        /*007c*/ 	.byte	0x03, 0x1b
        /*007e*/ 	.short	0x0080


	//----- nvinfo : EIATTR_NUM_BARRIERS
	.align		4
        /*0080*/ 	.byte	0x02, 0x4c
        /*0082*/ 	.byte	0x01
	.zero		1


	//----- nvinfo : EIATTR_MERCURY_ISA_VERSION
	.align		4
        /*0084*/ 	.byte	0x03, 0x5f
        /*0086*/ 	.short	0x0101


	//----- nvinfo : EIATTR_COOP_GROUP_MASK_REGIDS
	.align		4
        /*0088*/ 	.byte	0x04, 0x29
        /*008a*/ 	.short	(.L_92 - .L_91)


	//   ....[0]....
.L_91:
        /*008c*/ 	.word	0xffffffff


	//   ....[1]....
        /*0090*/ 	.word	0xffffffff


	//   ....[2]....
        /*0094*/ 	.word	0xffffffff


	//   ....[3]....
        /*0098*/ 	.word	0xffffffff


	//   ....[4]....
        /*009c*/ 	.word	0xffffffff


	//   ....[5]....
        /*00a0*/ 	.word	0xffffffff


	//   ....[6]....
        /*00a4*/ 	.word	0xffffffff


	//   ....[7]....
        /*00a8*/ 	.word	0xffffffff


	//   ....[8]....
        /*00ac*/ 	.word	0xffffffff


	//   ....[9]....
        /*00b0*/ 	.word	0xffffffff


	//   ....[10]....
        /*00b4*/ 	.word	0xffffffff


	//   ....[11]....
        /*00b8*/ 	.word	0xffffffff


	//   ....[12]....
        /*00bc*/ 	.word	0xffffffff


	//   ....[13]....
        /*00c0*/ 	.word	0xffffffff


	//   ....[14]....
        /*00c4*/ 	.word	0xffffffff


	//   ....[15]....
        /*00c8*/ 	.word	0xffffffff


	//   ....[16]....
        /*00cc*/ 	.word	0xffffffff


	//   ....[17]....
        /*00d0*/ 	.word	0xffffffff


	//   ....[18]....
        /*00d4*/ 	.word	0xffffffff


	//   ....[19]....
        /*00d8*/ 	.word	0xffffffff


	//   ....[20]....
        /*00dc*/ 	.word	0xffffffff


	//   ....[21]....
        /*00e0*/ 	.word	0xffffffff


	//   ....[22]....
        /*00e4*/ 	.word	0xffffffff


	//   ....[23]....
        /*00e8*/ 	.word	0xffffffff


	//   ....[24]....
        /*00ec*/ 	.word	0xffffffff


	//   ....[25]....
        /*00f0*/ 	.word	0xffffffff


	//   ....[26]....
        /*00f4*/ 	.word	0xffffffff


	//   ....[27]....
        /*00f8*/ 	.word	0xffffffff


	//   ....[28]....
        /*00fc*/ 	.word	0xffffffff


	//   ....[29]....
        /*0100*/ 	.word	0xffffffff


	//   ....[30]....
        /*0104*/ 	.word	0xffffffff


	//   ....[31]....
        /*0108*/ 	.word	0xffffffff


	//   ....[32]....
        /*010c*/ 	.word	0xffffffff


	//   ....[33]....
        /*0110*/ 	.word	0xffffffff


	//   ....[34]....
        /*0114*/ 	.word	0xffffffff


	//   ....[35]....
        /*0118*/ 	.word	0xffffffff


	//   ....[36]....
        /*011c*/ 	.word	0xffffffff


	//   ....[37]....
        /*0120*/ 	.word	0xffffffff


	//   ....[38]....
        /*0124*/ 	.word	0xffffffff


	//   ....[39]....
        /*0128*/ 	.word	0xffffffff


	//   ....[40]....
        /*012c*/ 	.word	0xffffffff


	//   ....[41]....
        /*0130*/ 	.word	0xffffffff


	//   ....[42]....
        /*0134*/ 	.word	0xffffffff


	//   ....[43]....
        /*0138*/ 	.word	0xffffffff


	//   ....[44]....
        /*013c*/ 	.word	0xffffffff


	//   ....[45]....
        /*0140*/ 	.word	0xffffffff


	//   ....[46]....
        /*0144*/ 	.word	0xffffffff


	//   ....[47]....
        /*0148*/ 	.word	0xffffffff


	//   ....[48]....
        /*014c*/ 	.word	0xffffffff


	//   ....[49]....
        /*0150*/ 	.word	0xffffffff


	//   ....[50]....
        /*0154*/ 	.word	0xffffffff


	//   ....[51]....
        /*0158*/ 	.word	0xffffffff


	//   ....[52]....
        /*015c*/ 	.word	0xffffffff


	//   ....[53]....
        /*0160*/ 	.word	0xffffffff


	//   ....[54]....
        /*0164*/ 	.word	0xffffffff


	//   ....[55]....
        /*0168*/ 	.word	0xffffffff


	//   ....[56]....
        /*016c*/ 	.word	0xffffffff


	//   ....[57]....
        /*0170*/ 	.word	0xffffffff


	//   ....[58]....
        /*0174*/ 	.word	0xffffffff


	//   ....[59]....
        /*0178*/ 	.word	0xffffffff


	//   ....[60]....
        /*017c*/ 	.word	0x0500000a


	//   ....[61]....
        /*0180*/ 	.word	0x0500000a


	//   ....[62]....
        /*0184*/ 	.word	0x0500000a


	//   ....[63]....
        /*0188*/ 	.word	0x0500000a


	//   ....[64]....
        /*018c*/ 	.word	0x0500000a


	//   ....[65]....
        /*0190*/ 	.word	0x0500000a


	//   ....[66]....
        /*0194*/ 	.word	0x0500000a


	//   ....[67]....
        /*0198*/ 	.word	0x0500000a


	//   ....[68]....
        /*019c*/ 	.word	0x0500000a


	//   ....[69]....
        /*01a0*/ 	.word	0x0500000a


	//   ....[70]....
        /*01a4*/ 	.word	0x0500000a


	//   ....[71]....
        /*01a8*/ 	.word	0x0500000a


	//   ....[72]....
        /*01ac*/ 	.word	0x0500000a


	//   ....[73]....
        /*01b0*/ 	.word	0x0500000a


	//   ....[74]....
        /*01b4*/ 	.word	0x0500000a


	//   ....[75]....
        /*01b8*/ 	.word	0x0500000a


	//   ....[76]....
        /*01bc*/ 	.word	0x0500000a


	//   ....[77]....
        /*01c0*/ 	.word	0x0500000a


	//   ....[78]....
        /*01c4*/ 	.word	0x0500000a


	//   ....[79]....
        /*01c8*/ 	.word	0x0500000a


	//   ....[80]....
        /*01cc*/ 	.word	0x0500000a


	//   ....[81]....
        /*01d0*/ 	.word	0x0500000a


	//   ....[82]....
        /*01d4*/ 	.word	0x0500000a


	//   ....[83]....
        /*01d8*/ 	.word	0x0500000a


	//   ....[84]....
        /*01dc*/ 	.word	0x0500000a


	//   ....[85]....
        /*01e0*/ 	.word	0x0500000a


	//   ....[86]....
        /*01e4*/ 	.word	0x0500000a


	//   ....[87]....
        /*01e8*/ 	.word	0x0500000a


	//   ....[88]....
        /*01ec*/ 	.word	0x0500000a


	//   ....[89]....
        /*01f0*/ 	.word	0x0500000a


	//   ....[90]....
        /*01f4*/ 	.word	0x0500000a


	//   ....[91]....
        /*01f8*/ 	.word	0x0500000a


	//   ....[92]....
        /*01fc*/ 	.word	0x0500000a


	//   ....[93]....
        /*0200*/ 	.word	0x0500000a


	//   ....[94]....
        /*0204*/ 	.word	0x0500000a


	//   ....[95]....
        /*0208*/ 	.word	0x0500000a


	//----- nvinfo : EIATTR_COOP_GROUP_INSTR_OFFSETS
	.align		4
.L_92:
        /*020c*/ 	.byte	0x04, 0x28
        /*020e*/ 	.short	(.L_94 - .L_93)


	//   ....[0]....
.L_93:
        /*0210*/ 	.word	0x000004d0


	//   ....[1]....
        /*0214*/ 	.word	0x000006f0


	//   ....[2]....
        /*0218*/ 	.word	0x00000710


	//   ....[3]....
        /*021c*/ 	.word	0x00000730


	//   ....[4]....
        /*0220*/ 	.word	0x00000750


	//   ....[5]....
        /*0224*/ 	.word	0x00000770


	//   ....[6]....
        /*0228*/ 	.word	0x00000b80


	//   ....[7]....
        /*022c*/ 	.word	0x00000ba0


	//   ....[8]....
        /*0230*/ 	.word	0x00000bc0


	//   ....[9]....
        /*0234*/ 	.word	0x00000be0


	//   ....[10]....
        /*0238*/ 	.word	0x00000c00


	//   ....[11]....
        /*023c*/ 	.word	0x00001000


	//   ....[12]....
        /*0240*/ 	.word	0x00001090


	//   ....[13]....
        /*0244*/ 	.word	0x000010f0


	//   ....[14]....
        /*0248*/ 	.word	0x00001160


	//   ....[15]....
        /*024c*/ 	.word	0x000011c0


	//   ....[16]....
        /*0250*/ 	.word	0x00001210


	//   ....[17]....
        /*0254*/ 	.word	0x00001270


	//   ....[18]....
        /*0258*/ 	.word	0x000012c0


	//   ....[19]....
        /*025c*/ 	.word	0x000012e0


	//   ....[20]....
        /*0260*/ 	.word	0x000013a0


	//   ....[21]....
        /*0264*/ 	.word	0x00001430


	//   ....[22]....
        /*0268*/ 	.word	0x00001480


	//   ....[23]....
        /*026c*/ 	.word	0x000014e0


	//   ....[24]....
        /*0270*/ 	.word	0x00001540


	//   ....[25]....
        /*0274*/ 	.word	0x00001580


	//   ....[26]....
        /*0278*/ 	.word	0x000015c0


	//   ....[27]....
        /*027c*/ 	.word	0x00001600


	//   ....[28]....
        /*0280*/ 	.word	0x00001610


	//   ....[29]....
        /*0284*/ 	.word	0x00001a50


	//   ....[30]....
        /*0288*/ 	.word	0x00002430


	//   ....[31]....
        /*028c*/ 	.word	0x00002650


	//   ....[32]....
        /*0290*/ 	.word	0x00002670


	//   ....[33]....
        /*0294*/ 	.word	0x00002690


	//   ....[34]....
        /*0298*/ 	.word	0x000026b0


	//   ....[35]....
        /*029c*/ 	.word	0x000026d0


	//   ....[36]....
        /*02a0*/ 	.word	0x00002a60


	//   ....[37]....
        /*02a4*/ 	.word	0x00002a80


	//   ....[38]....
        /*02a8*/ 	.word	0x00002aa0


	//   ....[39]....
        /*02ac*/ 	.word	0x00002ac0


	//   ....[40]....
        /*02b0*/ 	.word	0x00002ae0


	//   ....[41]....
        /*02b4*/ 	.word	0x00002ee0


	//   ....[42]....
        /*02b8*/ 	.word	0x00002f70


	//   ....[43]....
        /*02bc*/ 	.word	0x00002fd0


	//   ....[44]....
        /*02c0*/ 	.word	0x00003030


	//   ....[45]....
        /*02c4*/ 	.word	0x00003090


	//   ....[46]....
        /*02c8*/ 	.word	0x000030f0


	//   ....[47]....
        /*02cc*/ 	.word	0x00003140


	//   ....[48]....
        /*02d0*/ 	.word	0x000031b0


	//   ....[49]....
        /*02d4*/ 	.word	0x000031c0


	//   ....[50]....
        /*02d8*/ 	.word	0x000032a0


	//   ....[51]....
        /*02dc*/ 	.word	0x00003330


	//   ....[52]....
        /*02e0*/ 	.word	0x00003380


	//   ....[53]....
        /*02e4*/ 	.word	0x000033f0


	//   ....[54]....
        /*02e8*/ 	.word	0x00003450


	//   ....[55]....
        /*02ec*/ 	.word	0x000034a0


	//   ....[56]....
        /*02f0*/ 	.word	0x000034e0


	//   ....[57]....
        /*02f4*/ 	.word	0x00003540


	//   ....[58]....
        /*02f8*/ 	.word	0x00003550


	//   ....[59]....
        /*02fc*/ 	.word	0x000039d0


	//   ....[60]....
        /*0300*/ 	.word	0x00003f80


	//   ....[61]....
        /*0304*/ 	.word	0x00004000


	//   ....[62]....
        /*0308*/ 	.word	0x00004090


	//   ....[63]....
        /*030c*/ 	.word	0x00004170


	//   ....[64]....
        /*0310*/ 	.word	0x000041f0


	//   ....[65]....
        /*0314*/ 	.word	0x00004280


	//   ....[66]....
        /*0318*/ 	.word	0x00004300


	//   ....[67]....
        /*031c*/ 	.word	0x00004380


	//   ....[68]....
        /*0320*/ 	.word	0x000043b0


	//   ....[69]....
        /*0324*/ 	.word	0x00004480


	//   ....[70]....
        /*0328*/ 	.word	0x00004500


	//   ....[71]....
        /*032c*/ 	.word	0x00004580


	//   ....[72]....
        /*0330*/ 	.word	0x00004630


	//   ....[73]....
        /*0334*/ 	.word	0x000046c0


	//   ....[74]....
        /*0338*/ 	.word	0x00004740


	//   ....[75]....
        /*033c*/ 	.word	0x000047b0


	//   ....[76]....
        /*0340*/ 	.word	0x00004830


	//   ....[77]....
        /*0344*/ 	.word	0x00004890


	//   ....[78]....
        /*0348*/ 	.word	0x00004900


	//   ....[79]....
        /*034c*/ 	.word	0x00004980


	//   ....[80]....
        /*0350*/ 	.word	0x00004a20


	//   ....[81]....
        /*0354*/ 	.word	0x00004ae0


	//   ....[82]....
        /*0358*/ 	.word	0x00004b80


	//   ....[83]....
        /*035c*/ 	.word	0x00004c10


	//   ....[84]....
        /*0360*/ 	.word	0x00004ca0


	//   ....[85]....
        /*0364*/ 	.word	0x00004d10


	//   ....[86]....
        /*0368*/ 	.word	0x00004d40


	//   ....[87]....
        /*036c*/ 	.word	0x00004e10


	//   ....[88]....
        /*0370*/ 	.word	0x00004e90


	//   ....[89]....
        /*0374*/ 	.word	0x00004f10


	//   ....[90]....
        /*0378*/ 	.word	0x00004fd0


	//   ....[91]....
        /*037c*/ 	.word	0x00005070


	//   ....[92]....
        /*0380*/ 	.word	0x00005100


	//   ....[93]....
        /*0384*/ 	.word	0x00005190


	//   ....[94]....
        /*0388*/ 	.word	0x00005220


	//   ....[95]....
        /*038c*/ 	.word	0x00005280


	//----- nvinfo : EIATTR_VRC_CTA_INIT_COUNT
	.align		4
.L_94:
        /*0390*/ 	.byte	0x02, 0x4a
	.zero		1
	.zero		1


	//----- nvinfo : EIATTR_EXIT_INSTR_OFFSETS
	.align		4
        /*0394*/ 	.byte	0x04, 0x1c
        /*0396*/ 	.short	(.L_96 - .L_95)


	//   ....[0]....
.L_95:
        /*0398*/ 	.word	0x00001ce0


	//   ....[1]....
        /*039c*/ 	.word	0x00001d10


	//   ....[2]....
        /*03a0*/ 	.word	0x00003f10


	//   ....[3]....
        /*03a4*/ 	.word	0x00003f30


	//----- nvinfo : EIATTR_MAX_THREADS
	.align		4
.L_96:
        /*03a8*/ 	.byte	0x04, 0x05
        /*03aa*/ 	.short	(.L_98 - .L_97)
.L_97:
        /*03ac*/ 	.word	0x000001a0
        /*03b0*/ 	.word	0x00000001
        /*03b4*/ 	.word	0x00000001


	//----- nvinfo : EIATTR_CRS_STACK_SIZE
	.align		4
.L_98:
        /*03b8*/ 	.byte	0x04, 0x1e
        /*03ba*/ 	.short	(.L_100 - .L_99)
.L_99:
        /*03bc*/ 	.word	0x00000000


	//----- nvinfo : EIATTR_CBANK_PARAM_SIZE
	.align		4
.L_100:
        /*03c0*/ 	.byte	0x03, 0x19
        /*03c2*/ 	.short	0x0038


	//----- nvinfo : EIATTR_PARAM_CBANK
	.align		4
        /*03c4*/ 	.byte	0x04, 0x0a
        /*03c6*/ 	.short	(.L_102 - .L_101)
	.align		4
.L_101:
        /*03c8*/ 	.word	index@(.nv.constant0._ZN3cub18CUB_300001_SM_10006detail4scan16DeviceScanKernelINS2_10policy_hubIiiimN4cuda3std3__44plusIvEEE10Policy1000EPiSC_NS0_13ScanTileStateIiLb1EEES9_NS1_10InputValueIiSC_EEmiLb0EiEEvT0_T1_T2_iT3_T4_T5_)
        /*03cc*/ 	.short	0x0380
        /*03ce*/ 	.short	0x0038


	//----- nvinfo : EIATTR_SW_WAR
	.align		4
.L_102:
        /*03d0*/ 	.byte	0x04, 0x36
        /*03d2*/ 	.short	(.L_104 - .L_103)
.L_103:
        /*03d4*/ 	.word	0x00000008
.L_104:


//--------------------- .nv.info._ZN3cub18CUB_300001_SM_10006detail4scan16DeviceScanKernelINS2_10policy_hubIiiijN4cuda3std3__44plusIvEEE10Policy1000EPiSC_NS0_13ScanTileStateIiLb1EEES9_NS1_10InputValueIiSC_EEjiLb0EiEEvT0_T1_T2_iT3_T4_T5_ --------------------------
	.section	.nv.info._ZN3cub18CUB_300001_SM_10006detail4scan16DeviceScanKernelINS2_10policy_hubIiiijN4cuda3std3__44plusIvEEE10Policy1000EPiSC_NS0_13ScanTileStateIiLb1EEES9_NS1_10InputValueIiSC_EEjiLb0EiEEvT0_T1_T2_iT3_T4_T5_,"",@"SHT_CUDA_INFO"
	.sectionflags	@""
	.align	4


	//----- nvinfo : EIATTR_CUDA_API_VERSION
	.align		4
        /*0000*/ 	.byte	0x04, 0x37
        /*0002*/ 	.short	(.L_106 - .L_105)
.L_105:
        /*0004*/ 	.word	0x00000082


	//----- nvinfo : EIATTR_KPARAM_INFO
	.align		4
.L_106:
        /*0008*/ 	.byte	0x04, 0x17
        /*000a*/ 	.short	(.L_108 - .L_107)
.L_107:
        /*000c*/ 	.word	0x00000000
        /*0010*/ 	.short	0x0006
        /*0012*/ 	.short	0x0030
        /*0014*/ 	.byte	0x00, 0xf0, 0x11, 0x00


	//----- nvinfo : EIATTR_KPARAM_INFO
	.align		4
.L_108:
        /*0018*/ 	.byte	0x04, 0x17
        /*001a*/ 	.short	(.L_110 - .L_109)
.L_109:
        /*001c*/ 	.word	0x00000000
        /*0020*/ 	.short	0x0005
        /*0022*/ 	.short	0x0020
        /*0024*/ 	.byte	0x00, 0xf0, 0x41, 0x00


	//----- nvinfo : EIATTR_KPARAM_INFO
	.align		4
.L_110:
        /*0028*/ 	.byte	0x04, 0x17
        /*002a*/ 	.short	(.L_112 - .L_111)
.L_111:
        /*002c*/ 	.word	0x00000000
        /*0030*/ 	.short	0x0004
        /*0032*/ 	.short	0x001c
        /*0034*/ 	.byte	0x00, 0xf0, 0x05, 0x00


	//----- nvinfo : EIATTR_KPARAM_INFO
	.align		4
.L_112:
        /*0038*/ 	.byte	0x04, 0x17
        /*003a*/ 	.short	(.L_114 - .L_113)
.L_113:
        /*003c*/ 	.word	0x00000000
        /*0040*/ 	.short	0x0003
        /*0042*/ 	.short	0x0018
        /*0044*/ 	.byte	0x00, 0xf0, 0x11, 0x00


	//----- nvinfo : EIATTR_KPARAM_INFO
	.align		4
.L_114:
        /*0048*/ 	.byte	0x04, 0x17
        /*004a*/ 	.short	(.L_116 - .L_115)
.L_115:
        /*004c*/ 	.word	0x00000000
        /*0050*/ 	.short	0x0002
        /*0052*/ 	.short	0x0010
        /*0054*/ 	.byte	0x00, 0xf0, 0x21, 0x00


	//----- nvinfo : EIATTR_KPARAM_INFO
	.align		4
.L_116:
        /*0058*/ 	.byte	0x04, 0x17
        /*005a*/ 	.short	(.L_118 - .L_117)
.L_117:
        /*005c*/ 	.word	0x00000000
        /*0060*/ 	.short	0x0001
        /*0062*/ 	.short	0x0008
        /*0064*/ 	.byte	0x00, 0xf5, 0x21, 0x00


	//----- nvinfo : EIATTR_KPARAM_INFO
	.align		4
.L_118:
        /*0068*/ 	.byte	0x04, 0x17
        /*006a*/ 	.short	(.L_120 - .L_119)
.L_119:
        /*006c*/ 	.word	0x00000000
        /*0070*/ 	.short	0x0000
        /*0072*/ 	.short	0x0000
        /*0074*/ 	.byte	0x00, 0xf5, 0x21, 0x00


	//----- nvinfo : EIATTR_SPARSE_MMA_MASK
	.align		4
.L_120:
        /*0078*/ 	.byte	0x03, 0x50
        /*007a*/ 	.short	0x0000


	//----- nvinfo : EIATTR_MAXREG_COUNT
	.align		4
        /*007c*/ 	.byte	0x03, 0x1b
        /*007e*/ 	.short	0x00a8


	//----- nvinfo : EIATTR_NUM_BARRIERS
	.align		4
        /*0080*/ 	.byte	0x02, 0x4c
        /*0082*/ 	.byte	0x01
	.zero		1


	//----- nvinfo : EIATTR_MERCURY_ISA_VERSION
	.align		4
        /*0084*/ 	.byte	0x03, 0x5f
        /*0086*/ 	.short	0x0101


	//----- nvinfo : EIATTR_UNUSED_LOAD_BYTE_OFFSET
	.align		4
        /*0088*/ 	.byte	0x04, 0x44
        /*008a*/ 	.short	(.L_122 - .L_121)


	//   ....[0]....
.L_121:
        /*008c*/ 	.word	0x000029f0
        /*0090*/ 	.word	0x00000fff


	//----- nvinfo : EIATTR_COOP_GROUP_MASK_REGIDS
	.align		4
.L_122:
        /*0094*/ 	.byte	0x04, 0x29
        /*0096*/ 	.short	(.L_124 - .L_123)


	//   ....[0]....
.L_123:
        /*0098*/ 	.word	0xffffffff


	//   ....[1]....
        /*009c*/ 	.word	0xffffffff


	//   ....[2]....
        /*00a0*/ 	.word	0xffffffff


	//   ....[3]....
        /*00a4*/ 	.word	0xffffffff


	//   ....[4]....
        /*00a8*/ 	.word	0xffffffff


	//   ....[5]....
        /*00ac*/ 	.word	0xffffffff


	//   ....[6]....
        /*00b0*/ 	.word	0xffffffff


	//   ....[7]....
        /*00b4*/ 	.word	0xffffffff


	//   ....[8]....
        /*00b8*/ 	.word	0xffffffff


	//   ....[9]....
        /*00bc*/ 	.word	0xffffffff


	//   ....[10]....
        /*00c0*/ 	.word	0xffffffff


	//   ....[11]....
        /*00c4*/ 	.word	0xffffffff


	//   ....[12]....
        /*00c8*/ 	.word	0xffffffff


	//   ....[13]....
        /*00cc*/ 	.word	0xffffffff


	//   ....[14]....
        /*00d0*/ 	.word	0xffffffff


	//   ....[15]....
        /*00d4*/ 	.word	0xffffffff


	//   ....[16]....
        /*00d8*/ 	.word	0xffffffff


	//   ....[17]....
        /*00dc*/ 	.word	0xffffffff


	//   ....[18]....
        /*00e0*/ 	.word	0xffffffff


	//   ....[19]....
        /*00e4*/ 	.word	0xffffffff


	//   ....[20]....
        /*00e8*/ 	.word	0xffffffff


	//   ....[21]....
        /*00ec*/ 	.word	0xffffffff


	//   ....[22]....
        /*00f0*/ 	.word	0xffffffff


	//   ....[23]....
        /*00f4*/ 	.word	0xffffffff


	//   ....[24]....
        /*00f8*/ 	.word	0xffffffff


	//   ....[25]....
        /*00fc*/ 	.word	0xffffffff


	//   ....[26]....
        /*0100*/ 	.word	0xffffffff


	//   ....[27]....
        /*0104*/ 	.word	0xffffffff


	//   ....[28]....
        /*0108*/ 	.word	0xffffffff


	//   ....[29]....
        /*010c*/ 	.word	0xffffffff


	//   ....[30]....
        /*0110*/ 	.word	0xffffffff


	//   ....[31]....
        /*0114*/ 	.word	0xffffffff


	//   ....[32]....
        /*0118*/ 	.word	0xffffffff


	//   ....[33]....
        /*011c*/ 	.word	0xffffffff


	//   ....[34]....
        /*0120*/ 	.word	0xffffffff


	//   ....[35]....
        /*0124*/ 	.word	0xffffffff


	//   ....[36]....
        /*0128*/ 	.word	0xffffffff


	//   ....[37]....
        /*012c*/ 	.word	0xffffffff


	//   ....[38]....
        /*0130*/ 	.word	0xffffffff


	//   ....[39]....
        /*0134*/ 	.word	0xffffffff


	//   ....[40]....
        /*0138*/ 	.word	0xffffffff


	//   ....[41]....
        /*013c*/ 	.word	0xffffffff


	//   ....[42]....
        /*0140*/ 	.word	0xffffffff


	//   ....[43]....
        /*0144*/ 	.word	0xffffffff


	//   ....[44]....
        /*0148*/ 	.word	0xffffffff


	//   ....[45]....
        /*014c*/ 	.word	0xffffffff


	//   ....[46]....
        /*0150*/ 	.word	0xffffffff


	//   ....[47]....
        /*0154*/ 	.word	0xffffffff


	//   ....[48]....
        /*0158*/ 	.word	0xffffffff


	//   ....[49]....
        /*015c*/ 	.word	0xffffffff


	//   ....[50]....
        /*0160*/ 	.word	0xffffffff


	//   ....[51]....
        /*0164*/ 	.word	0xffffffff


	//   ....[52]....
        /*0168*/ 	.word	0xffffffff


	//   ....[53]....
        /*016c*/ 	.word	0xffffffff


	//   ....[54]....
        /*0170*/ 	.word	0xffffffff


	//   ....[55]....
        /*0174*/ 	.word	0xffffffff


	//   ....[56]....
        /*0178*/ 	.word	0xffffffff


	//   ....[57]....
        /*017c*/ 	.word	0xffffffff


	//   ....[58]....
        /*0180*/ 	.word	0xffffffff


	//   ....[59]....
        /*0184*/ 	.word	0xffffffff


	//   ....[60]....
        /*0188*/ 	.word	0x05000013


	//   ....[61]....
        /*018c*/ 	.word	0x05000013


	//   ....[62]....
        /*0190*/ 	.word	0x05000013


	//   ....[63]....
        /*0194*/ 	.word	0x05000013


	//   ....[64]....
        /*0198*/ 	.word	0x05000013


	//   ....[65]....
        /*019c*/ 	.word	0x05000013


	//   ....[66]....
        /*01a0*/ 	.word	0x05000013


	//   ....[67]....
        /*01a4*/ 	.word	0x05000013


	//   ....[68]....
        /*01a8*/ 	.word	0x05000013


	//   ....[69]....
        /*01ac*/ 	.word	0x05000013


	//   ....[70]....
        /*01b0*/ 	.word	0x05000013


	//   ....[71]....
        /*01b4*/ 	.word	0x05000013


	//   ....[72]....
        /*01b8*/ 	.word	0x05000013


	//   ....[73]....
        /*01bc*/ 	.word	0x05000013


	//   ....[74]....
        /*01c0*/ 	.word	0x05000013


	//   ....[75]....
        /*01c4*/ 	.word	0x05000013


	//   ....[76]....
        /*01c8*/ 	.word	0x05000013


	//   ....[77]....
        /*01cc*/ 	.word	0x05000013


	//   ....[78]....
        /*01d0*/ 	.word	0x05000013


	//   ....[79]....
        /*01d4*/ 	.word	0x05000013


	//   ....[80]....
        /*01d8*/ 	.word	0x05000013


	//   ....[81]....
        /*01dc*/ 	.word	0x05000013


	//   ....[82]....
        /*01e0*/ 	.word	0x05000013


	//   ....[83]....
        /*01e4*/ 	.word	0x05000013


	//   ....[84]....
        /*01e8*/ 	.word	0x05000013


	//   ....[85]....
        /*01ec*/ 	.word	0x05000013


	//   ....[86]....
        /*01f0*/ 	.word	0x05000013


	//   ....[87]....
        /*01f4*/ 	.word	0x05000013


	//   ....[88]....
        /*01f8*/ 	.word	0x05000013


	//   ....[89]....
        /*01fc*/ 	.word	0x05000013


	//   ....[90]....
        /*0200*/ 	.word	0x05000013


	//   ....[91]....
        /*0204*/ 	.word	0x05000013


	//   ....[92]....
        /*0208*/ 	.word	0x05000013


	//   ....[93]....
        /*020c*/ 	.word	0x05000013


	//   ....[94]....
        /*0210*/ 	.word	0x05000013


	//   ....[95]....
        /*0214*/ 	.word	0x05000013


	//----- nvinfo : EIATTR_COOP_GROUP_INSTR_OFFSETS
	.align		4
.L_124:
        /*0218*/ 	.byte	0x04, 0x28
        /*021a*/ 	.short	(.L_126 - .L_125)


	//   ....[0]....
.L_125:
        /*021c*/ 	.word	0x00000510


	//   ....[1]....
        /*0220*/ 	.word	0x000006d0


	//   ....[2]....
        /*0224*/ 	.word	0x000006f0


	//   ....[3]....
        /*0228*/ 	.word	0x00000710


	//   ....[4]....
        /*022c*/ 	.word	0x00000730


	//   ....[5]....
        /*0230*/ 	.word	0x00000750


	//   ....[6]....
        /*0234*/ 	.word	0x00000b40


	//   ....[7]....
        /*0238*/ 	.word	0x00000b60


	//   ....[8]....
        /*023c*/ 	.word	0x00000b80


	//   ....[9]....
        /*0240*/ 	.word	0x00000ba0


	//   ....[10]....
        /*0244*/ 	.word	0x00000bc0


	//   ....[11]....
        /*0248*/ 	.word	0x00000f70


	//   ....[12]....
        /*024c*/ 	.word	0x00001140


	//   ....[13]....
        /*0250*/ 	.word	0x000011a0


	//   ....[14]....
        /*0254*/ 	.word	0x00001250


	//   ....[15]....
        /*0258*/ 	.word	0x000012a0


	//   ....[16]....
        /*025c*/ 	.word	0x000012f0


	//   ....[17]....
        /*0260*/ 	.word	0x00001340


	//   ....[18]....
        /*0264*/ 	.word	0x00001380


	//   ....[19]....
        /*0268*/ 	.word	0x00001390


	//   ....[20]....
        /*026c*/ 	.word	0x00001470


	//   ....[21]....
        /*0270*/ 	.word	0x00001640


	//   ....[22]....
        /*0274*/ 	.word	0x00001690


	//   ....[23]....
        /*0278*/ 	.word	0x000016f0


	//   ....[24]....
        /*027c*/ 	.word	0x00001750


	//   ....[25]....
        /*0280*/ 	.word	0x00001790


	//   ....[26]....
        /*0284*/ 	.word	0x000017d0


	//   ....[27]....
        /*0288*/ 	.word	0x00001810


	//   ....[28]....
        /*028c*/ 	.word	0x00001820


	//   ....[29]....
        /*0290*/ 	.word	0x00001c30


	//   ....[30]....
        /*0294*/ 	.word	0x00002710


	//   ....[31]....
        /*0298*/ 	.word	0x000028d0


	//   ....[32]....
        /*029c*/ 	.word	0x000028f0


	//   ....[33]....
        /*02a0*/ 	.word	0x00002910


	//   ....[34]....
        /*02a4*/ 	.word	0x00002930


	//   ....[35]....
        /*02a8*/ 	.word	0x00002950


	//   ....[36]....
        /*02ac*/ 	.word	0x00002ce0


	//   ....[37]....
        /*02b0*/ 	.word	0x00002d00


	//   ....[38]....
        /*02b4*/ 	.word	0x00002d20


	//   ....[39]....
        /*02b8*/ 	.word	0x00002d40


	//   ....[40]....
        /*02bc*/ 	.word	0x00002d60


	//   ....[41]....
        /*02c0*/ 	.word	0x00003120


	//   ....[42]....
        /*02c4*/ 	.word	0x000032f0


	//   ....[43]....
        /*02c8*/ 	.word	0x00003350


	//   ....[44]....
        /*02cc*/ 	.word	0x000033c0


	//   ....[45]....
        /*02d0*/ 	.word	0x00003430


	//   ....[46]....
        /*02d4*/ 	.word	0x00003480


	//   ....[47]....
        /*02d8*/ 	.word	0x000034d0


	//   ....[48]....
        /*02dc*/ 	.word	0x00003530


	//   ....[49]....
        /*02e0*/ 	.word	0x00003540


	//   ....[50]....
        /*02e4*/ 	.word	0x00003620


	//   ....[51]....
        /*02e8*/ 	.word	0x000037f0


	//   ....[52]....
        /*02ec*/ 	.word	0x00003840


	//   ....[53]....
        /*02f0*/ 	.word	0x000038b0


	//   ....[54]....
        /*02f4*/ 	.word	0x00003910


	//   ....[55]....
        /*02f8*/ 	.word	0x00003960


	//   ....[56]....
        /*02fc*/ 	.word	0x000039c0


	//   ....[57]....
        /*0300*/ 	.word	0x00003a00


	//   ....[58]....
        /*0304*/ 	.word	0x00003a10


	//   ....[59]....
        /*0308*/ 	.word	0x00003e90


	//   ....[60]....
        /*030c*/ 	.word	0x000044a0


	//   ....[61]....
        /*0310*/ 	.word	0x00004520


	//   ....[62]....
        /*0314*/ 	.word	0x000045b0


	//   ....[63]....
        /*0318*/ 	.word	0x000046b0


	//   ....[64]....
        /*031c*/ 	.word	0x00004750


	//   ....[65]....
        /*0320*/ 	.word	0x000047e0


	//   ....[66]....
        /*0324*/ 	.word	0x00004860


	//   ....[67]....
        /*0328*/ 	.word	0x000048e0


	//   ....[68]....
        /*032c*/ 	.word	0x00004910


	//   ....[69]....
        /*0330*/ 	.word	0x000049b0


	//   ....[70]....
        /*0334*/ 	.word	0x00004a30


	//   ....[71]....
        /*0338*/ 	.word	0x00004ab0


	//   ....[72]....
        /*033c*/ 	.word	0x00004b70


	//   ....[73]....
        /*0340*/ 	.word	0x00004c00


	//   ....[74]....
        /*0344*/ 	.word	0x00004c80


	//   ....[75]....
        /*0348*/ 	.word	0x00004d00


	//   ....[76]....
        /*034c*/ 	.word	0x00004d80


	//   ....[77]....
        /*0350*/ 	.word	0x00004db0


	//   ....[78]....
        /*0354*/ 	.word	0x00004e50


	//   ....[79]....
        /*0358*/ 	.word	0x00004ed0


	//   ....[80]....
        /*035c*/ 	.word	0x00004f60


	//   ....[81]....
        /*0360*/ 	.word	0x00005030


	//   ....[82]....
        /*0364*/ 	.word	0x000050d0


	//   ....[83]....
        /*0368*/ 	.word	0x00005160


	//   ....[84]....
        /*036c*/ 	.word	0x000051e0


	//   ....[85]....
        /*0370*/ 	.word	0x00005280


	//   ....[86]....
        /*0374*/ 	.word	0x000052b0


	//   ....[87]....
        /*0378*/ 	.word	0x00005370


	//   ....[88]....
        /*037c*/ 	.word	0x000053f0


	//   ....[89]....
        /*0380*/ 	.word	0x00005470


	//   ....[90]....
        /*0384*/ 	.word	0x00005530


	//   ....[91]....
        /*0388*/ 	.word	0x000055d0


	//   ....[92]....
        /*038c*/ 	.word	0x00005660


	//   ....[93]....
        /*0390*/ 	.word	0x000056f0


	//   ....[94]....
        /*0394*/ 	.word	0x00005760


	//   ....[95]....
        /*0398*/ 	.word	0x000057e0


	//----- nvinfo : EIATTR_VRC_CTA_INIT_COUNT
	.align		4
.L_126:
        /*039c*/ 	.byte	0x02, 0x4a
	.zero		1
	.zero		1


	//----- nvinfo : EIATTR_EXIT_INSTR_OFFSETS
	.align		4
        /*03a0*/ 	.byte	0x04, 0x1c
        /*03a2*/ 	.short	(.L_128 - .L_127)


	//   ....[0]....
.L_127:
        /*03a4*/ 	.word	0x00001f00


	//   ....[1]....
        /*03a8*/ 	.word	0x00001f20


	//   ....[2]....
        /*03ac*/ 	.word	0x00004430


	//   ....[3]....
        /*03b0*/ 	.word	0x00004450


	//----- nvinfo : EIATTR_MAX_THREADS
	.align		4
.L_128:
        /*03b4*/ 	.byte	0x04, 0x05
        /*03b6*/ 	.short	(.L_130 - .L_129)
.L_129:
        /*03b8*/ 	.word	0x00000180
        /*03bc*/ 	.word	0x00000001
        /*03c0*/ 	.word	0x00000001


	//----- nvinfo : EIATTR_CRS_STACK_SIZE
	.align		4
.L_130:
        /*03c4*/ 	.byte	0x04, 0x1e
        /*03c6*/ 	.short	(.L_132 - .L_131)
.L_131:
        /*03c8*/ 	.word	0x00000000


	//----- nvinfo : EIATTR_CBANK_PARAM_SIZE
	.align		4
.L_132:
        /*03cc*/ 	.byte	0x03, 0x19
        /*03ce*/ 	.short	0x0034


	//----- nvinfo : EIATTR_PARAM_CBANK
	.align		4
        /*03d0*/ 	.byte	0x04, 0x0a
        /*03d2*/ 	.short	(.L_134 - .L_133)
	.align		4
.L_133:
        /*03d4*/ 	.word	index@(.nv.constant0._ZN3cub18CUB_300001_SM_10006detail4scan16DeviceScanKernelINS2_10policy_hubIiiijN4cuda3std3__44plusIvEEE10Policy1000EPiSC_NS0_13ScanTileStateIiLb1EEES9_NS1_10InputValueIiSC_EEjiLb0EiEEvT0_T1_T2_iT3_T4_T5_)
        /*03d8*/ 	.short	0x0380
        /*03da*/ 	.short	0x0034


	//----- nvinfo : EIATTR_SW_WAR
	.align		4
.L_134:
        /*03dc*/ 	.byte	0x04, 0x36
        /*03de*/ 	.short	(.L_136 - .L_135)
.L_135:
        /*03e0*/ 	.word	0x00000008
.L_136:


//--------------------- .nv.info._ZN3cub18CUB_300001_SM_10006detail4scan20DeviceScanInitKernelINS0_13ScanTileStateIiLb1EEEEEvT_i --------------------------
	.section	.nv.info._ZN3cub18CUB_300001_SM_10006detail4scan20DeviceScanInitKernelINS0_13ScanTileStateIiLb1EEEEEvT_i,"",@"SHT_CUDA_INFO"
	.sectionflags	@""
	.align	4


	//----- nvinfo : EIATTR_CUDA_API_VERSION
	.align		4
        /*0000*/ 	.byte	0x04, 0x37
        /*0002*/ 	.short	(.L_138 - .L_137)
.L_137:
        /*0004*/ 	.word	0x00000082


	//----- nvinfo : EIATTR_KPARAM_INFO
	.align		4
.L_138:
        /*0008*/ 	.byte	0x04, 0x17
        /*000a*/ 	.short	(.L_140 - .L_139)
.L_139:
        /*000c*/ 	.word	0x00000000
        /*0010*/ 	.short	0x0001
        /*0012*/ 	.short	0x0008
        /*0014*/ 	.byte	0x00, 0xf0, 0x11, 0x00


	//----- nvinfo : EIATTR_KPARAM_INFO
	.align		4
.L_140:
        /*0018*/ 	.byte	0x04, 0x17
        /*001a*/ 	.short	(.L_142 - .L_141)
.L_141:
        /*001c*/ 	.word	0x00000000
        /*0020*/ 	.short	0x0000
        /*0022*/ 	.short	0x0000
        /*0024*/ 	.byte	0x00, 0xf0, 0x21, 0x00


	//----- nvinfo : EIATTR_SPARSE_MMA_MASK
	.align		4
.L_142:
        /*0028*/ 	.byte	0x03, 0x50
        /*002a*/ 	.short	0x0000


	//----- nvinfo : EIATTR_MAXREG_COUNT
	.align		4
        /*002c*/ 	.byte	0x03, 0x1b
        /*002e*/ 	.short	0x00ff


	//----- nvinfo : EIATTR_MERCURY_ISA_VERSION
	.align		4
        /*0030*/ 	.byte	0x03, 0x5f
        /*0032*/ 	.short	0x0101


	//----- nvinfo : EIATTR_VRC_CTA_INIT_COUNT
	.align		4
        /*0034*/ 	.byte	0x02, 0x4a
	.zero		1
	.zero		1


	//----- nvinfo : EIATTR_EXIT_INSTR_OFFSETS
	.align		4
        /*0038*/ 	.byte	0x04, 0x1c
        /*003a*/ 	.short	(.L_144 - .L_143)


	//   ....[0]....
.L_143:
        /*003c*/ 	.word	0x000000f0


	//   ....[1]....
        /*0040*/ 	.word	0x00000130


	//----- nvinfo : EIATTR_CBANK_PARAM_SIZE
	.align		4
.L_144:
        /*0044*/ 	.byte	0x03, 0x19
        /*0046*/ 	.short	0x000c


	//----- nvinfo : EIATTR_PARAM_CBANK
	.align		4
        /*0048*/ 	.byte	0x04, 0x0a
        /*004a*/ 	.short	(.L_146 - .L_145)
	.align		4
.L_145:
        /*004c*/ 	.word	index@(.nv.constant0._ZN3cub18CUB_300001_SM_10006detail4scan20DeviceScanInitKernelINS0_13ScanTileStateIiLb1EEEEEvT_i)
        /*0050*/ 	.short	0x0380
        /*0052*/ 	.short	0x000c


	//----- nvinfo : EIATTR_SW_WAR
	.align		4
.L_146:
        /*0054*/ 	.byte	0x04, 0x36
        /*0056*/ 	.short	(.L_148 - .L_147)
.L_147:
        /*0058*/ 	.word	0x00000008
.L_148:


//--------------------- .nv.info._ZN3cub18CUB_300001_SM_10006detail11EmptyKernelIvEEvv --------------------------
	.section	.nv.info._ZN3cub18CUB_300001_SM_10006detail11EmptyKernelIvEEvv,"",@"SHT_CUDA_INFO"
	.sectionflags	@""
	.align	4


	//----- nvinfo : EIATTR_CUDA_API_VERSION
	.align		4
        /*0000*/ 	.byte	0x04, 0x37
        /*0002*/ 	.short	(.L_150 - .L_149)
.L_149:
        /*0004*/ 	.word	0x00000082


	//----- nvinfo : EIATTR_SPARSE_MMA_MASK
	.align		4
.L_150:
        /*0008*/ 	.byte	0x03, 0x50
        /*000a*/ 	.short	0x0000


	//----- nvinfo : EIATTR_MAXREG_COUNT
	.align		4
        /*000c*/ 	.byte	0x03, 0x1b
        /*000e*/ 	.short	0x00ff


	//----- nvinfo : EIATTR_MERCURY_ISA_VERSION
	.align		4
        /*0010*/ 	.byte	0x03, 0x5f
        /*0012*/ 	.short	0x0101


	//----- nvinfo : EIATTR_VRC_CTA_INIT_COUNT
	.align		4
        /*0014*/ 	.byte	0x02, 0x4a
	.zero		1
	.zero		1


	//----- nvinfo : EIATTR_EXIT_INSTR_OFFSETS
	.align		4
        /*0018*/ 	.byte	0x04, 0x1c
        /*001a*/ 	.short	(.L_152 - .L_151)


	//   ....[0]....
.L_151:
        /*001c*/ 	.word	0x00000010


	//----- nvinfo : EIATTR_SW_WAR
	.align		4
.L_152:
        /*0020*/ 	.byte	0x04, 0x36
        /*0022*/ 	.short	(.L_154 - .L_153)
.L_153:
        /*0024*/ 	.word	0x00000008
.L_154:


//--------------------- .nv.info._Z14ParallelThrustPiS_i --------------------------
	.section	.nv.info._Z14ParallelThrustPiS_i,"",@"SHT_CUDA_INFO"
	.sectionflags	@""
	.align	4


	//----- nvinfo : EIATTR_CUDA_API_VERSION
	.align		4
        /*0000*/ 	.byte	0x04, 0x37
        /*0002*/ 	.short	(.L_156 - .L_155)
.L_155:
        /*0004*/ 	.word	0x00000082


	//----- nvinfo : EIATTR_KPARAM_INFO
	.align		4
.L_156:
        /*0008*/ 	.byte	0x04, 0x17
        /*000a*/ 	.short	(.L_158 - .L_157)
.L_157:
        /*000c*/ 	.word	0x00000000
        /*0010*/ 	.short	0x0002
        /*0012*/ 	.short	0x0010
        /*0014*/ 	.byte	0x00, 0xf0, 0x11, 0x00


	//----- nvinfo : EIATTR_KPARAM_INFO
	.align		4
.L_158:
        /*0018*/ 	.byte	0x04, 0x17
        /*001a*/ 	.short	(.L_160 - .L_159)
.L_159:
        /*001c*/ 	.word	0x00000000
        /*0020*/ 	.short	0x0001
        /*0022*/ 	.short	0x0008
        /*0024*/ 	.byte	0x00, 0xf5, 0x21, 0x00


	//----- nvinfo : EIATTR_KPARAM_INFO
	.align		4
.L_160:
        /*0028*/ 	.byte	0x04, 0x17
        /*002a*/ 	.short	(.L_162 - .L_161)
.L_161:
        /*002c*/ 	.word	0x00000000
        /*0030*/ 	.short	0x0000
        /*0032*/ 	.short	0x0000
        /*0034*/ 	.byte	0x00, 0xf5, 0x21, 0x00


	//----- nvinfo : EIATTR_SPARSE_MMA_MASK
	.align		4
.L_162:
        /*0038*/ 	.byte	0x03, 0x50
        /*003a*/ 	.short	0x0000


	//----- nvinfo : EIATTR_MAXREG_COUNT
	.align		4
        /*003c*/ 	.byte	0x03, 0x1b
        /*003e*/ 	.short	0x00ff


	//----- nvinfo : EIATTR_MERCURY_ISA_VERSION
	.align		4
        /*0040*/ 	.byte	0x03, 0x5f
        /*0042*/ 	.short	0x0101


	//----- nvinfo : EIATTR_VRC_CTA_INIT_COUNT
	.align		4
        /*0044*/ 	.byte	0x02, 0x4a
	.zero		1
	.zero		1


	//----- nvinfo : EIATTR_EXIT_INSTR_OFFSETS
	.align		4
        /*0048*/ 	.byte	0x04, 0x1c
        /*004a*/ 	.short	(.L_164 - .L_163)


	//   ....[0]....
.L_163:
        /*004c*/ 	.word	0x00000080


	//   ....[1]....
        /*0050*/ 	.word	0x000000a0


	//   ....[2]....
        /*0054*/ 	.word	0x00000db0


	//----- nvinfo : EIATTR_CRS_STACK_SIZE
	.align		4
.L_164:
        /*0058*/ 	.byte	0x04, 0x1e
        /*005a*/ 	.short	(.L_166 - .L_165)
.L_165:
        /*005c*/ 	.word	0x00000000


	//----- nvinfo : EIATTR_CBANK_PARAM_SIZE
	.align		4
.L_166:
        /*0060*/ 	.byte	0x03, 0x19
        /*0062*/ 	.short	0x0014


	//----- nvinfo : EIATTR_PARAM_CBANK
	.align		4
        /*0064*/ 	.byte	0x04, 0x0a
        /*0066*/ 	.short	(.L_168 - .L_167)
	.align		4
.L_167:
        /*0068*/ 	.word	index@(.nv.constant0._Z14ParallelThrustPiS_i)
        /*006c*/ 	.short	0x0380
        /*006e*/ 	.short	0x0014


	//----- nvinfo : EIATTR_SW_WAR
	.align		4
.L_168:
        /*0070*/ 	.byte	0x04, 0x36
        /*0072*/ 	.short	(.L_170 - .L_169)
.L_169:
        /*0074*/ 	.word	0x00000008
.L_170:


//--------------------- .nv.callgraph             --------------------------
	.section	.nv.callgraph,"",@"SHT_CUDA_CALLGRAPH"
	.align	4
	.sectionentsize	8
	.align		4
        /*0000*/ 	.word	0x00000000
	.align		4
        /*0004*/ 	.word	0xffffffff
	.align		4
        /*0008*/ 	.word	0x00000000
	.align		4
        /*000c*/ 	.word	0xfffffffe
	.align		4
        /*0010*/ 	.word	0x00000000
	.align		4
        /*0014*/ 	.word	0xfffffffd
	.align		4
        /*0018*/ 	.word	0x00000000
	.align		4
        /*001c*/ 	.word	0xfffffffc


//--------------------- .nv.constant4             --------------------------
	.section	.nv.constant4,"a",@progbits
	.align	8
	.align		8
.nv.constant4:
        /*0000*/ 	.dword	_ZN34_INTERNAL_0b2c6a08_4_k_cu_e8d856ea4cuda3std3__45__cpo5beginE
	.align		8
        /*0008*/ 	.dword	_ZN34_INTERNAL_0b2c6a08_4_k_cu_e8d856ea4cuda3std3__45__cpo3endE
	.align		8
        /*0010*/ 	.dword	_ZN34_INTERNAL_0b2c6a08_4_k_cu_e8d856ea4cuda3std3__45__cpo6cbeginE
	.align		8
        /*0018*/ 	.dword	_ZN34_INTERNAL_0b2c6a08_4_k_cu_e8d856ea4cuda3std3__45__cpo4cendE
	.align		8
        /*0020*/ 	.dword	_ZN34_INTERNAL_0b2c6a08_4_k_cu_e8d856ea4cuda3std3__45__cpo6rbeginE
	.align		8
        /*0028*/ 	.dword	_ZN34_INTERNAL_0b2c6a08_4_k_cu_e8d856ea4cuda3std3__45__cpo4rendE
	.align		8
        /*0030*/ 	.dword	_ZN34_INTERNAL_0b2c6a08_4_k_cu_e8d856ea4cuda3std3__45__cpo7crbeginE
	.align		8
        /*0038*/ 	.dword	_ZN34_INTERNAL_0b2c6a08_4_k_cu_e8d856ea4cuda3std3__45__cpo5crendE
	.align		8
        /*0040*/ 	.dword	_ZN34_INTERNAL_0b2c6a08_4_k_cu_e8d856ea4cuda3std3__436_GLOBAL__N__0b2c6a08_4_k_cu_e8d856ea6ignoreE
	.align		8
        /*0048*/ 	.dword	_ZN34_INTERNAL_0b2c6a08_4_k_cu_e8d856ea4cuda3std3__419piecewise_constructE
	.align		8
        /*0050*/ 	.dword	_ZN34_INTERNAL_0b2c6a08_4_k_cu_e8d856ea4cuda3std3__48in_placeE
	.align		8
        /*0058*/ 	.dword	_ZN34_INTERNAL_0b2c6a08_4_k_cu_e8d856ea4cuda3std3__420unreachable_sentinelE
	.align		8
        /*0060*/ 	.dword	_ZN34_INTERNAL_0b2c6a08_4_k_cu_e8d856ea4cuda3std3__47nulloptE
	.align		8
        /*0068*/ 	.dword	_ZN34_INTERNAL_0b2c6a08_4_k_cu_e8d856ea4cuda3std3__48unexpectE
	.align		8
        /*0070*/ 	.dword	_ZN34_INTERNAL_0b2c6a08_4_k_cu_e8d856ea4cuda3std6ranges3__45__cpo4swapE
	.align		8
        /*0078*/ 	.dword	_ZN34_INTERNAL_0b2c6a08_4_k_cu_e8d856ea4cuda3std6ranges3__45__cpo9iter_moveE
	.align		8
        /*0080*/ 	.dword	_ZN34_INTERNAL_0b2c6a08_4_k_cu_e8d856ea4cuda3std6ranges3__45__cpo5beginE
	.align		8
        /*0088*/ 	.dword	_ZN34_INTERNAL_0b2c6a08_4_k_cu_e8d856ea4cuda3std6ranges3__45__cpo3endE
	.align		8
        /*0090*/ 	.dword	_ZN34_INTERNAL_0b2c6a08_4_k_cu_e8d856ea4cuda3std6ranges3__45__cpo6cbeginE
	.align		8
        /*0098*/ 	.dword	_ZN34_INTERNAL_0b2c6a08_4_k_cu_e8d856ea4cuda3std6ranges3__45__cpo4cendE
	.align		8
        /*00a0*/ 	.dword	_ZN34_INTERNAL_0b2c6a08_4_k_cu_e8d856ea4cuda3std6ranges3__45__cpo7advanceE
	.align		8
        /*00a8*/ 	.dword	_ZN34_INTERNAL_0b2c6a08_4_k_cu_e8d856ea4cuda3std6ranges3__45__cpo9iter_swapE
	.align		8
        /*00b0*/ 	.dword	_ZN34_INTERNAL_0b2c6a08_4_k_cu_e8d856ea4cuda3std6ranges3__45__cpo4nextE
	.align		8
        /*00b8*/ 	.dword	_ZN34_INTERNAL_0b2c6a08_4_k_cu_e8d856ea4cuda3std6ranges3__45__cpo4prevE
	.align		8
        /*00c0*/ 	.dword	_ZN34_INTERNAL_0b2c6a08_4_k_cu_e8d856ea4cuda3std6ranges3__45__cpo4dataE
	.align		8
        /*00c8*/ 	.dword	_ZN34_INTERNAL_0b2c6a08_4_k_cu_e8d856ea4cuda3std6ranges3__45__cpo5cdataE
	.align		8
        /*00d0*/ 	.dword	_ZN34_INTERNAL_0b2c6a08_4_k_cu_e8d856ea4cuda3std6ranges3__45__cpo4sizeE
	.align		8
        /*00d8*/ 	.dword	_ZN34_INTERNAL_0b2c6a08_4_k_cu_e8d856ea4cuda3std6ranges3__45__cpo5ssizeE
	.align		8
        /*00e0*/ 	.dword	_ZN34_INTERNAL_0b2c6a08_4_k_cu_e8d856ea4cuda3std6ranges3__45__cpo8distanceE
	.align		8
        /*00e8*/ 	.dword	_ZN34_INTERNAL_0b2c6a08_4_k_cu_e8d856ea6thrust24THRUST_300001_SM_1000_NS8cuda_cub3parE
	.align		8
        /*00f0*/ 	.dword	_ZN34_INTERNAL_0b2c6a08_4_k_cu_e8d856ea6thrust24THRUST_300001_SM_1000_NS8cuda_cub10par_nosyncE
	.align		8
        /*00f8*/ 	.dword	_ZN34_INTERNAL_0b2c6a08_4_k_cu_e8d856ea6thrust24THRUST_300001_SM_1000_NS6system6detail10sequential3seqE
	.align		8
        /*0100*/ 	.dword	_ZN34_INTERNAL_0b2c6a08_4_k_cu_e8d856ea6thrust24THRUST_300001_SM_1000_NS6system3cpp3parE
	.align		8
        /*0108*/ 	.dword	_ZN34_INTERNAL_0b2c6a08_4_k_cu_e8d856ea6thrust24THRUST_300001_SM_1000_NS12placeholders2_1E
	.align		8
        /*0110*/ 	.dword	_ZN34_INTERNAL_0b2c6a08_4_k_cu_e8d856ea6thrust24THRUST_300001_SM_1000_NS12placeholders2_2E
	.align		8
        /*0118*/ 	.dword	_ZN34_INTERNAL_0b2c6a08_4_k_cu_e8d856ea6thrust24THRUST_300001_SM_1000_NS12placeholders2_3E
	.align		8
        /*0120*/ 	.dword	_ZN34_INTERNAL_0b2c6a08_4_k_cu_e8d856ea6thrust24THRUST_300001_SM_1000_NS12placeholders2_4E
	.align		8
        /*0128*/ 	.dword	_ZN34_INTERNAL_0b2c6a08_4_k_cu_e8d856ea6thrust24THRUST_300001_SM_1000_NS12placeholders2_5E
	.align		8
        /*0130*/ 	.dword	_ZN34_INTERNAL_0b2c6a08_4_k_cu_e8d856ea6thrust24THRUST_300001_SM_1000_NS12placeholders2_6E
	.align		8
        /*0138*/ 	.dword	_ZN34_INTERNAL_0b2c6a08_4_k_cu_e8d856ea6thrust24THRUST_300001_SM_1000_NS12placeholders2_7E
	.align		8
        /*0140*/ 	.dword	_ZN34_INTERNAL_0b2c6a08_4_k_cu_e8d856ea6thrust24THRUST_300001_SM_1000_NS12placeholders2_8E
	.align		8
        /*0148*/ 	.dword	_ZN34_INTERNAL_0b2c6a08_4_k_cu_e8d856ea6thrust24THRUST_300001_SM_1000_NS12placeholders2_9E
	.align		8
        /*0150*/ 	.dword	_ZN34_INTERNAL_0b2c6a08_4_k_cu_e8d856ea6thrust24THRUST_300001_SM_1000_NS12placeholders3_10E
	.align		8
        /*0158*/ 	.dword	_ZN34_INTERNAL_0b2c6a08_4_k_cu_e8d856ea6thrust24THRUST_300001_SM_1000_NS3seqE
	.align		8
        /*0160*/ 	.dword	_ZN34_INTERNAL_0b2c6a08_4_k_cu_e8d856ea6thrust24THRUST_300001_SM_1000_NS6deviceE


//--------------------- .text._ZN3cub18CUB_300001_SM_10006detail4scan16DeviceScanKernelINS2_10policy_hubIiiimN4cuda3std3__44plusIvEEE10Policy1000EPiSC_NS0_13ScanTileStateIiLb1EEES9_NS1_10InputValueIiSC_EEmiLb0EiEEvT0_T1_T2_iT3_T4_T5_ --------------------------
	.section	.text._ZN3cub18CUB_300001_SM_10006detail4scan16DeviceScanKernelINS2_10policy_hubIiiimN4cuda3std3__44plusIvEEE10Policy1000EPiSC_NS0_13ScanTileStateIiLb1EEES9_NS1_10InputValueIiSC_EEmiLb0EiEEvT0_T1_T2_iT3_T4_T5_,"ax",@progbits
	.align	128
        .global         _ZN3cub18CUB_300001_SM_10006detail4scan16DeviceScanKernelINS2_10policy_hubIiiimN4cuda3std3__44plusIvEEE10Policy1000EPiSC_NS0_13ScanTileStateIiLb1EEES9_NS1_10InputValueIiSC_EEmiLb0EiEEvT0_T1_T2_iT3_T4_T5_
        .type           _ZN3cub18CUB_300001_SM_10006detail4scan16DeviceScanKernelINS2_10policy_hubIiiimN4cuda3std3__44plusIvEEE10Policy1000EPiSC_NS0_13ScanTileStateIiLb1EEES9_NS1_10InputValueIiSC_EEmiLb0EiEEvT0_T1_T2_iT3_T4_T5_,@function
        .size           _ZN3cub18CUB_300001_SM_10006detail4scan16DeviceScanKernelINS2_10policy_hubIiiimN4cuda3std3__44plusIvEEE10Policy1000EPiSC_NS0_13ScanTileStateIiLb1EEES9_NS1_10InputValueIiSC_EEmiLb0EiEEvT0_T1_T2_iT3_T4_T5_,(.L_x_201 - _ZN3cub18CUB_300001_SM_10006detail4scan16DeviceScanKernelINS2_10policy_hubIiiimN4cuda3std3__44plusIvEEE10Policy1000EPiSC_NS0_13ScanTileStateIiLb1EEES9_NS1_10InputValueIiSC_EEmiLb0EiEEvT0_T1_T2_iT3_T4_T5_)
        .other          _ZN3cub18CUB_300001_SM_10006detail4scan16DeviceScanKernelINS2_10policy_hubIiiimN4cuda3std3__44plusIvEEE10Policy1000EPiSC_NS0_13ScanTileStateIiLb1EEES9_NS1_10InputValueIiSC_EEmiLb0EiEEvT0_T1_T2_iT3_T4_T5_,@"STO_CUDA_ENTRY STV_DEFAULT"
_ZN3cub18CUB_300001_SM_10006detail4scan16DeviceScanKernelINS2_10policy_hubIiiimN4cuda3std3__44plusIvEEE10Policy1000EPiSC_NS0_13ScanTileStateIiLb1EEES9_NS1_10InputValueIiSC_EEmiLb0EiEEvT0_T1_T2_iT3_T4_T5_:
.text._ZN3cub18CUB_300001_SM_10006detail4scan16DeviceScanKernelINS2_10policy_hubIiiimN4cuda3std3__44plusIvEEE10Policy1000EPiSC_NS0_13ScanTileStateIiLb1EEES9_NS1_10InputValueIiSC_EEmiLb0EiEEvT0_T1_T2_iT3_T4_T5_:
[----:B------:R-:W-:Y:S01]  /*0000*/  LDC R1, c[0x0][0x37c] ;  /* 0x0000df00ff017b82 */ /* 0x000fe20000000800 */
[----:B------:R-:W0:Y:S01]  /*0010*/  LDCU UR4, c[0x0][0x3a0] ;  /* 0x00007400ff0477ac */ /* 0x000e220008000800 */
[----:B------:R-:W1:Y:S06]  /*0020*/  LDCU.64 UR12, c[0x0][0x358] ;  /* 0x00006b00ff0c77ac */ /* 0x000e6c0008000a00 */
[----:B------:R-:W2:Y:S01]  /*0030*/  S2UR UR6, SR_CTAID.X ;  /* 0x00000000000679c3 */ /* 0x000ea20000002500 */
[----:B------:R-:W3:Y:S01]  /*0040*/  LDCU.64 UR8, c[0x0][0x3b0] ;  /* 0x00007600ff0877ac */ /* 0x000ee20008000a00 */
[----:B0-----:R-:W-:-:S06]  /*0050*/  UPRMT UR4, UR4, 0x7770, URZ ;  /* 0x0000777004047896 */ /* 0x001fcc00080000ff */
[----:B------:R-:W-:-:S05]  /*0060*/  ISETP.NE.AND P0, PT, RZ, UR4, PT ;  /* 0x00000004ff007c0c */ /* 0x000fca000bf05270 */
[----:B------:R-:W2:Y:S08]  /*0070*/  LDCU UR4, c[0x0][0x398] ;  /* 0x00007300ff0477ac */ /* 0x000eb00008000800 */
[----:B------:R-:W1:Y:S02]  /*0080*/  @P0 LDC.64 R2, c[0x0][0x3a8] ;  /* 0x0000ea00ff020b82 */ /* 0x000e640000000a00 */
[----:B-1----:R0:W5:Y:S01]  /*0090*/  @P0 LDG.E R38, desc[UR12][R2.64] ;  /* 0x0000000c02260981 */ /* 0x002162000c1e1900 */
[----:B--2---:R-:W-:-:S04]  /*00a0*/  UIADD3 UR6, UPT, UPT, UR6, UR4, URZ ;  /* 0x0000000406067290 */ /* 0x004fc8000fffe0ff */
[----:B------:R-:W-:-:S04]  /*00b0*/  UIMAD.WIDE UR10, UR6, 0x1ee0, URZ ;  /* 0x00001ee0060a78a5 */ /* 0x000fc8000f8e02ff */
[----:B---3--:R-:W-:-:S04]  /*00c0*/  UIADD3 UR7, UP0, UPT, -UR10, UR8, URZ ;  /* 0x000000080a077290 */ /* 0x008fc8000ff1e1ff */
[----:B------:R-:W-:Y:S02]  /*00d0*/  UIADD3.X UR4, UPT, UPT, ~UR11, UR9, URZ, UP0, !UPT ;  /* 0x000000090b047290 */ /* 0x000fe400087fe5ff */
[----:B------:R-:W-:-:S04]  /*00e0*/  UISETP.GE.U32.AND UP0, UPT, UR7, 0x1ee1, UPT ;  /* 0x00001ee10700788c */ /* 0x000fc8000bf06070 */
[----:B------:R-:W-:Y:S01]  /*00f0*/  UISETP.GE.U32.AND.EX UP0, UPT, UR4, URZ, UPT, UP0 ;  /* 0x000000ff0400728c */ /* 0x000fe2000bf06100 */
[----:B------:R-:W1:Y:S08]  /*0100*/  @!P0 LDC R38, c[0x0][0x3a8] ;  /* 0x0000ea00ff268b82 */ /* 0x000e700000000800 */
[----:B0-----:R-:W-:Y:S05]  /*0110*/  BRA.U !UP0, `(.L_x_0) ;  /* 0x0000001908f47547 */ /* 0x001fea000b800000 */
[----:B------:R-:W0:Y:S01]  /*0120*/  S2R R35, SR_TID.X ;  /* 0x0000000000237919 */ /* 0x000e220000002100 */
[----:B------:R-:W2:Y:S01]  /*0130*/  LDCU.64 UR4, c[0x0][0x380] ;  /* 0x00007000ff0477ac */ /* 0x000ea20008000a00 */
[C---:B0-----:R-:W-:Y:S02]  /*0140*/  LOP3.LUT R0, R35.reuse, 0x1f, RZ, 0xc0, !PT ;  /* 0x0000001f23007812 */ /* 0x041fe400078ec0ff */
[----:B------:R-:W-:-:S05]  /*0150*/  LOP3.LUT R3, R35, 0x3e0, RZ, 0xc0, !PT ;  /* 0x000003e023037812 */ /* 0x000fca00078ec0ff */
[----:B------:R-:W-:-:S05]  /*0160*/  IMAD R0, R3, 0x13, R0 ;  /* 0x0000001303007824 */ /* 0x000fca00078e0200 */
[----:B------:R-:W-:-:S05]  /*0170*/  IADD3 R0, P0, PT, R0, UR10, RZ ;  /* 0x0000000a00007c10 */ /* 0x000fca000ff1e0ff */
[----:B------:R-:W-:Y:S02]  /*0180*/  IMAD.X R3, RZ, RZ, UR11, P0 ;  /* 0x0000000bff037e24 */ /* 0x000fe400080e06ff */
[----:B------:R-:W-:-:S03]  /*0190*/  IMAD.SHL.U32 R31, R0, 0x4, RZ ;  /* 0x00000004001f7824 */ /* 0x000fc600078e00ff */
[----:B------:R-:W-:Y:S02]  /*01a0*/  SHF.L.U64.HI R30, R0, 0x2, R3 ;  /* 0x00000002001e7819 */ /* 0x000fe40000010203 */
[----:B--2---:R-:W-:-:S04]  /*01b0*/  IADD3 R2, P0, PT, R31, UR4, RZ ;  /* 0x000000041f027c10 */ /* 0x004fc8000ff1e0ff */
[----:B------:R-:W-:-:S05]  /*01c0*/  IADD3.X R3, PT, PT, R30, UR5, RZ, P0, !PT ;  /* 0x000000051e037c10 */ /* 0x000fca00087fe4ff */
[----:B------:R-:W2:Y:S04]  /*01d0*/  LD.E.STRONG.SM R5, desc[UR12][R2.64] ;  /* 0x0000000c02057980 */ /* 0x000ea8000c10b900 */
[----:B------:R-:W3:Y:S04]  /*01e0*/  LD.E.STRONG.SM R7, desc[UR12][R2.64+0x80] ;  /* 0x0000800c02077980 */ /* 0x000ee8000c10b900 */
[----:B------:R-:W4:Y:S04]  /*01f0*/  LD.E.STRONG.SM R9, desc[UR12][R2.64+0x100] ;  /* 0x0001000c02097980 */ /* 0x000f28000c10b900 */
        /* <DEDUP_REMOVED lines=15> */
[----:B------:R-:W4:Y:S01]  /*02f0*/  LD.E.STRONG.SM R6, desc[UR12][R2.64+0x900] ;  /* 0x0009000c02067980 */ /* 0x000f22000c10b900 */
[----:B------:R-:W0:Y:S01]  /*0300*/  S2UR UR5, SR_CgaCtaId ;  /* 0x00000000000579c3 */ /* 0x000e220000008800 */
[----:B------:R-:W-:Y:S01]  /*0310*/  SHF.R.U32.HI R36, RZ, 0x5, R35 ;  /* 0x00000005ff247819 */ /* 0x000fe20000011623 */
[----:B------:R-:W-:Y:S01]  /*0320*/  UMOV UR4, 0x400 ;  /* 0x0000040000047882 */ /* 0x000fe20000000000 */
[----:B------:R-:W1:Y:S01]  /*0330*/  S2R R37, SR_LANEID ;  /* 0x0000000000257919 */ /* 0x000e620000000000 */
[----:B------:R-:W-:Y:S01]  /*0340*/  UISETP.NE.AND UP0, UPT, UR6, URZ, UPT ;  /* 0x000000ff0600728c */ /* 0x000fe2000bf05270 */
[----:B------:R-:W-:Y:S01]  /*0350*/  BSSY.RECONVERGENT B0, `(.L_x_1) ;  /* 0x0000148000007945 */ /* 0x000fe20003800200 */
[----:B0-----:R-:W-:Y:S01]  /*0360*/  ULEA UR4, UR5, UR4, 0x18 ;  /* 0x0000000405047291 */ /* 0x001fe2000f8ec0ff */
[----:B-1----:R-:W-:-:S05]  /*0370*/  IMAD R34, R36, 0x260, R37 ;  /* 0x0000026024227824 */ /* 0x002fca00078e0225 */
[----:B------:R-:W-:-:S05]  /*0380*/  LEA R34, R34, UR4, 0x2 ;  /* 0x0000000422227c11 */ /* 0x000fca000f8e10ff */
[----:B------:R-:W-:Y:S01]  /*0390*/  IMAD R33, R37, 0x48, R34 ;  /* 0x0000004825217824 */ /* 0x000fe200078e0222 */
[----:B--2---:R0:W-:Y:S04]  /*03a0*/  STS [R34], R5 ;  /* 0x0000000522007388 */ /* 0x0041e80000000800 */
[----:B---3--:R0:W-:Y:S04]  /*03b0*/  STS [R34+0x80], R7 ;  /* 0x0000800722007388 */ /* 0x0081e80000000800 */
[----:B----4-:R0:W-:Y:S04]  /*03c0*/  STS [R34+0x100], R9 ;  /* 0x0001000922007388 */ /* 0x0101e80000000800 */
[----:B------:R0:W-:Y:S04]  /*03d0*/  STS [R34+0x180], R11 ;  /* 0x0001800b22007388 */ /* 0x0001e80000000800 */
        /* <DEDUP_REMOVED lines=14> */
[----:B------:R0:W-:Y:S01]  /*04c0*/  STS [R34+0x900], R6 ;  /* 0x0009000622007388 */ /* 0x0001e20000000800 */
[----:B------:R-:W-:-:S03]  /*04d0*/  NOP ;  /* 0x0000000000007918 */ /* 0x000fc60000000000 */
[----:B------:R0:W1:Y:S04]  /*04e0*/  LDS R32, [R33] ;  /* 0x0000000021207984 */ /* 0x0000680000000800 */
[----:B------:R0:W2:Y:S04]  /*04f0*/  LDS R29, [R33+0x4] ;  /* 0x00000400211d7984 */ /* 0x0000a80000000800 */
[----:B------:R0:W3:Y:S04]  /*0500*/  LDS R28, [R33+0x8] ;  /* 0x00000800211c7984 */ /* 0x0000e80000000800 */
[----:B------:R0:W4:Y:S04]  /*0510*/  LDS R27, [R33+0xc] ;  /* 0x00000c00211b7984 */ /* 0x0001280000000800 */
[----:B------:R0:W0:Y:S04]  /*0520*/  LDS R26, [R33+0x10] ;  /* 0x00001000211a7984 */ /* 0x0000280000000800 */
        /* <DEDUP_REMOVED lines=13> */
[----:B------:R0:W0:Y:S01]  /*0600*/  LDS R39, [R33+0x48] ;  /* 0x0000480021277984 */ /* 0x0000220000000800 */
[----:B------:R-:W-:Y:S06]  /*0610*/  BAR.SYNC.DEFER_BLOCKING 0x0 ;  /* 0x0000000000007b1d */ /* 0x000fec0000010000 */
[----:B-1234-:R-:W-:Y:S05]  /*0620*/  BRA.U UP0, `(.L_x_2) ;  /* 0x0000000500247547 */ /* 0x01efea000b800000 */
[----:B------:R-:W-:Y:S02]  /*0630*/  IADD3 R8, PT, PT, R28, R29, R32 ;  /* 0x0000001d1c087210 */ /* 0x000fe40007ffe020 */
[C---:B------:R-:W-:Y:S02]  /*0640*/  ISETP.NE.AND P1, PT, R37.reuse, 0x1f, PT ;  /* 0x0000001f2500780c */ /* 0x040fe40003f25270 */
[----:B0-----:R-:W-:Y:S02]  /*0650*/  IADD3 R8, PT, PT, R26, R27, R8 ;  /* 0x0000001b1a087210 */ /* 0x001fe40007ffe008 */
[----:B------:R-:W-:Y:S02]  /*0660*/  ISETP.NE.AND P2, PT, R37, RZ, PT ;  /* 0x000000ff2500720c */ /* 0x000fe40003f45270 */
[----:B------:R-:W-:-:S04]  /*0670*/  IADD3 R8, PT, PT, R24, R25, R8 ;  /* 0x0000001918087210 */ /* 0x000fc80007ffe008 */
[----:B------:R-:W-:-:S03]  /*0680*/  IADD3 R8, PT, PT, R22, R23, R8 ;  /* 0x0000001716087210 */ /* 0x000fc60007ffe008 */
[----:B------:R-:W-:Y:S02]  /*0690*/  @!P1 LEA R43, R36, UR4, 0x2 ;  /* 0x00000004242b9c11 */ /* 0x000fe4000f8e10ff */
[----:B------:R-:W-:-:S04]  /*06a0*/  IADD3 R8, PT, PT, R20, R21, R8 ;  /* 0x0000001514087210 */ /* 0x000fc80007ffe008 */
[----:B------:R-:W-:-:S04]  /*06b0*/  IADD3 R8, PT, PT, R6, R7, R8 ;  /* 0x0000000706087210 */ /* 0x000fc80007ffe008 */
[----:B------:R-:W-:-:S04]  /*06c0*/  IADD3 R8, PT, PT, R4, R5, R8 ;  /* 0x0000000504087210 */ /* 0x000fc80007ffe008 */
[----:B------:R-:W-:-:S04]  /*06d0*/  IADD3 R8, PT, PT, R2, R3, R8 ;  /* 0x0000000302087210 */ /* 0x000fc80007ffe008 */
[----:B------:R-:W-:-:S05]  /*06e0*/  IADD3 R39, PT, PT, R39, R0, R8 ;  /* 0x0000000027277210 */ /* 0x000fca0007ffe008 */
[----:B------:R-:W0:Y:S02]  /*06f0*/  SHFL.UP P0, R8, R39, 0x1, RZ ;  /* 0x0420000027087989 */ /* 0x000e2400000000ff */
[----:B0-----:R-:W-:-:S05]  /*0700*/  @P0 IMAD.IADD R8, R39, 0x1, R8 ;  /* 0x0000000127080824 */ /* 0x001fca00078e0208 */
[----:B------:R-:W0:Y:S02]  /*0710*/  SHFL.UP P0, R13, R8, 0x2, RZ ;  /* 0x04400000080d7989 */ /* 0x000e2400000000ff */
[----:B0-----:R-:W-:-:S05]  /*0720*/  @P0 IMAD.IADD R13, R8, 0x1, R13 ;  /* 0x00000001080d0824 */ /* 0x001fca00078e020d */
[----:B------:R-:W0:Y:S02]  /*0730*/  SHFL.UP P0, R16, R13, 0x4, RZ ;  /* 0x048000000d107989 */ /* 0x000e2400000000ff */
[----:B0-----:R-:W-:-:S05]  /*0740*/  @P0 IMAD.IADD R16, R13, 0x1, R16 ;  /* 0x000000010d100824 */ /* 0x001fca00078e0210 */
[----:B------:R-:W0:Y:S02]  /*0750*/  SHFL.UP P0, R41, R16, 0x8, RZ ;  /* 0x0500000010297989 */ /* 0x000e2400000000ff */
[----:B0-----:R-:W-:-:S05]  /*0760*/  @P0 IMAD.IADD R41, R16, 0x1, R41 ;  /* 0x0000000110290824 */ /* 0x001fca00078e0229 */
[----:B------:R-:W0:Y:S02]  /*0770*/  SHFL.UP P0, R40, R41, 0x10, RZ ;  /* 0x0600000029287989 */ /* 0x000e2400000000ff */
[----:B0-----:R-:W-:Y:S01]  /*0780*/  @P0 IMAD.IADD R40, R41, 0x1, R40 ;  /* 0x0000000129280824 */ /* 0x001fe200078e0228 */
[----:B------:R-:W-:-:S03]  /*0790*/  ISETP.NE.AND P0, PT, R36, 0x2, PT ;  /* 0x000000022400780c */ /* 0x000fc60003f05270 */
[----:B------:R-:W-:Y:S01]  /*07a0*/  IMAD.IADD R39, R40, 0x1, -R39 ;  /* 0x0000000128277824 */ /* 0x000fe200078e0a27 */
[----:B------:R-:W-:Y:S01]  /*07b0*/  @!P1 STS [R43+0x10], R40 ;  /* 0x000010282b009388 */ /* 0x000fe20000000800 */
[----:B------:R-:W-:Y:S01]  /*07c0*/  BAR.SYNC.DEFER_BLOCKING 0x0 ;  /* 0x0000000000007b1d */ /* 0x000fe20000010000 */
[----:B------:R-:W-:Y:S02]  /*07d0*/  ISETP.NE.AND P1, PT, R36, 0xc, PT ;  /* 0x0000000c2400780c */ /* 0x000fe40003f25270 */
[----:B------:R-:W-:-:S03]  /*07e0*/  SEL R39, R39, RZ, P2 ;  /* 0x000000ff27277207 */ /* 0x000fc60001000000 */
[----:B------:R-:W0:Y:S04]  /*07f0*/  LDS.128 R8, [UR4+0x10] ;  /* 0x00001004ff087984 */ /* 0x000e280008000c00 */
[----:B------:R-:W1:Y:S04]  /*0800*/  LDS.128 R12, [UR4+0x20] ;  /* 0x00002004ff0c7984 */ /* 0x000e680008000c00 */
[----:B------:R-:W2:Y:S01]  /*0810*/  LDS.128 R16, [UR4+0x30] ;  /* 0x00003004ff107984 */ /* 0x000ea20008000c00 */
[----:B0-----:R-:W-:-:S04]  /*0820*/  IMAD.IADD R9, R8, 0x1, R9 ;  /* 0x0000000108097824 */ /* 0x001fc800078e0209 */
[----:B------:R-:W-:Y:S01]  /*0830*/  IMAD.IADD R10, R10, 0x1, R9 ;  /* 0x000000010a0a7824 */ /* 0x000fe200078e0209 */
[----:B------:R-:W-:Y:S02]  /*0840*/  SEL R8, R9, R8, !P0 ;  /* 0x0000000809087207 */ /* 0x000fe40004000000 */
[----:B------:R-:W-:Y:S01]  /*0850*/  ISETP.NE.AND P0, PT, R36, 0x3, PT ;  /* 0x000000032400780c */ /* 0x000fe20003f05270 */
[----:B------:R-:W-:Y:S01]  /*0860*/  IMAD.IADD R11, R11, 0x1, R10 ;  /* 0x000000010b0b7824 */ /* 0x000fe200078e020a */
[----:B------:R-:W0:Y:S02]  /*0870*/  LDS R9, [UR4+0x40] ;  /* 0x00004004ff097984 */ /* 0x000e240008000800 */
[----:B------:R-:W-:Y:S01]  /*0880*/  SEL R8, R10, R8, !P0 ;  /* 0x000000080a087207 */ /* 0x000fe20004000000 */
[----:B-1----:R-:W-:Y:S01]  /*0890*/  IMAD.IADD R12, R11, 0x1, R12 ;  /* 0x000000010b0c7824 */ /* 0x002fe200078e020c */
[----:B------:R-:W-:-:S03]  /*08a0*/  ISETP.NE.AND P0, PT, R36, 0x4, PT ;  /* 0x000000042400780c */ /* 0x000fc60003f05270 */
[----:B------:R-:W-:Y:S01]  /*08b0*/  IMAD.IADD R13, R13, 0x1, R12 ;  /* 0x000000010d0d7824 */ /* 0x000fe200078e020c */
[----:B------:R-:W-:Y:S02]  /*08c0*/  SEL R8, R11, R8, !P0 ;  /* 0x000000080b087207 */ /* 0x000fe40004000000 */
[----:B------:R-:W-:Y:S01]  /*08d0*/  ISETP.NE.AND P0, PT, R36, 0x5, PT ;  /* 0x000000052400780c */ /* 0x000fe20003f05270 */
[----:B------:R-:W-:-:S03]  /*08e0*/  IMAD.IADD R14, R14, 0x1, R13 ;  /* 0x000000010e0e7824 */ /* 0x000fc600078e020d */
[----:B------:R-:W-:Y:S01]  /*08f0*/  SEL R8, R12, R8, !P0 ;  /* 0x000000080c087207 */ /* 0x000fe20004000000 */
[----:B------:R-:W-:Y:S01]  /*0900*/  IMAD.IADD R15, R15, 0x1, R14 ;  /* 0x000000010f0f7824 */ /* 0x000fe200078e020e */
[----:B------:R-:W-:-:S03]  /*0910*/  ISETP.NE.AND P0, PT, R36, 0x6, PT ;  /* 0x000000062400780c */ /* 0x000fc60003f05270 */
[----:B--2---:R-:W-:Y:S01]  /*0920*/  IMAD.IADD R16, R15, 0x1, R16 ;  /* 0x000000010f107824 */ /* 0x004fe200078e0210 */
[----:B------:R-:W-:Y:S02]  /*0930*/  SEL R8, R13, R8, !P0 ;  /* 0x000000080d087207 */ /* 0x000fe40004000000 */
[----:B------:R-:W-:Y:S01]  /*0940*/  ISETP.NE.AND P0, PT, R36, 0x7, PT ;  /* 0x000000072400780c */ /* 0x000fe20003f05270 */
[----:B------:R-:W-:-:S03]  /*0950*/  IMAD.IADD R17, R17, 0x1, R16 ;  /* 0x0000000111117824 */ /* 0x000fc600078e0210 */
[----:B------:R-:W-:Y:S01]  /*0960*/  SEL R8, R14, R8, !P0 ;  /* 0x000000080e087207 */ /* 0x000fe20004000000 */
[----:B------:R-:W-:Y:S01]  /*0970*/  IMAD.IADD R18, R18, 0x1, R17 ;  /* 0x0000000112127824 */ /* 0x000fe200078e0211 */
[----:B------:R-:W-:-:S03]  /*0980*/  ISETP.NE.AND P0, PT, R36, 0x8, PT ;  /* 0x000000082400780c */ /* 0x000fc60003f05270 */
[----:B------:R-:W-:Y:S01]  /*0990*/  IMAD.IADD R19, R19, 0x1, R18 ;  /* 0x0000000113137824 */ /* 0x000fe200078e0212 */
[----:B------:R-:W-:Y:S02]  /*09a0*/  SEL R8, R15, R8, !P0 ;  /* 0x000000080f087207 */ /* 0x000fe40004000000 */
[----:B------:R-:W-:-:S04]  /*09b0*/  ISETP.NE.AND P0, PT, R36, 0x9, PT ;  /* 0x000000092400780c */ /* 0x000fc80003f05270 */
[----:B------:R-:W-:Y:S02]  /*09c0*/  SEL R8, R16, R8, !P0 ;  /* 0x0000000810087207 */ /* 0x000fe40004000000 */
[C---:B------:R-:W-:Y:S02]  /*09d0*/  ISETP.NE.AND P0, PT, R36.reuse, 0xa, PT ;  /* 0x0000000a2400780c */ /* 0x040fe40003f05270 */
[----:B0----5:R-:W-:Y:S02]  /*09e0*/  IADD3 R9, PT, PT, R19, R9, R38 ;  /* 0x0000000913097210 */ /* 0x021fe40007ffe026 */
[----:B------:R-:W-:Y:S02]  /*09f0*/  SEL R8, R17, R8, !P0 ;  /* 0x0000000811087207 */ /* 0x000fe40004000000 */
[----:B------:R-:W-:-:S04]  /*0a00*/  ISETP.NE.AND P0, PT, R36, 0xb, PT ;  /* 0x0000000b2400780c */ /* 0x000fc80003f05270 */
[----:B------:R-:W-:Y:S02]  /*0a10*/  SEL R8, R18, R8, !P0 ;  /* 0x0000000812087207 */ /* 0x000fe40004000000 */
[----:B------:R-:W-:Y:S02]  /*0a20*/  ISETP.GE.U32.AND P0, PT, R35, 0x20, PT ;  /* 0x000000202300780c */ /* 0x000fe40003f06070 */
[----:B------:R-:W-:Y:S02]  /*0a30*/  SEL R8, R19, R8, !P1 ;  /* 0x0000000813087207 */ /* 0x000fe40004800000 */
[----:B------:R-:W-:Y:S02]  /*0a40*/  ISETP.NE.AND P1, PT, R35, RZ, PT ;  /* 0x000000ff2300720c */ /* 0x000fe40003f25270 */
[----:B------:R-:W-:-:S04]  /*0a50*/  SEL R11, R8, RZ, P0 ;  /* 0x000000ff080b7207 */ /* 0x000fc80000000000 */
[----:B------:R-:W-:-:S07]  /*0a60*/  IADD3 R38, PT, PT, R11, R39, R38 ;  /* 0x000000270b267210 */ /* 0x000fce0007ffe026 */
[----:B------:R-:W-:Y:S05]  /*0a70*/  @P1 BRA `(.L_x_3) ;  /* 0x0000000c00541947 */ /* 0x000fea0003800000 */
[----:B------:R-:W0:Y:S01]  /*0a80*/  LDC.64 R10, c[0x0][0x390] ;  /* 0x0000e400ff0a7b82 */ /* 0x000e220000000a00 */
[----:B------:R-:W-:-:S05]  /*0a90*/  IMAD.MOV.U32 R8, RZ, RZ, 0x65 ;  /* 0x00000065ff087424 */ /* 0x000fca00078e00ff */
[----:B0-----:R0:W-:Y:S01]  /*0aa0*/  ST.E.64.STRONG.GPU desc[UR12][R10.64+0x100], R8 ;  /* 0x000100080a007985 */ /* 0x0011e2000c10fb0c */
[----:B------:R-:W-:Y:S05]  /*0ab0*/  BRA `(.L_x_3) ;  /* 0x0000000c00447947 */ /* 0x000fea0003800000 */
.L_x_2:
        /* <DEDUP_REMOVED lines=11> */
[----:B-----5:R-:W-:-:S05]  /*0b70*/  IADD3 R38, PT, PT, R39, R0, R8 ;  /* 0x0000000027267210 */ /* 0x020fca0007ffe008 */
        /* <DEDUP_REMOVED lines=10> */
[----:B------:R-:W-:-:S04]  /*0c20*/  ISETP.NE.AND P0, PT, R36, 0x2, PT ;  /* 0x000000022400780c */ /* 0x000fc80003f05270 */
[----:B------:R-:W-:Y:S01]  /*0c30*/  @!P1 STS [R42+0x10], R39 ;  /* 0x000010272a009388 */ /* 0x000fe20000000800 */
[----:B------:R-:W-:Y:S01]  /*0c40*/  BAR.SYNC.DEFER_BLOCKING 0x0 ;  /* 0x0000000000007b1d */ /* 0x000fe20000010000 */
[----:B------:R-:W-:-:S05]  /*0c50*/  ISETP.NE.AND P1, PT, R36, 0xc, PT ;  /* 0x0000000c2400780c */ /* 0x000fca0003f25270 */
        /* <DEDUP_REMOVED lines=30> */
[----:B------:R-:W-:Y:S01]  /*0e40*/  ISETP.NE.AND P0, PT, R36, 0xa, PT ;  /* 0x0000000a2400780c */ /* 0x000fe20003f05270 */
[----:B0-----:R-:W-:-:S03]  /*0e50*/  IMAD.IADD R9, R19, 0x1, R9 ;  /* 0x0000000113097824 */ /* 0x001fc600078e0209 */
[----:B------:R-:W-:Y:S01]  /*0e60*/  SEL R8, R17, R8, !P0 ;  /* 0x0000000811087207 */ /* 0x000fe20004000000 */
[----:B------:R-:W-:Y:S01]  /*0e70*/  IMAD.IADD R17, R39, 0x1, -R38 ;  /* 0x0000000127117824 */ /* 0x000fe200078e0a26 */
[----:B------:R-:W-:-:S04]  /*0e80*/  ISETP.NE.AND P0, PT, R36, 0xb, PT ;  /* 0x0000000b2400780c */ /* 0x000fc80003f05270 */
[----:B------:R-:W-:Y:S02]  /*0e90*/  SEL R8, R18, R8, !P0 ;  /* 0x0000000812087207 */ /* 0x000fe40004000000 */
[----:B------:R-:W-:Y:S02]  /*0ea0*/  ISETP.GT.U32.AND P0, PT, R35, 0x1f, PT ;  /* 0x0000001f2300780c */ /* 0x000fe40003f04070 */
[----:B------:R-:W-:Y:S02]  /*0eb0*/  SEL R11, R17, RZ, P2 ;  /* 0x000000ff110b7207 */ /* 0x000fe40001000000 */
[----:B------:R-:W-:Y:S02]  /*0ec0*/  SEL R8, R19, R8, !P1 ;  /* 0x0000000813087207 */ /* 0x000fe40004800000 */
[----:B------:R-:W-:-:S03]  /*0ed0*/  ISETP.GE.U32.AND P1, PT, R35, 0x20, PT ;  /* 0x000000202300780c */ /* 0x000fc60003f26070 */
[----:B------:R-:W-:-:S05]  /*0ee0*/  IMAD.IADD R38, R8, 0x1, R11 ;  /* 0x0000000108267824 */ /* 0x000fca00078e020b */
[----:B------:R-:W-:Y:S01]  /*0ef0*/  SEL R17, R17, R38, !P1 ;  /* 0x0000002611117207 */ /* 0x000fe20004800000 */
[----:B------:R-:W-:Y:S06]  /*0f00*/  @P0 BRA `(.L_x_4) ;  /* 0x00000008000c0947 */ /* 0x000fec0003800000 */
[----:B------:R-:W0:Y:S01]  /*0f10*/  LDC.64 R14, c[0x0][0x390] ;  /* 0x0000e400ff0e7b82 */ /* 0x000e220000000a00 */
[----:B------:R-:W-:Y:S01]  /*0f20*/  ISETP.NE.AND P1, PT, R35, RZ, PT ;  /* 0x000000ff2300720c */ /* 0x000fe20003f25270 */
[----:B------:R-:W-:Y:S01]  /*0f30*/  IMAD.U32 R45, RZ, RZ, UR6 ;  /* 0x00000006ff2d7e24 */ /* 0x000fe2000f8e00ff */
[----:B------:R-:W-:-:S05]  /*0f40*/  LOP3.LUT R18, RZ, R35, RZ, 0x33, !PT ;  /* 0x00000023ff127212 */ /* 0x000fca00078e33ff */
[----:B------:R-:W-:-:S06]  /*0f50*/  VIADD R18, R18, UR6 ;  /* 0x0000000612127c36 */ /* 0x000fcc0008000000 */
[----:B------:R-:W-:Y:S01]  /*0f60*/  @!P1 IMAD.MOV.U32 R8, RZ, RZ, 0x64 ;  /* 0x00000064ff089424 */ /* 0x000fe200078e00ff */
[----:B------:R1:W-:Y:S01]  /*0f70*/  @!P1 STS [UR4+0xc], R9 ;  /* 0x00000c09ff009988 */ /* 0x0003e20008000804 */
[----:B0-----:R-:W-:-:S04]  /*0f80*/  IMAD.WIDE R44, R45, 0x8, R14 ;  /* 0x000000082d2c7825 */ /* 0x001fc800078e020e */
[----:B------:R-:W-:Y:S01]  /*0f90*/  IMAD.WIDE R14, R18, 0x8, R14 ;  /* 0x00000008120e7825 */ /* 0x000fe200078e020e */
[----:B------:R1:W-:Y:S01]  /*0fa0*/  @!P1 ST.E.64.STRONG.GPU desc[UR12][R44.64+0x100], R8 ;  /* 0x000100082c009985 */ /* 0x0003e2000c10fb0c */
[----:B------:R-:W-:Y:S05]  /*0fb0*/  NANOSLEEP 0x226 ;  /* 0x000002260000795d */ /* 0x000fea0003800000 */
[----:B------:R-:W2:Y:S01]  /*0fc0*/  LD.E.64.STRONG.GPU R12, desc[UR12][R14.64+0x100] ;  /* 0x0001000c0e0c7980 */ /* 0x000ea2000c10fb00 */
[----:B------:R-:W-:Y:S01]  /*0fd0*/  UMOV UR5, 0xffffffff ;  /* 0xffffffff00057882 */ /* 0x000fe20000000000 */
[----:B--2---:R-:W-:Y:S02]  /*0fe0*/  ISETP.NE.AND P0, PT, R12, 0x63, PT ;  /* 0x000000630c00780c */ /* 0x004fe40003f05270 */
[----:B-1----:R-:W-:Y:S11]  /*0ff0*/  BRA.DIV UR5, `(.L_x_5) ;  /* 0x0000002e05d07947 */ /* 0x002ff6000b800000 */
[----:B------:R-:W-:-:S13]  /*1000*/  VOTE.ANY P0, !P0 ;  /* 0x0000000000ff7806 */ /* 0x000fda0004000100 */
.L_x_34:
[----:B------:R-:W-:Y:S05]  /*1010*/  @!P0 BRA `(.L_x_6) ;  /* 0x0000000000248947 */ /* 0x000fea0003800000 */
[----:B------:R-:W-:-:S07]  /*1020*/  IMAD.MOV.U32 R8, RZ, RZ, 0x1de ;  /* 0x000001deff087424 */ /* 0x000fce00078e00ff */
.L_x_8:
[----:B------:R-:W-:Y:S05]  /*1030*/  NANOSLEEP R8 ;  /* 0x000000080000735d */ /* 0x000fea0003800000 */
[----:B------:R-:W2:Y:S01]  /*1040*/  LD.E.64.STRONG.GPU R12, desc[UR12][R14.64+0x100] ;  /* 0x0001000c0e0c7980 */ /* 0x000ea2000c10fb00 */
[----:B------:R-:W-:Y:S01]  /*1050*/  UMOV UR5, 0xffffffff ;  /* 0xffffffff00057882 */ /* 0x000fe20000000000 */
[----:B------:R-:W-:Y:S02]  /*1060*/  SHF.R.U32.HI R8, RZ, 0x1, R8 ;  /* 0x00000001ff087819 */ /* 0x000fe40000011608 */
[----:B--2---:R-:W-:Y:S01]  /*1070*/  ISETP.NE.AND P0, PT, R12, 0x63, PT ;  /* 0x000000630c00780c */ /* 0x004fe20003f05270 */
[----:B------:R-:W-:-:S12]  /*1080*/  BRA.DIV UR5, `(.L_x_7) ;  /* 0x0000002e05cc7947 */ /* 0x000fd8000b800000 */
[----:B------:R-:W-:-:S13]  /*1090*/  VOTE.ANY P0, !P0 ;  /* 0x0000000000ff7806 */ /* 0x000fda0004000100 */
.L_x_37:
[----:B------:R-:W-:Y:S05]  /*10a0*/  @P0 BRA `(.L_x_8) ;  /* 0xfffffffc00e00947 */ /* 0x000fea000383ffff */
.L_x_6:
[----:B------:R-:W-:Y:S01]  /*10b0*/  UMOV UR5, 0xffffffff ;  /* 0xffffffff00057882 */ /* 0x000fe20000000000 */
[----:B------:R-:W-:Y:S02]  /*10c0*/  ISETP.NE.AND P0, PT, R12, 0x65, PT ;  /* 0x000000650c00780c */ /* 0x000fe40003f05270 */
[----:B------:R-:W-:Y:S11]  /*10d0*/  BRA.DIV UR5, `(.L_x_9) ;  /* 0x0000002e05d87947 */ /* 0x000ff6000b800000 */
[----:B------:R-:W0:Y:S01]  /*10e0*/  S2R R8, SR_GEMASK ;  /* 0x0000000000087919 */ /* 0x000e220000003c00 */
[----:B------:R-:W-:Y:S01]  /*10f0*/  VOTE.ANY R10, PT, !P0 ;  /* 0x00000000000a7806 */ /* 0x000fe200040e0100 */
[C---:B------:R-:W-:Y:S02]  /*1100*/  VIADD R38, R37.reuse, 0x2 ;  /* 0x0000000225267836 */ /* 0x040fe40000000000 */
[----:B------:R-:W-:Y:S01]  /*1110*/  VIADD R39, R37, 0x10 ;  /* 0x0000001025277836 */ /* 0x000fe20000000000 */
[----:B0-----:R-:W-:-:S05]  /*1120*/  LOP3.LUT R10, R10, 0x80000000, R8, 0xec, !PT ;  /* 0x800000000a0a7812 */ /* 0x001fca00078eec08 */
[----:B------:R-:W-:-:S05]  /*1130*/  VIADD R11, R10, 0xffffffff ;  /* 0xffffffff0a0b7836 */ /* 0x000fca0000000000 */
[----:B------:R-:W-:-:S04]  /*1140*/  LOP3.LUT R11, R10, R11, RZ, 0xc, !PT ;  /* 0x0000000b0a0b7212 */ /* 0x000fc800078e0cff */
[----:B------:R-:W0:Y:S02]  /*1150*/  POPC R15, R11 ;  /* 0x0000000b000f7309 */ /* 0x000e240000000000 */
[----:B0-----:R-:W0:Y:S01]  /*1160*/  SHFL.DOWN PT, R16, R13, 0x1, R15 ;  /* 0x082000000d107989 */ /* 0x001e2200000e000f */
[-C--:B------:R-:W-:Y:S02]  /*1170*/  ISETP.GE.AND P0, PT, R37, R15.reuse, PT ;  /* 0x0000000f2500720c */ /* 0x080fe40003f06270 */
[-C--:B------:R-:W-:Y:S02]  /*1180*/  ISETP.GT.AND P2, PT, R39, R15.reuse, PT ;  /* 0x0000000f2700720c */ /* 0x080fe40003f44270 */
[----:B0-----:R-:W-:Y:S02]  /*1190*/  SEL R16, R16, RZ, !P0 ;  /* 0x000000ff10107207 */ /* 0x001fe40004000000 */
[----:B------:R-:W-:-:S03]  /*11a0*/  ISETP.GT.AND P0, PT, R38, R15, PT ;  /* 0x0000000f2600720c */ /* 0x000fc60003f04270 */
[----:B------:R-:W-:-:S05]  /*11b0*/  IMAD.IADD R36, R16, 0x1, R13 ;  /* 0x0000000110247824 */ /* 0x000fca00078e020d */
[----:B------:R-:W0:Y:S02]  /*11c0*/  SHFL.DOWN PT, R16, R36, 0x2, R15 ;  /* 0x0840000024107989 */ /* 0x000e2400000e000f */
[----:B0-----:R-:W-:-:S05]  /*11d0*/  SEL R19, R16, RZ, !P0 ;  /* 0x000000ff10137207 */ /* 0x001fca0004000000 */
[----:B------:R-:W-:Y:S02]  /*11e0*/  IMAD.IADD R40, R36, 0x1, R19 ;  /* 0x0000000124287824 */ /* 0x000fe400078e0213 */
[C---:B------:R-:W-:Y:S02]  /*11f0*/  VIADD R19, R37.reuse, 0x4 ;  /* 0x0000000425137836 */ /* 0x040fe40000000000 */
[----:B------:R-:W-:Y:S01]  /*1200*/  VIADD R36, R37, 0x8 ;  /* 0x0000000825247836 */ /* 0x000fe20000000000 */
[----:B------:R-:W0:Y:S02]  /*1210*/  SHFL.DOWN PT, R16, R40, 0x4, R15 ;  /* 0x0880000028107989 */ /* 0x000e2400000e000f */
[----:B------:R-:W-:-:S04]  /*1220*/  ISETP.GT.AND P0, PT, R19, R15, PT ;  /* 0x0000000f1300720c */ /* 0x000fc80003f04270 */
[----:B0-----:R-:W-:Y:S02]  /*1230*/  SEL R11, R16, RZ, !P0 ;  /* 0x000000ff100b7207 */ /* 0x001fe40004000000 */
[----:B------:R-:W-:-:S03]  /*1240*/  ISETP.GT.AND P0, PT, R36, R15, PT ;  /* 0x0000000f2400720c */ /* 0x000fc60003f04270 */
[----:B------:R-:W-:Y:S02]  /*1250*/  IMAD.IADD R42, R40, 0x1, R11 ;  /* 0x00000001282a7824 */ /* 0x000fe400078e020b */
[----:B------:R-:W0:Y:S03]  /*1260*/  LDC.64 R10, c[0x0][0x390] ;  /* 0x0000e400ff0a7b82 */ /* 0x000e260000000a00 */
[----:B------:R-:W1:Y:S02]  /*1270*/  SHFL.DOWN PT, R16, R42, 0x8, R15 ;  /* 0x090000002a107989 */ /* 0x000e6400000e000f */
[----:B-1----:R-:W-:Y:S02]  /*1280*/  SEL R41, R16, RZ, !P0 ;  /* 0x000000ff10297207 */ /* 0x002fe40004000000 */
[----:B------:R-:W-:-:S03]  /*1290*/  ISETP.NE.AND P0, PT, R12, 0x65, PT ;  /* 0x000000650c00780c */ /* 0x000fc60003f05270 */
[----:B------:R-:W-:Y:S01]  /*12a0*/  IMAD.IADD R41, R42, 0x1, R41 ;  /* 0x000000012a297824 */ /* 0x000fe200078e0229 */
[----:B0-----:R-:W-:-:S04]  /*12b0*/  IADD3 R42, P3, PT, R10, 0x100, RZ ;  /* 0x000001000a2a7810 */ /* 0x001fc80007f7e0ff */
[----:B------:R-:W0:Y:S01]  /*12c0*/  SHFL.DOWN PT, R16, R41, 0x10, R15 ;  /* 0x0a00000029107989 */ /* 0x000e2200000e000f */
[----:B------:R-:W-:-:S04]  /*12d0*/  IMAD.X R43, RZ, RZ, R11, P3 ;  /* 0x000000ffff2b7224 */ /* 0x000fc800018e060b */
[----:B------:R-:W-:Y:S02]  /*12e0*/  VOTE.ALL P0, P0 ;  /* 0x0000000000ff7806 */ /* 0x000fe40000000000 */
[----:B0-----:R-:W-:-:S05]  /*12f0*/  SEL R16, R16, RZ, !P2 ;  /* 0x000000ff10107207 */ /* 0x001fca0005000000 */
[----:B------:R-:W-:-:S07]  /*1300*/  IMAD.IADD R40, R41, 0x1, R16 ;  /* 0x0000000129287824 */ /* 0x000fce00078e0210 */
.L_x_46:
[----:B------:R-:W-:Y:S05]  /*1310*/  @!P0 BRA `(.L_x_10) ;  /* 0x0000000000cc8947 */ /* 0x000fea0003800000 */
[----:B------:R-:W-:-:S07]  /*1320*/  IMAD.MOV.U32 R11, RZ, RZ, 0x1de ;  /* 0x000001deff0b7424 */ /* 0x000fce00078e00ff */
.L_x_16:
[----:B------:R-:W-:-:S05]  /*1330*/  IMAD.WIDE R14, R18, 0x8, R42 ;  /* 0x00000008120e7825 */ /* 0x000fca00078e022a */
[----:B------:R-:W2:Y:S01]  /*1340*/  LD.E.64.STRONG.GPU R12, desc[UR12][R14.64+-0x100] ;  /* 0xffff000c0e0c7980 */ /* 0x000ea2000c10fb00 */
[----:B------:R-:W-:Y:S05]  /*1350*/  YIELD ;  /* 0x0000000000007946 */ /* 0x000fea0003800000 */
[----:B------:R-:W-:Y:S01]  /*1360*/  UMOV UR5, 0xffffffff ;  /* 0xffffffff00057882 */ /* 0x000fe20000000000 */
[----:B------:R-:W-:Y:S02]  /*1370*/  SHF.R.U32.HI R11, RZ, 0x1, R11 ;  /* 0x00000001ff0b7819 */ /* 0x000fe4000001160b */
[----:B--2---:R-:W-:Y:S01]  /*1380*/  ISETP.NE.AND P0, PT, R12, 0x63, PT ;  /* 0x000000630c00780c */ /* 0x004fe20003f05270 */
[----:B------:R-:W-:-:S12]  /*1390*/  BRA.DIV UR5, `(.L_x_11) ;  /* 0x0000003205287947 */ /* 0x000fd8000b800000 */
[----:B------:R-:W-:-:S13]  /*13a0*/  VOTE.ANY P0, !P0 ;  /* 0x0000000000ff7806 */ /* 0x000fda0004000100 */
.L_x_49:
[----:B------:R-:W-:Y:S05]  /*13b0*/  @!P0 BRA `(.L_x_12) ;  /* 0x0000000000248947 */ /* 0x000fea0003800000 */
[----:B------:R-:W-:-:S07]  /*13c0*/  IMAD.MOV.U32 R16, RZ, RZ, R11 ;  /* 0x000000ffff107224 */ /* 0x000fce00078e000b */
.L_x_14:
[----:B------:R-:W-:Y:S05]  /*13d0*/  NANOSLEEP R16 ;  /* 0x000000100000735d */ /* 0x000fea0003800000 */
[----:B------:R-:W2:Y:S01]  /*13e0*/  LD.E.64.STRONG.GPU R12, desc[UR12][R14.64+-0x100] ;  /* 0xffff000c0e0c7980 */ /* 0x000ea2000c10fb00 */
[----:B------:R-:W-:Y:S01]  /*13f0*/  UMOV UR5, 0xffffffff ;  /* 0xffffffff00057882 */ /* 0x000fe20000000000 */
[----:B------:R-:W-:Y:S02]  /*1400*/  SHF.R.U32.HI R16, RZ, 0x1, R16 ;  /* 0x00000001ff107819 */ /* 0x000fe40000011610 */
[----:B--2---:R-:W-:Y:S01]  /*1410*/  ISETP.NE.AND P0, PT, R12, 0x63, PT ;  /* 0x000000630c00780c */ /* 0x004fe20003f05270 */
[----:B------:R-:W-:-:S12]  /*1420*/  BRA.DIV UR5, `(.L_x_13) ;  /* 0x0000003205247947 */ /* 0x000fd8000b800000 */
[----:B------:R-:W-:-:S13]  /*1430*/  VOTE.ANY P0, !P0 ;  /* 0x0000000000ff7806 */ /* 0x000fda0004000100 */
.L_x_52:
[----:B------:R-:W-:Y:S05]  /*1440*/  @P0 BRA `(.L_x_14) ;  /* 0xfffffffc00e00947 */ /* 0x000fea000383ffff */
.L_x_12:
[----:B------:R-:W-:Y:S01]  /*1450*/  UMOV UR5, 0xffffffff ;  /* 0xffffffff00057882 */ /* 0x000fe20000000000 */
[----:B------:R-:W-:Y:S02]  /*1460*/  ISETP.NE.AND P0, PT, R12, 0x65, PT ;  /* 0x000000650c00780c */ /* 0x000fe40003f05270 */
[----:B------:R-:W-:Y:S11]  /*1470*/  BRA.DIV UR5, `(.L_x_15) ;  /* 0x0000003205307947 */ /* 0x000ff6000b800000 */
[----:B------:R-:W-:Y:S01]  /*1480*/  VOTE.ANY R10, PT, !P0 ;  /* 0x00000000000a7806 */ /* 0x000fe200040e0100 */
[----:B------:R-:W-:-:S03]  /*1490*/  VIADD R18, R18, 0xffffffe0 ;  /* 0xffffffe012127836 */ /* 0x000fc60000000000 */
[----:B------:R-:W-:-:S05]  /*14a0*/  LOP3.LUT R10, R10, 0x80000000, R8, 0xec, !PT ;  /* 0x800000000a0a7812 */ /* 0x000fca00078eec08 */
[----:B------:R-:W-:-:S05]  /*14b0*/  VIADD R15, R10, 0xffffffff ;  /* 0xffffffff0a0f7836 */ /* 0x000fca0000000000 */
[----:B------:R-:W-:-:S06]  /*14c0*/  LOP3.LUT R15, R10, R15, RZ, 0xc, !PT ;  /* 0x0000000f0a0f7212 */ /* 0x000fcc00078e0cff */
        /* <DEDUP_REMOVED lines=17> */
[----:B------:R-:W-:-:S03]  /*15e0*/  ISETP.NE.AND P0, PT, R12, 0x65, PT ;  /* 0x000000650c00780c */ /* 0x000fc60003f05270 */
[----:B------:R-:W-:-:S05]  /*15f0*/  IMAD.IADD R41, R13, 0x1, R16 ;  /* 0x000000010d297824 */ /* 0x000fca00078e0210 */
[----:B------:R-:W0:Y:S05]  /*1600*/  SHFL.DOWN PT, R16, R41, 0x10, R15 ;  /* 0x0a00000029107989 */ /* 0x000e2a00000e000f */
[----:B------:R-:W-:Y:S02]  /*1610*/  VOTE.ALL P0, P0 ;  /* 0x0000000000ff7806 */ /* 0x000fe40000000000 */
[----:B0-----:R-:W-:-:S04]  /*1620*/  SEL R16, R16, RZ, !P2 ;  /* 0x000000ff10107207 */ /* 0x001fc80005000000 */
[----:B------:R-:W-:-:S07]  /*1630*/  IADD3 R40, PT, PT, R41, R16, R40 ;  /* 0x0000001029287210 */ /* 0x000fce0007ffe028 */
.L_x_61:
[----:B------:R-:W-:Y:S05]  /*1640*/  @P0 BRA `(.L_x_16) ;  /* 0xfffffffc00380947 */ /* 0x000fea000383ffff */
.L_x_10:
[----:B------:R-:W-:Y:S01]  /*1650*/  ISETP.NE.AND P0, PT, R37, RZ, PT ;  /* 0x000000ff2500720c */ /* 0x000fe20003f05270 */
[----:B------:R-:W0:Y:S01]  /*1660*/  @!P1 S2R R11, SR_CgaCtaId ;  /* 0x00000000000b9919 */ /* 0x000e220000008800 */
[----:B------:R-:W-:Y:S01]  /*1670*/  @!P1 MOV R10, 0x400 ;  /* 0x00000400000a9802 */ /* 0x000fe20000000f00 */
[----:B------:R-:W-:Y:S02]  /*1680*/  @!P1 IMAD.IADD R9, R9, 0x1, R40 ;  /* 0x0000000109099824 */ /* 0x000fe400078e0228 */
[----:B------:R-:W-:Y:S02]  /*1690*/  @!P1 IMAD.MOV.U32 R8, RZ, RZ, 0x65 ;  /* 0x00000065ff089424 */ /* 0x000fe400078e00ff */
[----:B------:R-:W-:-:S03]  /*16a0*/  IMAD.MOV.U32 R38, RZ, RZ, R17 ;  /* 0x000000ffff267224 */ /* 0x000fc600078e0011 */
[----:B------:R1:W-:Y:S03]  /*16b0*/  @!P1 ST.E.64.STRONG.GPU desc[UR12][R44.64+0x100], R8 ;  /* 0x000100082c009985 */ /* 0x0003e6000c10fb0c */
[----:B------:R-:W-:Y:S01]  /*16c0*/  @!P0 MOV R12, 0x400 ;  /* 0x00000400000c8802 */ /* 0x000fe20000000f00 */
[----:B------:R-:W2:Y:S01]  /*16d0*/  @!P0 S2R R13, SR_CgaCtaId ;  /* 0x00000000000d8919 */ /* 0x000ea20000008800 */
[----:B------:R-:W-:Y:S01]  /*16e0*/  @!P0 IMAD.MOV.U32 R38, RZ, RZ, R40 ;  /* 0x000000ffff268224 */ /* 0x000fe200078e0028 */
[----:B0-----:R-:W-:-:S05]  /*16f0*/  @!P1 LEA R10, R11, R10, 0x18 ;  /* 0x0000000a0b0a9211 */ /* 0x001fca00078ec0ff */
[----:B------:R1:W-:Y:S04]  /*1700*/  @!P1 STS [R10+0x8], R9 ;  /* 0x000008090a009388 */ /* 0x0003e80000000800 */
[----:B------:R1:W-:Y:S01]  /*1710*/  @!P1 STS [R10+0x4], R40 ;  /* 0x000004280a009388 */ /* 0x0003e20000000800 */
[----:B--2---:R-:W-:-:S05]  /*1720*/  @!P0 LEA R13, R13, R12, 0x18 ;  /* 0x0000000c0d0d8211 */ /* 0x004fca00078ec0ff */
[----:B------:R1:W-:Y:S02]  /*1730*/  @!P0 STS [R13+0x54], R40 ;  /* 0x000054280d008388 */ /* 0x0003e40000000800 */
.L_x_4:
[----:B------:R-:W-:Y:S05]  /*1740*/  WARPSYNC.ALL ;  /* 0x0000000000007948 */ /* 0x000fea0003800000 */
[----:B------:R-:W0:Y:S08]  /*1750*/  S2UR UR7, SR_CgaCtaId ;  /* 0x00000000000779c3 */ /* 0x000e300000008800 */
[----:B------:R-:W-:Y:S01]  /*1760*/  BAR.SYNC.DEFER_BLOCKING 0x0 ;  /* 0x0000000000007b1d */ /* 0x000fe20000010000 */
[----:B------:R-:W-:-:S05]  /*1770*/  ISETP.NE.AND P0, PT, R35, RZ, PT ;  /* 0x000000ff2300720c */ /* 0x000fca0003f05270 */
[----:B------:R-:W-:Y:S02]  /*1780*/  UMOV UR5, 0x400 ;  /* 0x0000040000057882 */ /* 0x000fe40000000000 */
[----:B0-----:R-:W-:-:S09]  /*1790*/  ULEA UR5, UR7, UR5, 0x18 ;  /* 0x0000000507057291 */ /* 0x001fd2000f8ec0ff */
[----:B-1----:R-:W0:Y:S02]  /*17a0*/  LDS R8, [UR5+0x54] ;  /* 0x00005405ff087984 */ /* 0x002e240008000800 */
[----:B0-----:R-:W-:-:S05]  /*17b0*/  SEL R9, R8, RZ, P0 ;  /* 0x000000ff08097207 */ /* 0x001fca0000000000 */
[----:B------:R-:W-:-:S07]  /*17c0*/  IMAD.IADD R38, R9, 0x1, R38 ;  /* 0x0000000109267824 */ /* 0x000fce00078e0226 */
.L_x_3:
[----:B------:R-:W-:Y:S05]  /*17d0*/  BSYNC.RECONVERGENT B0 ;  /* 0x0000000000007941 */ /* 0x000fea0003800200 */
.L_x_1:
[----:B------:R-:W-:Y:S01]  /*17e0*/  IMAD.IADD R32, R32, 0x1, R38 ;  /* 0x0000000120207824 */ /* 0x000fe200078e0226 */
[----:B------:R-:W-:Y:S03]  /*17f0*/  BAR.SYNC.DEFER_BLOCKING 0x0 ;  /* 0x0000000000007b1d */ /* 0x000fe60000010000 */
[----:B------:R-:W-:-:S03]  /*1800*/  IMAD.IADD R29, R29, 0x1, R32 ;  /* 0x000000011d1d7824 */ /* 0x000fc600078e0220 */
[----:B------:R-:W1:Y:S01]  /*1810*/  LDCU.64 UR8, c[0x0][0x388] ;  /* 0x00007100ff0877ac */ /* 0x000e620008000a00 */
[----:B------:R-:W-:-:S04]  /*1820*/  IMAD.IADD R28, R28, 0x1, R29 ;  /* 0x000000011c1c7824 */ /* 0x000fc800078e021d */
[----:B------:R-:W-:-:S04]  /*1830*/  IMAD.IADD R27, R27, 0x1, R28 ;  /* 0x000000011b1b7824 */ /* 0x000fc800078e021c */
[----:B------:R-:W-:-:S04]  /*1840*/  IMAD.IADD R26, R26, 0x1, R27 ;  /* 0x000000011a1a7824 */ /* 0x000fc800078e021b */
[----:B------:R-:W-:-:S04]  /*1850*/  IMAD.IADD R25, R25, 0x1, R26 ;  /* 0x0000000119197824 */ /* 0x000fc800078e021a */
[----:B------:R-:W-:Y:S01]  /*1860*/  IMAD.IADD R24, R24, 0x1, R25 ;  /* 0x0000000118187824 */ /* 0x000fe200078e0219 */
[----:B------:R-:W-:Y:S03]  /*1870*/  STS [R33], R38 ;  /* 0x0000002621007388 */ /* 0x000fe60000000800 */
[----:B------:R-:W-:Y:S01]  /*1880*/  IMAD.IADD R23, R23, 0x1, R24 ;  /* 0x0000000117177824 */ /* 0x000fe200078e0218 */
[----:B------:R-:W-:Y:S03]  /*1890*/  STS [R33+0x4], R32 ;  /* 0x0000042021007388 */ /* 0x000fe60000000800 */
        /* <DEDUP_REMOVED lines=19> */
[----:B------:R-:W-:Y:S04]  /*19d0*/  STS [R33+0x2c], R20 ;  /* 0x00002c1421007388 */ /* 0x000fe80000000800 */
[----:B------:R-:W-:Y:S04]  /*19e0*/  STS [R33+0x30], R7 ;  /* 0x0000300721007388 */ /* 0x000fe80000000800 */
[----:B------:R-:W-:Y:S04]  /*19f0*/  STS [R33+0x34], R6 ;  /* 0x0000340621007388 */ /* 0x000fe80000000800 */
[----:B------:R-:W-:Y:S04]  /*1a00*/  STS [R33+0x38], R5 ;  /* 0x0000380521007388 */ /* 0x000fe80000000800 */
[----:B------:R-:W-:Y:S04]  /*1a10*/  STS [R33+0x3c], R4 ;  /* 0x00003c0421007388 */ /* 0x000fe80000000800 */
[----:B------:R-:W-:Y:S04]  /*1a20*/  STS [R33+0x40], R3 ;  /* 0x0000400321007388 */ /* 0x000fe80000000800 */
[----:B------:R1:W-:Y:S04]  /*1a30*/  STS [R33+0x44], R2 ;  /* 0x0000440221007388 */ /* 0x0003e80000000800 */
[----:B------:R-:W-:Y:S01]  /*1a40*/  STS [R33+0x48], R0 ;  /* 0x0000480021007388 */ /* 0x000fe20000000800 */
[----:B------:R-:W-:-:S03]  /*1a50*/  NOP ;  /* 0x0000000000007918 */ /* 0x000fc60000000000 */
[----:B0-----:R-:W0:Y:S01]  /*1a60*/  LDS R9, [R34] ;  /* 0x0000000022097984 */ /* 0x001e220000000800 */
[----:B-1----:R-:W-:-:S03]  /*1a70*/  IADD3 R2, P0, PT, R31, UR8, RZ ;  /* 0x000000081f027c10 */ /* 0x002fc6000ff1e0ff */
[----:B------:R-:W1:Y:S01]  /*1a80*/  LDS R7, [R34+0x80] ;  /* 0x0000800022077984 */ /* 0x000e620000000800 */
[----:B------:R-:W-:-:S03]  /*1a90*/  IADD3.X R3, PT, PT, R30, UR9, RZ, P0, !PT ;  /* 0x000000091e037c10 */ /* 0x000fc600087fe4ff */
[----:B------:R-:W2:Y:S04]  /*1aa0*/  LDS R11, [R34+0x100] ;  /* 0x00010000220b7984 */ /* 0x000ea80000000800 */
[----:B------:R-:W3:Y:S04]  /*1ab0*/  LDS R13, [R34+0x180] ;  /* 0x00018000220d7984 */ /* 0x000ee80000000800 */
[----:B------:R-:W4:Y:S04]  /*1ac0*/  LDS R5, [R34+0x200] ;  /* 0x0002000022057984 */ /* 0x000f280000000800 */
[----:B------:R-:W5:Y:S04]  /*1ad0*/  LDS R15, [R34+0x280] ;  /* 0x00028000220f7984 */ /* 0x000f680000000800 */
        /* <DEDUP_REMOVED lines=13> */
[----:B0-----:R-:W-:Y:S04]  /*1bb0*/  STG.E desc[UR12][R2.64], R9 ;  /* 0x0000000902007986 */ /* 0x001fe8000c10190c */
[----:B-1----:R-:W-:Y:S04]  /*1bc0*/  STG.E desc[UR12][R2.64+0x80], R7 ;  /* 0x0000800702007986 */ /* 0x002fe8000c10190c */
[----:B--2---:R-:W-:Y:S04]  /*1bd0*/  STG.E desc[UR12][R2.64+0x100], R11 ;  /* 0x0001000b02007986 */ /* 0x004fe8000c10190c */
[----:B---3--:R-:W-:Y:S04]  /*1be0*/  STG.E desc[UR12][R2.64+0x180], R13 ;  /* 0x0001800d02007986 */ /* 0x008fe8000c10190c */
[----:B----4-:R-:W-:Y:S04]  /*1bf0*/  STG.E desc[UR12][R2.64+0x200], R5 ;  /* 0x0002000502007986 */ /* 0x010fe8000c10190c */
[----:B-----5:R-:W-:Y:S04]  /*1c00*/  STG.E desc[UR12][R2.64+0x280], R15 ;  /* 0x0002800f02007986 */ /* 0x020fe8000c10190c */
[----:B------:R-:W-:Y:S04]  /*1c10*/  STG.E desc[UR12][R2.64+0x300], R17 ;  /* 0x0003001102007986 */ /* 0x000fe8000c10190c */
        /* <DEDUP_REMOVED lines=11> */
[----:B------:R-:W-:Y:S01]  /*1cd0*/  STG.E desc[UR12][R2.64+0x900], R43 ;  /* 0x0009002b02007986 */ /* 0x000fe2000c10190c */
[----:B------:R-:W-:Y:S05]  /*1ce0*/  EXIT ;  /* 0x000000000000794d */ /* 0x000fea0003800000 */
.L_x_0:
[----:B------:R-:W-:-:S04]  /*1cf0*/  ISETP.NE.U32.AND P0, PT, RZ, UR7, PT ;  /* 0x00000007ff007c0c */ /* 0x000fc8000bf05070 */
[----:B------:R-:W-:-:S13]  /*1d00*/  ISETP.NE.AND.EX P0, PT, RZ, UR4, PT, P0 ;  /* 0x00000004ff007c0c */ /* 0x000fda000bf05300 */
[----:B------:R-:W-:Y:S05]  /*1d10*/  @!P0 EXIT ;  /* 0x000000000000894d */ /* 0x000fea0003800000 */
[----:B------:R-:W0:Y:S02]  /*1d20*/  LDCU.64 UR4, c[0x0][0x380] ;  /* 0x00007000ff0477ac */ /* 0x000e240008000a00 */
[----:B0-----:R-:W-:-:S06]  /*1d30*/  UIMAD.WIDE UR4, UR6, 0x7b80, UR4 ;  /* 0x00007b80060478a5 */ /* 0x001fcc000f8e0204 */
[----:B------:R-:W-:Y:S02]  /*1d40*/  IMAD.U32 R2, RZ, RZ, UR4 ;  /* 0x00000004ff027e24 */ /* 0x000fe4000f8e00ff */
[----:B------:R-:W-:-:S05]  /*1d50*/  IMAD.U32 R3, RZ, RZ, UR5 ;  /* 0x00000005ff037e24 */ /* 0x000fca000f8e00ff */
[----:B------:R0:W2:Y:S01]  /*1d60*/  LD.E.STRONG.SM R5, desc[UR12][R2.64] ;  /* 0x0000000c02057980 */ /* 0x0000a2000c10b900 */
[----:B------:R-:W3:Y:S02]  /*1d70*/  S2R R31, SR_TID.X ;  /* 0x00000000001f7919 */ /* 0x000ee40000002100 */
[C---:B---3--:R-:W-:Y:S02]  /*1d80*/  LOP3.LUT R0, R31.reuse, 0x1f, RZ, 0xc0, !PT ;  /* 0x0000001f1f007812 */ /* 0x048fe400078ec0ff */
[----:B------:R-:W-:-:S05]  /*1d90*/  LOP3.LUT R7, R31, 0x3e0, RZ, 0xc0, !PT ;  /* 0x000003e01f077812 */ /* 0x000fca00078ec0ff */
[----:B------:R-:W-:-:S04]  /*1da0*/  IMAD R33, R7, 0x13, R0 ;  /* 0x0000001307217824 */ /* 0x000fc800078e0200 */
[C---:B------:R-:W-:Y:S01]  /*1db0*/  VIADD R0, R33.reuse, 0x20 ;  /* 0x0000002021007836 */ /* 0x040fe20000000000 */
[C---:B------:R-:W-:Y:S01]  /*1dc0*/  ISETP.GE.U32.AND P1, PT, R33.reuse, UR7, PT ;  /* 0x0000000721007c0c */ /* 0x040fe2000bf26070 */
[C---:B------:R-:W-:Y:S01]  /*1dd0*/  VIADD R4, R33.reuse, 0x40 ;  /* 0x0000004021047836 */ /* 0x040fe20000000000 */
[C---:B0-----:R-:W-:Y:S01]  /*1de0*/  LEA R2, P0, R33.reuse, UR4, 0x2 ;  /* 0x0000000421027c11 */ /* 0x041fe2000f8010ff */
[C---:B------:R-:W-:Y:S01]  /*1df0*/  VIADD R3, R33.reuse, 0xa0 ;  /* 0x000000a021037836 */ /* 0x040fe20000000000 */
[----:B------:R-:W-:Y:S01]  /*1e00*/  ISETP.GE.U32.AND P2, PT, R0, UR7, PT ;  /* 0x0000000700007c0c */ /* 0x000fe2000bf46070 */
[C---:B------:R-:W-:Y:S01]  /*1e10*/  VIADD R0, R33.reuse, 0x80 ;  /* 0x0000008021007836 */ /* 0x040fe20000000000 */
[----:B------:R-:W-:Y:S01]  /*1e20*/  ISETP.GE.U32.AND P3, PT, R4, UR7, PT ;  /* 0x0000000704007c0c */ /* 0x000fe2000bf66070 */
[----:B------:R-:W-:Y:S01]  /*1e30*/  VIADD R6, R33, 0x60 ;  /* 0x0000006021067836 */ /* 0x000fe20000000000 */
[----:B------:R-:W-:Y:S01]  /*1e40*/  ISETP.GE.U32.AND P6, PT, R3, UR7, PT ;  /* 0x0000000703007c0c */ /* 0x000fe2000bfc6070 */
[----:B------:R-:W-:Y:S01]  /*1e50*/  IMAD.X R3, RZ, RZ, UR5, P0 ;  /* 0x00000005ff037e24 */ /* 0x000fe200080e06ff */
[----:B------:R-:W-:Y:S01]  /*1e60*/  ISETP.GE.U32.AND P5, PT, R0, UR7, PT ;  /* 0x0000000700007c0c */ /* 0x000fe2000bfa6070 */
[C---:B------:R-:W-:Y:S01]  /*1e70*/  VIADD R0, R33.reuse, 0xc0 ;  /* 0x000000c021007836 */ /* 0x040fe20000000000 */
[----:B------:R-:W-:Y:S01]  /*1e80*/  ISETP.GE.U32.AND P4, PT, R6, UR7, PT ;  /* 0x0000000706007c0c */ /* 0x000fe2000bf86070 */
[----:B------:R-:W-:-:S03]  /*1e90*/  VIADD R4, R33, 0x140 ;  /* 0x0000014021047836 */ /* 0x000fc60000000000 */
[----:B------:R-:W-:Y:S01]  /*1ea0*/  ISETP.GE.U32.AND P0, PT, R0, UR7, PT ;  /* 0x0000000700007c0c */ /* 0x000fe2000bf06070 */
[C---:B------:R-:W-:Y:S02]  /*1eb0*/  VIADD R0, R33.reuse, 0xe0 ;  /* 0x000000e021007836 */ /* 0x040fe40000000000 */
[C---:B------:R-:W-:Y:S02]  /*1ec0*/  VIADD R37, R33.reuse, 0x100 ;  /* 0x0000010021257836 */ /* 0x040fe40000000000 */
[C---:B------:R-:W-:Y:S02]  /*1ed0*/  VIADD R36, R33.reuse, 0x120 ;  /* 0x0000012021247836 */ /* 0x040fe40000000000 */
[C---:B------:R-:W-:Y:S02]  /*1ee0*/  VIADD R35, R33.reuse, 0x1c0 ;  /* 0x000001c021237836 */ /* 0x040fe40000000000 */
[----:B------:R-:W-:Y:S02]  /*1ef0*/  VIADD R34, R33, 0x220 ;  /* 0x0000022021227836 */ /* 0x000fe40000000000 */
[----:B--2---:R-:W-:-:S02]  /*1f00*/  IMAD.MOV.U32 R7, RZ, RZ, R5 ;  /* 0x000000ffff077224 */ /* 0x004fc400078e0005 */
[----:B------:R-:W2:Y:S01]  /*1f10*/  @!P1 LD.E.STRONG.SM R5, desc[UR12][R2.64] ;  /* 0x0000000c02059980 */ /* 0x000ea2000c10b900 */
[----:B------:R-:W-:Y:S01]  /*1f20*/  ISETP.GE.U32.AND P1, PT, R0, UR7, PT ;  /* 0x0000000700007c0c */ /* 0x000fe2000bf26070 */
[--C-:B------:R-:W-:Y:S02]  /*1f30*/  IMAD.MOV.U32 R9, RZ, RZ, R7.reuse ;  /* 0x000000ffff097224 */ /* 0x100fe400078e0007 */
[--C-:B------:R-:W-:Y:S02]  /*1f40*/  IMAD.MOV.U32 R11, RZ, RZ, R7.reuse ;  /* 0x000000ffff0b7224 */ /* 0x100fe400078e0007 */
[--C-:B------:R-:W-:Y:S02]  /*1f50*/  IMAD.MOV.U32 R15, RZ, RZ, R7.reuse ;  /* 0x000000ffff0f7224 */ /* 0x100fe400078e0007 */
[--C-:B------:R-:W-:Y:S01]  /*1f60*/  IMAD.MOV.U32 R17, RZ, RZ, R7.reuse ;  /* 0x000000ffff117224 */ /* 0x100fe200078e0007 */
[----:B------:R-:W3:Y:S01]  /*1f70*/  @!P2 LD.E.STRONG.SM R9, desc[UR12][R2.64+0x80] ;  /* 0x0000800c0209a980 */ /* 0x000ee2000c10b900 */
[----:B------:R-:W-:Y:S01]  /*1f80*/  VIADD R0, R33, 0x160 ;  /* 0x0000016021007836 */ /* 0x000fe20000000000 */
[----:B------:R-:W-:Y:S01]  /*1f90*/  ISETP.GE.U32.AND P2, PT, R4, UR7, PT ;  /* 0x0000000704007c0c */ /* 0x000fe2000bf46070 */
[--C-:B------:R-:W-:Y:S01]  /*1fa0*/  IMAD.MOV.U32 R13, RZ, RZ, R7.reuse ;  /* 0x000000ffff0d7224 */ /* 0x100fe200078e0007 */
[----:B------:R-:W4:Y:S01]  /*1fb0*/  @!P3 LD.E.STRONG.SM R11, desc[UR12][R2.64+0x100] ;  /* 0x0001000c020bb980 */ /* 0x000f22000c10b900 */
[----:B------:R-:W-:Y:S01]  /*1fc0*/  IMAD.MOV.U32 R19, RZ, RZ, R7 ;  /* 0x000000ffff137224 */ /* 0x000fe200078e0007 */
[----:B------:R-:W-:-:S02]  /*1fd0*/  ISETP.GE.U32.AND P3, PT, R0, UR7, PT ;  /* 0x0000000700007c0c */ /* 0x000fc4000bf66070 */
[----:B------:R-:W4:Y:S01]  /*1fe0*/  @!P5 LD.E.STRONG.SM R15, desc[UR12][R2.64+0x200] ;  /* 0x0002000c020fd980 */ /* 0x000f22000c10b900 */
[----:B------:R-:W-:-:S03]  /*1ff0*/  ISETP.GE.U32.AND P5, PT, R37, UR7, PT ;  /* 0x0000000725007c0c */ /* 0x000fc6000bfa6070 */
[----:B------:R-:W4:Y:S01]  /*2000*/  @!P6 LD.E.STRONG.SM R17, desc[UR12][R2.64+0x280] ;  /* 0x0002800c0211e980 */ /* 0x000f22000c10b900 */
[----:B------:R-:W-:Y:S01]  /*2010*/  ISETP.GE.U32.AND P6, PT, R36, UR7, PT ;  /* 0x0000000724007c0c */ /* 0x000fe2000bfc6070 */
[C---:B------:R-:W-:Y:S02]  /*2020*/  VIADD R4, R33.reuse, 0x180 ;  /* 0x0000018021047836 */ /* 0x040fe40000000000 */
[----:B------:R-:W-:Y:S01]  /*2030*/  VIADD R0, R33, 0x1a0 ;  /* 0x000001a021007836 */ /* 0x000fe20000000000 */
[----:B------:R-:W4:Y:S01]  /*2040*/  @!P4 LD.E.STRONG.SM R13, desc[UR12][R2.64+0x180] ;  /* 0x0001800c020dc980 */ /* 0x000f22000c10b900 */
[--C-:B------:R-:W-:Y:S01]  /*2050*/  IMAD.MOV.U32 R21, RZ, RZ, R7.reuse ;  /* 0x000000ffff157224 */ /* 0x100fe200078e0007 */
[----:B------:R-:W-:Y:S01]  /*2060*/  ISETP.GE.U32.AND P4, PT, R4, UR7, PT ;  /* 0x0000000704007c0c */ /* 0x000fe2000bf86070 */
[--C-:B------:R-:W-:Y:S01]  /*2070*/  IMAD.MOV.U32 R23, RZ, RZ, R7.reuse ;  /* 0x000000ffff177224 */ /* 0x100fe200078e0007 */
[----:B------:R-:W4:Y:S01]  /*2080*/  @!P0 LD.E.STRONG.SM R19, desc[UR12][R2.64+0x300] ;  /* 0x0003000c02138980 */ /* 0x000f22000c10b900 */
[----:B------:R-:W-:Y:S01]  /*2090*/  ISETP.GE.U32.AND P0, PT, R0, UR7, PT ;  /* 0x0000000700007c0c */ /* 0x000fe2000bf06070 */
[----:B------:R-:W-:-:S02]  /*20a0*/  IMAD.MOV.U32 R25, RZ, RZ, R7 ;  /* 0x000000ffff197224 */ /* 0x000fc400078e0007 */
[--C-:B------:R-:W-:Y:S01]  /*20b0*/  IMAD.MOV.U32 R27, RZ, RZ, R7.reuse ;  /* 0x000000ffff1b7224 */ /* 0x100fe200078e0007 */
[----:B------:R-:W4:Y:S01]  /*20c0*/  @!P1 LD.E.STRONG.SM R21, desc[UR12][R2.64+0x380] ;  /* 0x0003800c02159980 */ /* 0x000f22000c10b900 */
[----:B------:R-:W-:Y:S02]  /*20d0*/  IMAD.MOV.U32 R29, RZ, RZ, R7 ;  /* 0x000000ffff1d7224 */ /* 0x000fe400078e0007 */
[C---:B------:R-:W-:Y:S01]  /*20e0*/  VIADD R4, R33.reuse, 0x1e0 ;  /* 0x000001e021047836 */ /* 0x040fe20000000000 */
[----:B------:R-:W4:Y:S01]  /*20f0*/  @!P5 LD.E.STRONG.SM R23, desc[UR12][R2.64+0x400] ;  /* 0x0004000c0217d980 */ /* 0x000f22000c10b900 */
[C---:B------:R-:W-:Y:S02]  /*2100*/  VIADD R0, R33.reuse, 0x200 ;  /* 0x0000020021007836 */ /* 0x040fe40000000000 */
[----:B------:R-:W-:Y:S01]  /*2110*/  VIADD R33, R33, 0x240 ;  /* 0x0000024021217836 */ /* 0x000fe20000000000 */
[----:B------:R-:W4:Y:S01]  /*2120*/  @!P6 LD.E.STRONG.SM R25, desc[UR12][R2.64+0x480] ;  /* 0x0004800c0219e980 */ /* 0x000f22000c10b900 */
[----:B------:R-:W-:-:S02]  /*2130*/  ISETP.GE.U32.AND P1, PT, R4, UR7, PT ;  /* 0x0000000704007c0c */ /* 0x000fc4000bf26070 */
[----:B------:R-:W-:Y:S01]  /*2140*/  ISETP.GE.U32.AND P5, PT, R0, UR7, PT ;  /* 0x0000000700007c0c */ /* 0x000fe2000bfa6070 */
[----:B------:R-:W4:Y:S01]  /*2150*/  @!P2 LD.E.STRONG.SM R27, desc[UR12][R2.64+0x500] ;  /* 0x0005000c021ba980 */ /* 0x000f22000c10b900 */
[----:B------:R-:W-:Y:S02]  /*2160*/  ISETP.GE.U32.AND P6, PT, R35, UR7, PT ;  /* 0x0000000723007c0c */ /* 0x000fe4000bfc6070 */
[----:B------:R-:W-:Y:S01]  /*2170*/  ISETP.GE.U32.AND P2, PT, R34, UR7, PT ;  /* 0x0000000722007c0c */ /* 0x000fe2000bf46070 */
[----:B------:R-:W4:Y:S01]  /*2180*/  @!P3 LD.E.STRONG.SM R29, desc[UR12][R2.64+0x580] ;  /* 0x0005800c021db980 */ /* 0x000f22000c10b900 */
[----:B------:R-:W-:Y:S01]  /*2190*/  ISETP.GE.U32.AND P3, PT, R33, UR7, PT ;  /* 0x0000000721007c0c */ /* 0x000fe2000bf66070 */
[--C-:B------:R-:W-:Y:S02]  /*21a0*/  IMAD.MOV.U32 R41, RZ, RZ, R7.reuse ;  /* 0x000000ffff297224 */ /* 0x100fe400078e0007 */
[--C-:B------:R-:W-:Y:S02]  /*21b0*/  IMAD.MOV.U32 R43, RZ, RZ, R7.reuse ;  /* 0x000000ffff2b7224 */ /* 0x100fe400078e0007 */
[----:B------:R-:W-:-:S02]  /*21c0*/  IMAD.MOV.U32 R45, RZ, RZ, R7 ;  /* 0x000000ffff2d7224 */ /* 0x000fc400078e0007 */
[--C-:B------:R-:W-:Y:S01]  /*21d0*/  IMAD.MOV.U32 R0, RZ, RZ, R7.reuse ;  /* 0x000000ffff007224 */ /* 0x100fe200078e0007 */
[----:B------:R-:W4:Y:S01]  /*21e0*/  @!P4 LD.E.STRONG.SM R41, desc[UR12][R2.64+0x600] ;  /* 0x0006000c0229c980 */ /* 0x000f22000c10b900 */
[--C-:B------:R-:W-:Y:S02]  /*21f0*/  IMAD.MOV.U32 R4, RZ, RZ, R7.reuse ;  /* 0x000000ffff047224 */ /* 0x100fe400078e0007 */
[----:B------:R-:W-:Y:S01]  /*2200*/  IMAD.MOV.U32 R6, RZ, RZ, R7 ;  /* 0x000000ffff067224 */ /* 0x000fe200078e0007 */
[----:B------:R-:W4:Y:S04]  /*2210*/  @!P0 LD.E.STRONG.SM R43, desc[UR12][R2.64+0x680] ;  /* 0x0006800c022b8980 */ /* 0x000f28000c10b900 */
[----:B------:R-:W4:Y:S04]  /*2220*/  @!P6 LD.E.STRONG.SM R45, desc[UR12][R2.64+0x700] ;  /* 0x0007000c022de980 */ /* 0x000f28000c10b900 */
[----:B------:R-:W4:Y:S04]  /*2230*/  @!P1 LD.E.STRONG.SM R0, desc[UR12][R2.64+0x780] ;  /* 0x0007800c02009980 */ /* 0x000f28000c10b900 */
[----:B------:R-:W4:Y:S04]  /*2240*/  @!P5 LD.E.STRONG.SM R4, desc[UR12][R2.64+0x800] ;  /* 0x0008000c0204d980 */ /* 0x000f28000c10b900 */
[----:B------:R-:W4:Y:S04]  /*2250*/  @!P2 LD.E.STRONG.SM R6, desc[UR12][R2.64+0x880] ;  /* 0x0008800c0206a980 */ /* 0x000f28000c10b900 */
[----:B------:R-:W4:Y:S01]  /*2260*/  @!P3 LD.E.STRONG.SM R7, desc[UR12][R2.64+0x900] ;  /* 0x0009000c0207b980 */ /* 0x000f22000c10b900 */
[----:B------:R-:W0:Y:S01]  /*2270*/  S2R R39, SR_LANEID ;  /* 0x0000000000277919 */ /* 0x000e220000000000 */
[----:B------:R-:W1:Y:S01]  /*2280*/  S2UR UR5, SR_CgaCtaId ;  /* 0x00000000000579c3 */ /* 0x000e620000008800 */
[----:B------:R-:W-:Y:S01]  /*2290*/  SHF.R.U32.HI R40, RZ, 0x5, R31 ;  /* 0x00000005ff287819 */ /* 0x000fe2000001161f */
[----:B------:R-:W-:-:S02]  /*22a0*/  UMOV UR4, 0x400 ;  /* 0x0000040000047882 */ /* 0x000fc40000000000 */
[----:B-1----:R-:W-:Y:S02]  /*22b0*/  ULEA UR4, UR5, UR4, 0x18 ;  /* 0x0000000405047291 */ /* 0x002fe4000f8ec0ff */
[----:B0-----:R-:W-:-:S05]  /*22c0*/  IMAD R30, R40, 0x260, R39 ;  /* 0x00000260281e7824 */ /* 0x001fca00078e0227 */
[----:B------:R-:W-:-:S05]  /*22d0*/  LEA R30, R30, UR4, 0x2 ;  /* 0x000000041e1e7c11 */ /* 0x000fca000f8e10ff */
[----:B------:R-:W-:Y:S01]  /*22e0*/  IMAD R8, R39, 0x48, R30 ;  /* 0x0000004827087824 */ /* 0x000fe200078e021e */
[----:B------:R-:W-:Y:S01]  /*22f0*/  UISETP.NE.AND UP0, UPT, UR6, URZ, UPT ;  /* 0x000000ff0600728c */ /* 0x000fe2000bf05270 */
        /* <DEDUP_REMOVED lines=41> */
[----:B0-----:R-:W-:Y:S02]  /*2590*/  IADD3 R8, PT, PT, R28, R29, R32 ;  /* 0x0000001d1c087210 */ /* 0x001fe40007ffe020 */
[----:B------:R-:W-:Y:S02]  /*25a0*/  ISETP.NE.AND P1, PT, R39, 0x1f, PT ;  /* 0x0000001f2700780c */ /* 0x000fe40003f25270 */
[----:B------:R-:W-:Y:S02]  /*25b0*/  IADD3 R8, PT, PT, R26, R27, R8 ;  /* 0x0000001b1a087210 */ /* 0x000fe40007ffe008 */
[----:B------:R-:W-:Y:S02]  /*25c0*/  ISETP.NE.AND P2, PT, R40, 0xc, PT ;  /* 0x0000000c2800780c */ /* 0x000fe40003f45270 */
        /* <DEDUP_REMOVED lines=30> */
[----:B------:R-:W-:-:S03]  /*27b0*/  IMAD.IADD R11, R11, 0x1, R10 ;  /* 0x000000010b0b7824 */ /* 0x000fc600078e020a */
        /* <DEDUP_REMOVED lines=16> */
[----:B------:R-:W-:-:S04]  /*28c0*/  ISETP.NE.AND P0, PT, R40, 0x8, PT ;  /* 0x000000082800780c */ /* 0x000fc80003f05270 */
[----:B------:R-:W-:Y:S02]  /*28d0*/  SEL R8, R15, R8, !P0 ;  /* 0x000000080f087207 */ /* 0x000fe40004000000 */
[----:B------:R-:W-:Y:S02]  /*28e0*/  ISETP.NE.AND P0, PT, R40, 0xa, PT ;  /* 0x0000000a2800780c */ /* 0x000fe40003f05270 */
[----:B------:R-:W-:Y:S02]  /*28f0*/  SEL R8, R16, R8, !P1 ;  /* 0x0000000810087207 */ /* 0x000fe40004800000 */
[----:B------:R-:W-:Y:S02]  /*2900*/  ISETP.NE.AND P1, PT, R40, 0xb, PT ;  /* 0x0000000b2800780c */ /* 0x000fe40003f25270 */
[----:B------:R-:W-:Y:S02]  /*2910*/  SEL R8, R17, R8, !P0 ;  /* 0x0000000811087207 */ /* 0x000fe40004000000 */
[----:B------:R-:W-:-:S02]  /*2920*/  ISETP.GE.U32.AND P0, PT, R31, 0x20, PT ;  /* 0x000000201f00780c */ /* 0x000fc40003f06070 */
[----:B------:R-:W-:Y:S01]  /*2930*/  SEL R8, R18, R8, !P1 ;  /* 0x0000000812087207 */ /* 0x000fe20004800000 */
[----:B------:R-:W-:Y:S01]  /*2940*/  @!P2 IMAD.IADD R8, R19, 0x1, R18 ;  /* 0x000000011308a824 */ /* 0x000fe200078e0212 */
[----:B------:R-:W-:-:S04]  /*2950*/  ISETP.NE.AND P1, PT, R39, RZ, PT ;  /* 0x000000ff2700720c */ /* 0x000fc80003f25270 */
[----:B------:R-:W-:Y:S02]  /*2960*/  SEL R41, R41, RZ, P1 ;  /* 0x000000ff29297207 */ /* 0x000fe40000800000 */
[----:B------:R-:W-:-:S04]  /*2970*/  SEL R9, R8, RZ, P0 ;  /* 0x000000ff08097207 */ /* 0x000fc80000000000 */
[----:B-----5:R-:W-:Y:S01]  /*2980*/  IADD3 R9, PT, PT, R9, R41, R38 ;  /* 0x0000002909097210 */ /* 0x020fe20007ffe026 */
[----:B------:R-:W-:Y:S06]  /*2990*/  BRA `(.L_x_18) ;  /* 0x0000000c005c7947 */ /* 0x000fec0003800000 */
.L_x_17:
[----:B0-----:R-:W-:Y:S02]  /*29a0*/  IADD3 R8, PT, PT, R28, R29, R32 ;  /* 0x0000001d1c087210 */ /* 0x001fe40007ffe020 */
[C---:B------:R-:W-:Y:S02]  /*29b0*/  ISETP.NE.AND P1, PT, R39.reuse, 0x1f, PT ;  /* 0x0000001f2700780c */ /* 0x040fe40003f25270 */
[----:B------:R-:W-:Y:S02]  /*29c0*/  IADD3 R8, PT, PT, R26, R27, R8 ;  /* 0x0000001b1a087210 */ /* 0x000fe40007ffe008 */
        /* <DEDUP_REMOVED lines=37> */
[----:B------:R-:W-:Y:S01]  /*2c20*/  IMAD.IADD R14, R14, 0x1, R13 ;  /* 0x000000010e0e7824 */ /* 0x000fe200078e020d */
[----:B------:R-:W0:Y:S02]  /*2c30*/  LDS R11, [UR4+0x40] ;  /* 0x00004004ff0b7984 */ /* 0x000e240008000800 */
        /* <DEDUP_REMOVED lines=14> */
[----:B------:R-:W-:-:S04]  /*2d20*/  ISETP.NE.AND P0, PT, R40, 0xa, PT ;  /* 0x0000000a2800780c */ /* 0x000fc80003f05270 */
[----:B------:R-:W-:Y:S01]  /*2d30*/  SEL R8, R17, R8, !P0 ;  /* 0x0000000811087207 */ /* 0x000fe20004000000 */
[----:B------:R-:W-:Y:S01]  /*2d40*/  IMAD.IADD R17, R41, 0x1, -R38 ;  /* 0x0000000129117824 */ /* 0x000fe200078e0a26 */
[----:B------:R-:W-:-:S04]  /*2d50*/  ISETP.NE.AND P0, PT, R40, 0xb, PT ;  /* 0x0000000b2800780c */ /* 0x000fc80003f05270 */
[----:B------:R-:W-:Y:S02]  /*2d60*/  SEL R8, R18, R8, !P0 ;  /* 0x0000000812087207 */ /* 0x000fe40004000000 */
[----:B------:R-:W-:Y:S01]  /*2d70*/  ISETP.GT.U32.AND P0, PT, R31, 0x1f, PT ;  /* 0x0000001f1f00780c */ /* 0x000fe20003f04070 */
[----:B0-----:R-:W-:Y:S01]  /*2d80*/  IMAD.IADD R11, R19, 0x1, R11 ;  /* 0x00000001130b7824 */ /* 0x001fe200078e020b */
        /* <DEDUP_REMOVED lines=22> */
.L_x_64:
[----:B------:R-:W-:Y:S05]  /*2ef0*/  @!P0 BRA `(.L_x_21) ;  /* 0x0000000000248947 */ /* 0x000fea0003800000 */
[----:B------:R-:W-:-:S07]  /*2f00*/  IMAD.MOV.U32 R14, RZ, RZ, 0x1de ;  /* 0x000001deff0e7424 */ /* 0x000fce00078e00ff */
.L_x_23:
[----:B------:R-:W-:Y:S05]  /*2f10*/  NANOSLEEP R14 ;  /* 0x0000000e0000735d */ /* 0x000fea0003800000 */
[----:B------:R-:W2:Y:S01]  /*2f20*/  LD.E.64.STRONG.GPU R8, desc[UR12][R12.64+0x100] ;  /* 0x0001000c0c087980 */ /* 0x000ea2000c10fb00 */
[----:B------:R-:W-:Y:S01]  /*2f30*/  UMOV UR5, 0xffffffff ;  /* 0xffffffff00057882 */ /* 0x000fe20000000000 */
[----:B------:R-:W-:Y:S02]  /*2f40*/  SHF.R.U32.HI R14, RZ, 0x1, R14 ;  /* 0x00000001ff0e7819 */ /* 0x000fe4000001160e */
[----:B--2---:R-:W-:Y:S01]  /*2f50*/  ISETP.NE.AND P0, PT, R8, 0x63, PT ;  /* 0x000000630800780c */ /* 0x004fe20003f05270 */
[----:B------:R-:W-:-:S12]  /*2f60*/  BRA.DIV UR5, `(.L_x_22) ;  /* 0x0000001a05747947 */ /* 0x000fd8000b800000 */
[----:B------:R-:W-:-:S13]  /*2f70*/  VOTE.ANY P0, !P0 ;  /* 0x0000000000ff7806 */ /* 0x000fda0004000100 */
.L_x_67:
[----:B------:R-:W-:Y:S05]  /*2f80*/  @P0 BRA `(.L_x_23) ;  /* 0xfffffffc00e00947 */ /* 0x000fea000383ffff */
.L_x_21:
[----:B------:R-:W-:Y:S01]  /*2f90*/  UMOV UR5, 0xffffffff ;  /* 0xffffffff00057882 */ /* 0x000fe20000000000 */
[----:B------:R-:W-:Y:S02]  /*2fa0*/  ISETP.NE.AND P2, PT, R8, 0x65, PT ;  /* 0x000000650800780c */ /* 0x000fe40003f45270 */
[----:B------:R-:W-:Y:S11]  /*2fb0*/  BRA.DIV UR5, `(.L_x_24) ;  /* 0x0000001a05807947 */ /* 0x000ff6000b800000 */
[----:B------:R-:W0:Y:S01]  /*2fc0*/  S2R R19, SR_GEMASK ;  /* 0x0000000000137919 */ /* 0x000e220000003c00 */
[----:B------:R-:W-:-:S04]  /*2fd0*/  VOTE.ANY R10, PT, !P2 ;  /* 0x00000000000a7806 */ /* 0x000fc800050e0100 */
[----:B0-----:R-:W-:-:S05]  /*2fe0*/  LOP3.LUT R10, R10, 0x80000000, R19, 0xec, !PT ;  /* 0x800000000a0a7812 */ /* 0x001fca00078eec13 */
[----:B------:R-:W-:-:S05]  /*2ff0*/  VIADD R13, R10, 0xffffffff ;  /* 0xffffffff0a0d7836 */ /* 0x000fca0000000000 */
[----:B------:R-:W-:Y:S01]  /*3000*/  LOP3.LUT R13, R10, R13, RZ, 0xc, !PT ;  /* 0x0000000d0a0d7212 */ /* 0x000fe200078e0cff */
[----:B------:R-:W-:-:S03]  /*3010*/  VIADD R10, R39, 0x2 ;  /* 0x00000002270a7836 */ /* 0x000fc60000000000 */
[----:B------:R-:W0:Y:S02]  /*3020*/  POPC R15, R13 ;  /* 0x0000000d000f7309 */ /* 0x000e240000000000 */
[----:B0-----:R-:W0:Y:S01]  /*3030*/  SHFL.DOWN PT, R16, R9, 0x1, R15 ;  /* 0x0820000009107989 */ /* 0x001e2200000e000f */
[----:B------:R-:W-:-:S04]  /*3040*/  ISETP.GE.AND P0, PT, R39, R15, PT ;  /* 0x0000000f2700720c */ /* 0x000fc80003f06270 */
[----:B0-----:R-:W-:Y:S02]  /*3050*/  SEL R16, R16, RZ, !P0 ;  /* 0x000000ff10107207 */ /* 0x001fe40004000000 */
[----:B------:R-:W-:Y:S01]  /*3060*/  ISETP.GT.AND P0, PT, R10, R15, PT ;  /* 0x0000000f0a00720c */ /* 0x000fe20003f04270 */
[----:B------:R-:W-:Y:S02]  /*3070*/  VIADD R10, R39, 0x4 ;  /* 0x00000004270a7836 */ /* 0x000fe40000000000 */
[----:B------:R-:W-:-:S05]  /*3080*/  IMAD.IADD R12, R16, 0x1, R9 ;  /* 0x00000001100c7824 */ /* 0x000fca00078e0209 */
[----:B------:R-:W0:Y:S02]  /*3090*/  SHFL.DOWN PT, R16, R12, 0x2, R15 ;  /* 0x084000000c107989 */ /* 0x000e2400000e000f */
[----:B0-----:R-:W-:Y:S02]  /*30a0*/  SEL R43, R16, RZ, !P0 ;  /* 0x000000ff102b7207 */ /* 0x001fe40004000000 */
[----:B------:R-:W-:Y:S01]  /*30b0*/  ISETP.GT.AND P0, PT, R10, R15, PT ;  /* 0x0000000f0a00720c */ /* 0x000fe20003f04270 */
[----:B------:R-:W-:Y:S02]  /*30c0*/  VIADD R10, R39, 0x8 ;  /* 0x00000008270a7836 */ /* 0x000fe40000000000 */
[----:B------:R-:W-:Y:S02]  /*30d0*/  IMAD.IADD R38, R12, 0x1, R43 ;  /* 0x000000010c267824 */ /* 0x000fe400078e022b */
[----:B------:R-:W0:Y:S03]  /*30e0*/  LDC.64 R12, c[0x0][0x390] ;  /* 0x0000e400ff0c7b82 */ /* 0x000e260000000a00 */
[----:B------:R-:W1:Y:S02]  /*30f0*/  SHFL.DOWN PT, R16, R38, 0x4, R15 ;  /* 0x0880000026107989 */ /* 0x000e6400000e000f */
[----:B-1----:R-:W-:-:S02]  /*3100*/  SEL R9, R16, RZ, !P0 ;  /* 0x000000ff10097207 */ /* 0x002fc40004000000 */
[----:B------:R-:W-:-:S03]  /*3110*/  ISETP.GT.AND P0, PT, R10, R15, PT ;  /* 0x0000000f0a00720c */ /* 0x000fc60003f04270 */
[----:B------:R-:W-:Y:S01]  /*3120*/  IMAD.IADD R44, R38, 0x1, R9 ;  /* 0x00000001262c7824 */ /* 0x000fe200078e0209 */
[----:B0-----:R-:W-:-:S04]  /*3130*/  IADD3 R38, P3, PT, R12, 0x100, RZ ;  /* 0x000001000c267810 */ /* 0x001fc80007f7e0ff */
[----:B------:R-:W0:Y:S01]  /*3140*/  SHFL.DOWN PT, R16, R44, 0x8, R15 ;  /* 0x090000002c107989 */ /* 0x000e2200000e000f */
[----:B------:R-:W-:Y:S01]  /*3150*/  IMAD.X R43, RZ, RZ, R13, P3 ;  /* 0x000000ffff2b7224 */ /* 0x000fe200018e060d */
[----:B0-----:R-:W-:Y:S02]  /*3160*/  SEL R9, R16, RZ, !P0 ;  /* 0x000000ff10097207 */ /* 0x001fe40004000000 */
[----:B------:R-:W-:Y:S01]  /*3170*/  ISETP.NE.AND P0, PT, R8, 0x65, PT ;  /* 0x000000650800780c */ /* 0x000fe20003f05270 */
[----:B------:R-:W-:Y:S02]  /*3180*/  VIADD R8, R39, 0x10 ;  /* 0x0000001027087836 */ /* 0x000fe40000000000 */
[----:B------:R-:W-:-:S03]  /*3190*/  IMAD.IADD R42, R44, 0x1, R9 ;  /* 0x000000012c2a7824 */ /* 0x000fc600078e0209 */
[----:B------:R-:W-:Y:S02]  /*31a0*/  ISETP.GT.AND P2, PT, R8, R15, PT ;  /* 0x0000000f0800720c */ /* 0x000fe40003f44270 */
[----:B------:R-:W0:Y:S05]  /*31b0*/  SHFL.DOWN PT, R16, R42, 0x10, R15 ;  /* 0x0a0000002a107989 */ /* 0x000e2a00000e000f */
[----:B------:R-:W-:Y:S02]  /*31c0*/  VOTE.ALL P0, P0 ;  /* 0x0000000000ff7806 */ /* 0x000fe40000000000 */
[----:B0-----:R-:W-:-:S05]  /*31d0*/  SEL R9, R16, RZ, !P2 ;  /* 0x000000ff10097207 */ /* 0x001fca0005000000 */
[----:B------:R-:W-:-:S07]  /*31e0*/  IMAD.IADD R12, R42, 0x1, R9 ;  /* 0x000000012a0c7824 */ /* 0x000fce00078e0209 */
.L_x_76:
[----:B------:R-:W-:Y:S05]  /*31f0*/  @!P0 BRA `(.L_x_25) ;  /* 0x0000000000e48947 */ /* 0x000fea0003800000 */
[----:B------:R-:W-:-:S07]  /*3200*/  IMAD.MOV.U32 R42, RZ, RZ, 0x1de ;  /* 0x000001deff2a7424 */ /* 0x000fce00078e00ff */
.L_x_31:
[----:B------:R-:W-:Y:S02]  /*3210*/  IMAD.MOV.U32 R8, RZ, RZ, R38 ;  /* 0x000000ffff087224 */ /* 0x000fe400078e0026 */
[----:B------:R-:W-:Y:S02]  /*3220*/  IMAD.MOV.U32 R9, RZ, RZ, R43 ;  /* 0x000000ffff097224 */ /* 0x000fe400078e002b */
        /* <DEDUP_REMOVED lines=8> */
.L_x_79:
[----:B------:R-:W-:Y:S05]  /*32b0*/  @!P0 BRA `(.L_x_27) ;  /* 0x0000000000248947 */ /* 0x000fea0003800000 */
[----:B------:R-:W-:-:S07]  /*32c0*/  IMAD.MOV.U32 R13, RZ, RZ, R42 ;  /* 0x000000ffff0d7224 */ /* 0x000fce00078e002a */
.L_x_29:
[----:B------:R-:W-:Y:S05]  /*32d0*/  NANOSLEEP R13 ;  /* 0x0000000d0000735d */ /* 0x000fea0003800000 */
[----:B------:R-:W2:Y:S01]  /*32e0*/  LD.E.64.STRONG.GPU R8, desc[UR12][R14.64+-0x100] ;  /* 0xffff000c0e087980 */ /* 0x000ea2000c10fb00 */
[----:B------:R-:W-:Y:S01]  /*32f0*/  UMOV UR5, 0xffffffff ;  /* 0xffffffff00057882 */ /* 0x000fe20000000000 */
[----:B------:R-:W-:Y:S02]  /*3300*/  SHF.R.U32.HI R13, RZ, 0x1, R13 ;  /* 0x00000001ff0d7819 */ /* 0x000fe4000001160d */
[----:B--2---:R-:W-:Y:S01]  /*3310*/  ISETP.NE.AND P0, PT, R8, 0x63, PT ;  /* 0x000000630800780c */ /* 0x004fe20003f05270 */
[----:B------:R-:W-:-:S12]  /*3320*/  BRA.DIV UR5, `(.L_x_28) ;  /* 0x0000001a05c87947 */ /* 0x000fd8000b800000 */
[----:B------:R-:W-:-:S13]  /*3330*/  VOTE.ANY P0, !P0 ;  /* 0x0000000000ff7806 */ /* 0x000fda0004000100 */
.L_x_82:
[----:B------:R-:W-:Y:S05]  /*3340*/  @P0 BRA `(.L_x_29) ;  /* 0xfffffffc00e00947 */ /* 0x000fea000383ffff */
.L_x_27:
[----:B------:R-:W-:Y:S01]  /*3350*/  UMOV UR5, 0xffffffff ;  /* 0xffffffff00057882 */ /* 0x000fe20000000000 */
[----:B------:R-:W-:Y:S02]  /*3360*/  ISETP.NE.AND P0, PT, R8, 0x65, PT ;  /* 0x000000650800780c */ /* 0x000fe40003f05270 */
[----:B------:R-:W-:Y:S11]  /*3370*/  BRA.DIV UR5, `(.L_x_30) ;  /* 0x0000001a05d47947 */ /* 0x000ff6000b800000 */
[----:B------:R-:W-:Y:S01]  /*3380*/  VOTE.ANY R10, PT, !P0 ;  /* 0x00000000000a7806 */ /* 0x000fe200040e0100 */
[----:B------:R-:W-:-:S03]  /*3390*/  VIADD R18, R18, 0xffffffe0 ;  /* 0xffffffe012127836 */ /* 0x000fc60000000000 */
[----:B------:R-:W-:-:S05]  /*33a0*/  LOP3.LUT R10, R10, 0x80000000, R19, 0xec, !PT ;  /* 0x800000000a0a7812 */ /* 0x000fca00078eec13 */
        /* <DEDUP_REMOVED lines=14> */
[----:B------:R-:W-:-:S05]  /*3490*/  IMAD.IADD R45, R44, 0x1, R45 ;  /* 0x000000012c2d7824 */ /* 0x000fca00078e022d */
[----:B------:R-:W0:Y:S02]  /*34a0*/  SHFL.DOWN PT, R16, R45, 0x4, R15 ;  /* 0x088000002d107989 */ /* 0x000e2400000e000f */
[----:B0-----:R-:W-:Y:S02]  /*34b0*/  SEL R16, R16, RZ, !P0 ;  /* 0x000000ff10107207 */ /* 0x001fe40004000000 */
[----:B------:R-:W-:-:S03]  /*34c0*/  ISETP.GT.AND P0, PT, R10, R15, PT ;  /* 0x0000000f0a00720c */ /* 0x000fc60003f04270 */
[----:B------:R-:W-:-:S05]  /*34d0*/  IMAD.IADD R9, R45, 0x1, R16 ;  /* 0x000000012d097824 */ /* 0x000fca00078e0210 */
[----:B------:R-:W0:Y:S02]  /*34e0*/  SHFL.DOWN PT, R16, R9, 0x8, R15 ;  /* 0x0900000009107989 */ /* 0x000e2400000e000f */
[----:B0-----:R-:W-:Y:S02]  /*34f0*/  SEL R16, R16, RZ, !P0 ;  /* 0x000000ff10107207 */ /* 0x001fe40004000000 */
[----:B------:R-:W-:Y:S01]  /*3500*/  ISETP.NE.AND P0, PT, R8, 0x65, PT ;  /* 0x000000650800780c */ /* 0x000fe20003f05270 */
[----:B------:R-:W-:Y:S02]  /*3510*/  VIADD R8, R39, 0x10 ;  /* 0x0000001027087836 */ /* 0x000fe40000000000 */
[----:B------:R-:W-:-:S03]  /*3520*/  IMAD.IADD R44, R9, 0x1, R16 ;  /* 0x00000001092c7824 */ /* 0x000fc600078e0210 */
[----:B------:R-:W-:Y:S02]  /*3530*/  ISETP.GT.AND P2, PT, R8, R15, PT ;  /* 0x0000000f0800720c */ /* 0x000fe40003f44270 */
[----:B------:R-:W0:Y:S05]  /*3540*/  SHFL.DOWN PT, R16, R44, 0x10, R15 ;  /* 0x0a0000002c107989 */ /* 0x000e2a00000e000f */
[----:B------:R-:W-:Y:S02]  /*3550*/  VOTE.ALL P0, P0 ;  /* 0x0000000000ff7806 */ /* 0x000fe40000000000 */
[----:B0-----:R-:W-:-:S04]  /*3560*/  SEL R13, R16, RZ, !P2 ;  /* 0x000000ff100d7207 */ /* 0x001fc80005000000 */
[----:B------:R-:W-:-:S07]  /*3570*/  IADD3 R12, PT, PT, R44, R13, R12 ;  /* 0x0000000d2c0c7210 */ /* 0x000fce0007ffe00c */
.L_x_91:
[----:B------:R-:W-:Y:S05]  /*3580*/  @P0 BRA `(.L_x_31) ;  /* 0xfffffffc00200947 */ /* 0x000fea000383ffff */
.L_x_25:
[----:B------:R-:W-:Y:S01]  /*3590*/  ISETP.NE.AND P0, PT, R39, RZ, PT ;  /* 0x000000ff2700720c */ /* 0x000fe20003f05270 */
[----:B------:R-:W0:Y:S01]  /*35a0*/  @!P1 S2R R9, SR_CgaCtaId ;  /* 0x0000000000099919 */ /* 0x000e220000008800 */
[----:B------:R-:W-:Y:S01]  /*35b0*/  @!P1 MOV R8, 0x400 ;  /* 0x0000040000089802 */ /* 0x000fe20000000f00 */
[----:B------:R-:W-:Y:S02]  /*35c0*/  @!P1 IMAD.IADD R11, R11, 0x1, R12 ;  /* 0x000000010b0b9824 */ /* 0x000fe400078e020c */
[----:B------:R-:W-:-:S05]  /*35d0*/  @!P1 IMAD.MOV.U32 R10, RZ, RZ, 0x65 ;  /* 0x00000065ff0a9424 */ /* 0x000fca00078e00ff */
[----:B------:R1:W-:Y:S03]  /*35e0*/  @!P1 ST.E.64.STRONG.GPU desc[UR12][R40.64+0x100], R10 ;  /* 0x0001000a28009985 */ /* 0x0003e6000c10fb0c */
[----:B------:R-:W-:Y:S01]  /*35f0*/  @!P0 MOV R13, 0x400 ;  /* 0x00000400000d8802 */ /* 0x000fe20000000f00 */
[----:B------:R-:W2:Y:S01]  /*3600*/  @!P0 S2R R14, SR_CgaCtaId ;  /* 0x00000000000e8919 */ /* 0x000ea20000008800 */
[----:B0-----:R-:W-:Y:S01]  /*3610*/  @!P1 LEA R9, R9, R8, 0x18 ;  /* 0x0000000809099211 */ /* 0x001fe200078ec0ff */
[----:B------:R-:W-:Y:S02]  /*3620*/  IMAD.MOV.U32 R8, RZ, RZ, R17 ;  /* 0x000000ffff087224 */ /* 0x000fe400078e0011 */
[----:B------:R-:W-:Y:S02]  /*3630*/  @!P0 IMAD.MOV.U32 R8, RZ, RZ, R12 ;  /* 0x000000ffff088224 */ /* 0x000fe400078e000c */
[----:B------:R1:W-:Y:S04]  /*3640*/  @!P1 STS [R9+0x8], R11 ;  /* 0x0000080b09009388 */ /* 0x0003e80000000800 */
[----:B------:R1:W-:Y:S01]  /*3650*/  @!P1 STS [R9+0x4], R12 ;  /* 0x0000040c09009388 */ /* 0x0003e20000000800 */
[----:B--2---:R-:W-:-:S05]  /*3660*/  @!P0 LEA R13, R14, R13, 0x18 ;  /* 0x0000000d0e0d8211 */ /* 0x004fca00078ec0ff */
[----:B------:R1:W-:Y:S02]  /*3670*/  @!P0 STS [R13+0x54], R12 ;  /* 0x0000540c0d008388 */ /* 0x0003e40000000800 */
.L_x_19:
        /* <DEDUP_REMOVED lines=9> */
.L_x_18:
[----:B------:R-:W-:Y:S01]  /*3710*/  IMAD.IADD R32, R32, 0x1, R9 ;  /* 0x0000000120207824 */ /* 0x000fe200078e0209 */
[----:B------:R-:W0:Y:S01]  /*3720*/  S2R R11, SR_LANEID ;  /* 0x00000000000b7919 */ /* 0x000e220000000000 */
[----:B------:R-:W-:Y:S02]  /*3730*/  BAR.SYNC.DEFER_BLOCKING 0x0 ;  /* 0x0000000000007b1d */ /* 0x000fe40000010000 */
[----:B------:R-:W-:Y:S01]  /*3740*/  IMAD.IADD R29, R29, 0x1, R32 ;  /* 0x000000011d1d7824 */ /* 0x000fe200078e0220 */
[----:B------:R-:W-:Y:S01]  /*3750*/  ISETP.NE.AND P0, PT, R31, RZ, PT ;  /* 0x000000ff1f00720c */ /* 0x000fe20003f05270 */
[----:B------:R-:W-:Y:S02]  /*3760*/  IMAD.U32 R14, RZ, RZ, UR7 ;  /* 0x00000007ff0e7e24 */ /* 0x000fe4000f8e00ff */
[----:B------:R-:W-:Y:S01]  /*3770*/  IMAD.IADD R28, R28, 0x1, R29 ;  /* 0x000000011c1c7824 */ /* 0x000fe200078e021d */
[----:B------:R-:W1:Y:S01]  /*3780*/  LDCU.64 UR8, c[0x0][0x388] ;  /* 0x00007100ff0877ac */ /* 0x000e620008000a00 */
[----:B------:R-:W2:Y:S02]  /*3790*/  S2R R12, SR_TID.X ;  /* 0x00000000000c7919 */ /* 0x000ea40000002100 */
[----:B------:R-:W-:-:S04]  /*37a0*/  IMAD.IADD R27, R27, 0x1, R28 ;  /* 0x000000011b1b7824 */ /* 0x000fc800078e021c */
[----:B------:R-:W-:-:S04]  /*37b0*/  IMAD.IADD R26, R26, 0x1, R27 ;  /* 0x000000011a1a7824 */ /* 0x000fc800078e021b */
[----:B------:R-:W-:-:S04]  /*37c0*/  IMAD.IADD R25, R25, 0x1, R26 ;  /* 0x0000000119197824 */ /* 0x000fc800078e021a */
[----:B------:R-:W-:-:S04]  /*37d0*/  IMAD.IADD R24, R24, 0x1, R25 ;  /* 0x0000000118187824 */ /* 0x000fc800078e0219 */
[----:B------:R-:W-:Y:S02]  /*37e0*/  IMAD.IADD R23, R23, 0x1, R24 ;  /* 0x0000000117177824 */ /* 0x000fe400078e0218 */
[----:B0-----:R-:W-:Y:S02]  /*37f0*/  IMAD R10, R11, 0x48, R30 ;  /* 0x000000480b0a7824 */ /* 0x001fe400078e021e */
[----:B------:R-:W-:-:S03]  /*3800*/  IMAD.IADD R22, R22, 0x1, R23 ;  /* 0x0000000116167824 */ /* 0x000fc600078e0217 */
[----:B------:R0:W-:Y:S01]  /*3810*/  STS [R10], R9 ;  /* 0x000000090a007388 */ /* 0x0001e20000000800 */
[----:B------:R-:W-:-:S03]  /*3820*/  IMAD.IADD R21, R21, 0x1, R22 ;  /* 0x0000000115157824 */ /* 0x000fc600078e0216 */
[----:B------:R-:W-:Y:S01]  /*3830*/  STS [R10+0x4], R32 ;  /* 0x000004200a007388 */ /* 0x000fe20000000800 */
        /* <DEDUP_REMOVED lines=12> */
[----:B0-----:R-:W-:-:S03]  /*3900*/  IMAD.IADD R9, R2, 0x1, R3 ;  /* 0x0000000102097824 */ /* 0x001fc600078e0203 */
[----:B------:R-:W-:Y:S01]  /*3910*/  STS [R10+0x20], R23 ;  /* 0x000020170a007388 */ /* 0x000fe20000000800 */
[----:B------:R-:W-:-:S03]  /*3920*/  IMAD.IADD R0, R0, 0x1, R9 ;  /* 0x0000000100007824 */ /* 0x000fc600078e0209 */
[----:B------:R-:W-:Y:S04]  /*3930*/  STS [R10+0x24], R22 ;  /* 0x000024160a007388 */ /* 0x000fe80000000800 */
[----:B------:R-:W-:Y:S04]  /*3940*/  STS [R10+0x28], R21 ;  /* 0x000028150a007388 */ /* 0x000fe80000000800 */
[----:B------:R-:W-:Y:S04]  /*3950*/  STS [R10+0x2c], R20 ;  /* 0x00002c140a007388 */ /* 0x000fe80000000800 */
[----:B------:R-:W-:Y:S04]  /*3960*/  STS [R10+0x30], R7 ;  /* 0x000030070a007388 */ /* 0x000fe80000000800 */
[----:B------:R-:W-:Y:S04]  /*3970*/  STS [R10+0x34], R6 ;  /* 0x000034060a007388 */ /* 0x000fe80000000800 */
[----:B------:R-:W-:Y:S04]  /*3980*/  STS [R10+0x38], R5 ;  /* 0x000038050a007388 */ /* 0x000fe80000000800 */
[----:B------:R-:W-:Y:S04]  /*3990*/  STS [R10+0x3c], R8 ;  /* 0x00003c080a007388 */ /* 0x000fe80000000800 */
[----:B------:R2:W-:Y:S04]  /*39a0*/  STS [R10+0x40], R3 ;  /* 0x000040030a007388 */ /* 0x0005e80000000800 */
[----:B------:R-:W-:Y:S04]  /*39b0*/  STS [R10+0x44], R9 ;  /* 0x000044090a007388 */ /* 0x000fe80000000800 */
[----:B------:R0:W-:Y:S01]  /*39c0*/  STS [R10+0x48], R0 ;  /* 0x000048000a007388 */ /* 0x0001e20000000800 */
[----:B------:R-:W-:-:S03]  /*39d0*/  NOP ;  /* 0x0000000000007918 */ /* 0x000fc60000000000 */
[----:B------:R-:W-:Y:S01]  /*39e0*/  LDS R43, [R30] ;  /* 0x000000001e2b7984 */ /* 0x000fe20000000800 */
[C---:B--2---:R-:W-:Y:S02]  /*39f0*/  LOP3.LUT R3, R12.reuse, 0x1f, RZ, 0xc0, !PT ;  /* 0x0000001f0c037812 */ /* 0x044fe400078ec0ff */
[----:B------:R-:W-:Y:S01]  /*3a00*/  LOP3.LUT R12, R12, 0x3e0, RZ, 0xc0, !PT ;  /* 0x000003e00c0c7812 */ /* 0x000fe200078ec0ff */
[----:B------:R-:W-:Y:S04]  /*3a10*/  LDS R45, [R30+0x80] ;  /* 0x000080001e2d7984 */ /* 0x000fe80000000800 */
[----:B------:R-:W-:Y:S01]  /*3a20*/  LDS R4, [R30+0x100] ;  /* 0x000100001e047984 */ /* 0x000fe20000000800 */
[----:B------:R-:W-:-:S03]  /*3a30*/  IMAD R12, R12, 0x13, R3 ;  /* 0x000000130c0c7824 */ /* 0x000fc600078e0203 */
[----:B------:R-:W-:Y:S01]  /*3a40*/  LDS R41, [R30+0x180] ;  /* 0x000180001e297984 */ /* 0x000fe20000000800 */
[----:B0-----:R-:W-:-:S03]  /*3a50*/  VIADD R10, R12, 0x20 ;  /* 0x000000200c0a7836 */ /* 0x001fc60000000000 */
[----:B------:R-:W-:Y:S04]  /*3a60*/  LDS R39, [R30+0x200] ;  /* 0x000200001e277984 */ /* 0x000fe80000000800 */
        /* <DEDUP_REMOVED lines=14> */
[----:B------:R-:W-:Y:S01]  /*3b50*/  @!P0 STS [UR4+0x7b80], R14 ;  /* 0x007b800eff008988 */ /* 0x000fe20008000804 */
[----:B------:R-:W-:Y:S01]  /*3b60*/  BAR.SYNC.DEFER_BLOCKING 0x0 ;  /* 0x0000000000007b1d */ /* 0x000fe20000010000 */
[----:B------:R-:W-:-:S05]  /*3b70*/  IADD3 R3, P0, PT, R12, UR10, RZ ;  /* 0x0000000a0c037c10 */ /* 0x000fca000ff1e0ff */
[----:B------:R-:W0:Y:S01]  /*3b80*/  S2R R2, SR_TID.X ;  /* 0x0000000000027919 */ /* 0x000e220000002100 */
[----:B------:R-:W2:Y:S01]  /*3b90*/  LDS R0, [UR4+0x7b80] ;  /* 0x007b8004ff007984 */ /* 0x000ea20008000800 */
[C---:B0-----:R-:W-:Y:S02]  /*3ba0*/  LOP3.LUT R6, R2.reuse, 0x3e0, RZ, 0xc0, !PT ;  /* 0x000003e002067812 */ /* 0x041fe400078ec0ff */
[----:B------:R-:W-:-:S05]  /*3bb0*/  LOP3.LUT R2, R2, 0x1f, RZ, 0xc0, !PT ;  /* 0x0000001f02027812 */ /* 0x000fca00078ec0ff */
[----:B------:R-:W-:Y:S02]  /*3bc0*/  IMAD R8, R6, 0x13, R2 ;  /* 0x0000001306087824 */ /* 0x000fe400078e0202 */
[----:B------:R-:W-:Y:S01]  /*3bd0*/  IMAD.X R6, RZ, RZ, UR11, P0 ;  /* 0x0000000bff067e24 */ /* 0x000fe200080e06ff */
[----:B-1----:R-:W-:-:S04]  /*3be0*/  LEA R2, P0, R3, UR8, 0x2 ;  /* 0x0000000803027c11 */ /* 0x002fc8000f8010ff */
[----:B------:R-:W-:Y:S01]  /*3bf0*/  LEA.HI.X R3, R3, UR9, R6, 0x2, P0 ;  /* 0x0000000903037c11 */ /* 0x000fe200080f1406 */
[----:B------:R-:W-:Y:S01]  /*3c00*/  VIADD R6, R8, 0x40 ;  /* 0x0000004008067836 */ /* 0x000fe20000000000 */
[-C--:B--2---:R-:W-:Y:S01]  /*3c10*/  ISETP.GE.AND P1, PT, R12, R0.reuse, PT ;  /* 0x000000000c00720c */ /* 0x084fe20003f26270 */
[----:B------:R-:W-:Y:S01]  /*3c20*/  VIADD R12, R8, 0xa0 ;  /* 0x000000a0080c7836 */ /* 0x000fe20000000000 */
[-C--:B------:R-:W-:Y:S01]  /*3c30*/  ISETP.GE.AND P2, PT, R10, R0.reuse, PT ;  /* 0x000000000a00720c */ /* 0x080fe20003f46270 */
[----:B------:R-:W-:Y:S01]  /*3c40*/  VIADD R10, R8, 0x60 ;  /* 0x00000060080a7836 */ /* 0x000fe20000000000 */
[-C--:B------:R-:W-:Y:S01]  /*3c50*/  ISETP.GE.AND P3, PT, R6, R0.reuse, PT ;  /* 0x000000000600720c */ /* 0x080fe20003f66270 */
[----:B------:R-:W-:Y:S01]  /*3c60*/  VIADD R6, R8, 0x80 ;  /* 0x0000008008067836 */ /* 0x000fe20000000000 */
[-C--:B------:R-:W-:Y:S02]  /*3c70*/  ISETP.GE.AND P6, PT, R12, R0.reuse, PT ;  /* 0x000000000c00720c */ /* 0x080fe40003fc6270 */
[-C--:B------:R-:W-:Y:S01]  /*3c80*/  ISETP.GE.AND P4, PT, R10, R0.reuse, PT ;  /* 0x000000000a00720c */ /* 0x080fe20003f86270 */
[----:B------:R-:W-:Y:S01]  /*3c90*/  VIADD R10, R8, 0xc0 ;  /* 0x000000c0080a7836 */ /* 0x000fe20000000000 */
[----:B------:R-:W-:Y:S01]  /*3ca0*/  ISETP.GE.AND P5, PT, R6, R0, PT ;  /* 0x000000000600720c */ /* 0x000fe20003fa6270 */
[----:B------:R-:W-:-:S02]  /*3cb0*/  VIADD R6, R8, 0xe0 ;  /* 0x000000e008067836 */ /* 0x000fc40000000000 */
[----:B------:R0:W-:Y:S01]  /*3cc0*/  @!P1 STG.E desc[UR12][R2.64], R43 ;  /* 0x0000002b02009986 */ /* 0x0001e2000c10190c */
[-C--:B------:R-:W-:Y:S02]  /*3cd0*/  ISETP.GE.AND P0, PT, R10, R0.reuse, PT ;  /* 0x000000000a00720c */ /* 0x080fe40003f06270 */
[-C--:B------:R-:W-:Y:S01]  /*3ce0*/  ISETP.GE.AND P1, PT, R6, R0.reuse, PT ;  /* 0x000000000600720c */ /* 0x080fe20003f26270 */
[----:B------:R1:W-:Y:S01]  /*3cf0*/  @!P2 STG.E desc[UR12][R2.64+0x80], R45 ;  /* 0x0000802d0200a986 */ /* 0x0003e2000c10190c */
[-C--:B------:R-:W-:Y:S01]  /*3d00*/  ISETP.GE.AND P2, PT, R37, R0.reuse, PT ;  /* 0x000000002500720c */ /* 0x080fe20003f46270 */
[C---:B------:R-:W-:Y:S02]  /*3d10*/  VIADD R37, R8.reuse, 0x140 ;  /* 0x0000014008257836 */ /* 0x040fe40000000000 */
[----:B------:R-:W-:Y:S01]  /*3d20*/  VIADD R6, R8, 0x160 ;  /* 0x0000016008067836 */ /* 0x000fe20000000000 */
[----:B------:R1:W-:Y:S01]  /*3d30*/  @!P3 STG.E desc[UR12][R2.64+0x100], R4 ;  /* 0x000100040200b986 */ /* 0x0003e2000c10190c */
[----:B------:R-:W-:Y:S01]  /*3d40*/  ISETP.GE.AND P3, PT, R36, R0, PT ;  /* 0x000000002400720c */ /* 0x000fe20003f66270 */
[----:B0-----:R-:W-:-:S02]  /*3d50*/  VIADD R43, R8, 0x1a0 ;  /* 0x000001a0082b7836 */ /* 0x001fc40000000000 */
[----:B------:R1:W-:Y:S01]  /*3d60*/  @!P4 STG.E desc[UR12][R2.64+0x180], R41 ;  /* 0x000180290200c986 */ /* 0x0003e2000c10190c */
[-C--:B------:R-:W-:Y:S01]  /*3d70*/  ISETP.GE.AND P4, PT, R37, R0.reuse, PT ;  /* 0x000000002500720c */ /* 0x080fe20003f86270 */
[----:B------:R-:W-:Y:S02]  /*3d80*/  VIADD R37, R8, 0x180 ;  /* 0x0000018008257836 */ /* 0x000fe40000000000 */
[----:B------:R1:W-:Y:S01]  /*3d90*/  @!P5 STG.E desc[UR12][R2.64+0x200], R39 ;  /* 0x000200270200d986 */ /* 0x0003e2000c10190c */
[----:B------:R-:W-:-:S03]  /*3da0*/  ISETP.GE.AND P5, PT, R6, R0, PT ;  /* 0x000000000600720c */ /* 0x000fc60003fa6270 */
[----:B------:R1:W-:Y:S01]  /*3db0*/  @!P6 STG.E desc[UR12][R2.64+0x280], R29 ;  /* 0x0002801d0200e986 */ /* 0x0003e2000c10190c */
[-C--:B------:R-:W-:Y:S01]  /*3dc0*/  ISETP.GE.AND P6, PT, R37, R0.reuse, PT ;  /* 0x000000002500720c */ /* 0x080fe20003fc6270 */
[C---:B------:R-:W-:Y:S02]  /*3dd0*/  VIADD R37, R8.reuse, 0x1e0 ;  /* 0x000001e008257836 */ /* 0x040fe40000000000 */
[----:B------:R1:W-:Y:S01]  /*3de0*/  @!P1 STG.E desc[UR12][R2.64+0x380], R27 ;  /* 0x0003801b02009986 */ /* 0x0003e2000c10190c */
[-C--:B------:R-:W-:Y:S01]  /*3df0*/  ISETP.GE.AND P1, PT, R35, R0.reuse, PT ;  /* 0x000000002300720c */ /* 0x080fe20003f26270 */
[----:B------:R-:W-:Y:S02]  /*3e00*/  VIADD R35, R8, 0x200 ;  /* 0x0000020008237836 */ /* 0x000fe40000000000 */
[----:B------:R1:W-:Y:S01]  /*3e10*/  @!P0 STG.E desc[UR12][R2.64+0x300], R31 ;  /* 0x0003001f02008986 */ /* 0x0003e2000c10190c */
[----:B------:R-:W-:-:S03]  /*3e20*/  ISETP.GE.AND P0, PT, R43, R0, PT ;  /* 0x000000002b00720c */ /* 0x000fc60003f06270 */
        /* <DEDUP_REMOVED lines=8> */
[----:B------:R1:W-:Y:S04]  /*3eb0*/  @!P6 STG.E desc[UR12][R2.64+0x600], R15 ;  /* 0x0006000f0200e986 */ /* 0x0003e8000c10190c */
[----:B------:R1:W-:Y:S04]  /*3ec0*/  @!P0 STG.E desc[UR12][R2.64+0x680], R13 ;  /* 0x0006800d02008986 */ /* 0x0003e8000c10190c */
[----:B------:R1:W-:Y:S04]  /*3ed0*/  @!P1 STG.E desc[UR12][R2.64+0x700], R11 ;  /* 0x0007000b02009986 */ /* 0x0003e8000c10190c */
[----:B------:R1:W-:Y:S04]  /*3ee0*/  @!P2 STG.E desc[UR12][R2.64+0x780], R9 ;  /* 0x000780090200a986 */ /* 0x0003e8000c10190c */
[----:B------:R1:W-:Y:S04]  /*3ef0*/  @!P3 STG.E desc[UR12][R2.64+0x800], R7 ;  /* 0x000800070200b986 */ /* 0x0003e8000c10190c */
[----:B------:R1:W-:Y:S01]  /*3f00*/  @!P4 STG.E desc[UR12][R2.64+0x880], R5 ;  /* 0x000880050200c986 */ /* 0x0003e2000c10190c */
[----:B------:R-:W-:Y:S05]  /*3f10*/  @P5 EXIT ;  /* 0x000000000000594d */ /* 0x000fea0003800000 */
[----:B------:R-:W-:Y:S01]  /*3f20*/  STG.E desc[UR12][R2.64+0x900], R25 ;  /* 0x0009001902007986 */ /* 0x000fe2000c10190c */
[----:B------:R-:W-:Y:S05]  /*3f30*/  EXIT ;  /* 0x000000000000794d */ /* 0x000fea0003800000 */
.L_x_5:
[----:B------:R-:W-:Y:S01]  /*3f40*/  BSSY B1, `(.L_x_32) ;  /* 0x0000006000017945 */ /* 0x000fe20003800000 */
[----:B------:R-:W-:Y:S01]  /*3f50*/  PLOP3.LUT P0, PT, P0, PT, PT, 0x8, 0x80 ;  /* 0x000000000080781c */ /* 0x000fe2000070e170 */
[----:B------:R-:W-:-:S12]  /*3f60*/  IMAD.MOV.U32 R10, RZ, RZ, -0x1 ;  /* 0xffffffffff0a7424 */ /* 0x000fd800078e00ff */
[----:B------:R-:W-:Y:S05]  /*3f70*/  WARPSYNC.COLLECTIVE R10, `(.L_x_33) ;  /* 0x000000000a087348 */ /* 0x000fea0003c00000 */
[----:B------:R-:W-:Y:S01]  /*3f80*/  VOTE.ANY P0, P0 ;  /* 0x0000000000ff7806 */ /* 0x000fe20000000100 */
[----:B------:R-:W-:-:S12]  /*3f90*/  ENDCOLLECTIVE ;  /* 0x000000000000791b */ /* 0x000fd80003800000 */
.L_x_33:
[----:B------:R-:W-:Y:S05]  /*3fa0*/  BSYNC B1 ;  /* 0x0000000000017941 */ /* 0x000fea0003800000 */
.L_x_32:
[----:B------:R-:W-:Y:S05]  /*3fb0*/  BRA `(.L_x_34) ;  /* 0xffffffd000147947 */ /* 0x000fea000383ffff */
.L_x_7:
[----:B------:R-:W-:Y:S01]  /*3fc0*/  BSSY B1, `(.L_x_35) ;  /* 0x0000006000017945 */ /* 0x000fe20003800000 */
[----:B------:R-:W-:Y:S01]  /*3fd0*/  PLOP3.LUT P0, PT, P0, PT, PT, 0x8, 0x80 ;  /* 0x000000000080781c */ /* 0x000fe2000070e170 */
[----:B------:R-:W-:-:S12]  /*3fe0*/  IMAD.MOV.U32 R10, RZ, RZ, -0x1 ;  /* 0xffffffffff0a7424 */ /* 0x000fd800078e00ff */
[----:B------:R-:W-:Y:S05]  /*3ff0*/  WARPSYNC.COLLECTIVE R10, `(.L_x_36) ;  /* 0x000000000a087348 */ /* 0x000fea0003c00000 */
[----:B------:R-:W-:Y:S01]  /*4000*/  VOTE.ANY P0, P0 ;  /* 0x0000000000ff7806 */ /* 0x000fe20000000100 */
[----:B------:R-:W-:-:S12]  /*4010*/  ENDCOLLECTIVE ;  /* 0x000000000000791b */ /* 0x000fd80003800000 */
.L_x_36:
[----:B------:R-:W-:Y:S05]  /*4020*/  BSYNC B1 ;  /* 0x0000000000017941 */ /* 0x000fea0003800000 */
.L_x_35:
[----:B------:R-:W-:Y:S05]  /*4030*/  BRA `(.L_x_37) ;  /* 0xffffffd000187947 */ /* 0x000fea000383ffff */
.L_x_9:
[----:B------:R-:W0:Y:S01]  /*4040*/  S2R R8, SR_GEMASK ;  /* 0x0000000000087919 */ /* 0x000e220000003c00 */
[----:B------:R-:W-:Y:S01]  /*4050*/  BSSY B1, `(.L_x_38) ;  /* 0x0000006000017945 */ /* 0x000fe20003800000 */
[----:B------:R-:W-:Y:S01]  /*4060*/  PLOP3.LUT P2, PT, P0, PT, PT, 0x8, 0x80 ;  /* 0x000000000080781c */ /* 0x000fe2000074e170 */
[----:B------:R-:W-:-:S12]  /*4070*/  IMAD.MOV.U32 R10, RZ, RZ, -0x1 ;  /* 0xffffffffff0a7424 */ /* 0x000fd800078e00ff */
[----:B0-----:R-:W-:Y:S05]  /*4080*/  WARPSYNC.COLLECTIVE R10, `(.L_x_39) ;  /* 0x000000000a087348 */ /* 0x001fea0003c00000 */
[----:B------:R-:W-:Y:S01]  /*4090*/  VOTE.ANY R10, PT, P2 ;  /* 0x00000000000a7806 */ /* 0x000fe200010e0100 */
[----:B0-----:R-:W-:Y:S06]  /*40a0*/  ENDCOLLECTIVE ;  /* 0x000000000000791b */ /* 0x001fec0003800000 */
.L_x_39:
[----:B------:R-:W-:Y:S05]  /*40b0*/  BSYNC B1 ;  /* 0x0000000000017941 */ /* 0x000fea0003800000 */
.L_x_38:
[----:B------:R-:W-:Y:S01]  /*40c0*/  LOP3.LUT R10, R10, 0x80000000, R8, 0xec, !PT ;  /* 0x800000000a0a7812 */ /* 0x000fe200078eec08 */
[----:B------:R-:W-:Y:S01]  /*40d0*/  IMAD.MOV.U32 R14, RZ, RZ, 0x1 ;  /* 0x00000001ff0e7424 */ /* 0x000fe200078e00ff */
[----:B------:R-:W-:Y:S01]  /*40e0*/  ISETP.NE.AND P0, PT, R12, 0x65, PT ;  /* 0x000000650c00780c */ /* 0x000fe20003f05270 */
[C---:B------:R-:W-:Y:S02]  /*40f0*/  VIADD R38, R37.reuse, 0x2 ;  /* 0x0000000225267836 */ /* 0x040fe40000000000 */
[C---:B------:R-:W-:Y:S02]  /*4100*/  VIADD R11, R10.reuse, 0xffffffff ;  /* 0xffffffff0a0b7836 */ /* 0x040fe40000000000 */
[C---:B------:R-:W-:Y:S02]  /*4110*/  VIADD R19, R37.reuse, 0x4 ;  /* 0x0000000425137836 */ /* 0x040fe40000000000 */
[----:B------:R-:W-:Y:S01]  /*4120*/  VIADD R39, R37, 0x10 ;  /* 0x0000001025277836 */ /* 0x000fe20000000000 */
[----:B------:R-:W-:Y:S01]  /*4130*/  LOP3.LUT R11, R10, R11, RZ, 0xc, !PT ;  /* 0x0000000b0a0b7212 */ /* 0x000fe200078e0cff */
[----:B------:R-:W-:-:S03]  /*4140*/  IMAD.MOV.U32 R10, RZ, RZ, -0x1 ;  /* 0xffffffffff0a7424 */ /* 0x000fc600078e00ff */
[----:B------:R0:W1:Y:S04]  /*4150*/  POPC R15, R11 ;  /* 0x0000000b000f7309 */ /* 0x0000680000000000 */
[----:B01----:R-:W-:Y:S05]  /*4160*/  WARPSYNC.COLLECTIVE R10, `(.L_x_40) ;  /* 0x000000000a087348 */ /* 0x003fea0003c00000 */
[----:B-1----:R1:W2:Y:S02]  /*4170*/  SHFL.DOWN P2, R16, R13, R14, R15 ;  /* 0x0800000e0d107389 */ /* 0x0022a4000004000f */
[----:B012---:R-:W-:Y:S05]  /*4180*/  ENDCOLLECTIVE ;  /* 0x000000000000791b */ /* 0x007fea0003800000 */
.L_x_40:
[----:B------:R-:W-:Y:S01]  /*4190*/  IMAD.MOV.U32 R14, RZ, RZ, 0x2 ;  /* 0x00000002ff0e7424 */ /* 0x000fe200078e00ff */
[----:B------:R-:W-:-:S04]  /*41a0*/  ISETP.GE.AND P2, PT, R37, R15, PT ;  /* 0x0000000f2500720c */ /* 0x000fc80003f46270 */
[----:B------:R-:W-:-:S05]  /*41b0*/  SEL R16, R16, RZ, !P2 ;  /* 0x000000ff10107207 */ /* 0x000fca0005000000 */
[----:B------:R-:W-:-:S04]  /*41c0*/  IMAD.IADD R36, R16, 0x1, R13 ;  /* 0x0000000110247824 */ /* 0x000fc800078e020d */
[----:B------:R-:W-:-:S07]  /*41d0*/  IMAD.MOV.U32 R13, RZ, RZ, R36 ;  /* 0x000000ffff0d7224 */ /* 0x000fce00078e0024 */
[----:B------:R-:W-:Y:S05]  /*41e0*/  WARPSYNC.COLLECTIVE R10, `(.L_x_41) ;  /* 0x000000000a087348 */ /* 0x000fea0003c00000 */
[----:B------:R0:W1:Y:S02]  /*41f0*/  SHFL.DOWN P2, R16, R13, R14, R15 ;  /* 0x0800000e0d107389 */ /* 0x000064000004000f */
[----:B01----:R-:W-:Y:S05]  /*4200*/  ENDCOLLECTIVE ;  /* 0x000000000000791b */ /* 0x003fea0003800000 */
.L_x_41:
[----:B------:R-:W-:Y:S01]  /*4210*/  IMAD.MOV.U32 R14, RZ, RZ, 0x4 ;  /* 0x00000004ff0e7424 */ /* 0x000fe200078e00ff */
[----:B------:R-:W-:-:S04]  /*4220*/  ISETP.GT.AND P2, PT, R38, R15, PT ;  /* 0x0000000f2600720c */ /* 0x000fc80003f44270 */
[----:B------:R-:W-:-:S05]  /*4230*/  SEL R11, R16, RZ, !P2 ;  /* 0x000000ff100b7207 */ /* 0x000fca0005000000 */
[----:B------:R-:W-:Y:S02]  /*4240*/  IMAD.IADD R40, R36, 0x1, R11 ;  /* 0x0000000124287824 */ /* 0x000fe400078e020b */
[----:B------:R-:W-:Y:S02]  /*4250*/  VIADD R36, R37, 0x8 ;  /* 0x0000000825247836 */ /* 0x000fe40000000000 */
[----:B------:R-:W-:-:S07]  /*4260*/  IMAD.MOV.U32 R13, RZ, RZ, R40 ;  /* 0x000000ffff0d7224 */ /* 0x000fce00078e0028 */
[----:B------:R-:W-:Y:S05]  /*4270*/  WARPSYNC.COLLECTIVE R10, `(.L_x_42) ;  /* 0x000000000a087348 */ /* 0x000fea0003c00000 */
[----:B------:R0:W1:Y:S02]  /*4280*/  SHFL.DOWN P2, R16, R13, R14, R15 ;  /* 0x0800000e0d107389 */ /* 0x000064000004000f */
[----:B01----:R-:W-:Y:S05]  /*4290*/  ENDCOLLECTIVE ;  /* 0x000000000000791b */ /* 0x003fea0003800000 */
.L_x_42:
[----:B------:R-:W-:Y:S01]  /*42a0*/  IMAD.MOV.U32 R14, RZ, RZ, 0x8 ;  /* 0x00000008ff0e7424 */ /* 0x000fe200078e00ff */
[----:B------:R-:W-:-:S04]  /*42b0*/  ISETP.GT.AND P2, PT, R19, R15, PT ;  /* 0x0000000f1300720c */ /* 0x000fc80003f44270 */
[----:B------:R-:W-:-:S05]  /*42c0*/  SEL R11, R16, RZ, !P2 ;  /* 0x000000ff100b7207 */ /* 0x000fca0005000000 */
[----:B------:R-:W-:-:S04]  /*42d0*/  IMAD.IADD R42, R40, 0x1, R11 ;  /* 0x00000001282a7824 */ /* 0x000fc800078e020b */
[----:B------:R-:W-:-:S07]  /*42e0*/  IMAD.MOV.U32 R13, RZ, RZ, R42 ;  /* 0x000000ffff0d7224 */ /* 0x000fce00078e002a */
[----:B------:R-:W-:Y:S05]  /*42f0*/  WARPSYNC.COLLECTIVE R10, `(.L_x_43) ;  /* 0x000000000a087348 */ /* 0x000fea0003c00000 */
[----:B------:R0:W1:Y:S02]  /*4300*/  SHFL.DOWN P2, R16, R13, R14, R15 ;  /* 0x0800000e0d107389 */ /* 0x000064000004000f */
[----:B01----:R-:W-:Y:S05]  /*4310*/  ENDCOLLECTIVE ;  /* 0x000000000000791b */ /* 0x003fea0003800000 */
.L_x_43:
        /* <DEDUP_REMOVED lines=8> */
.L_x_44:
[----:B------:R-:W-:Y:S05]  /*43a0*/  WARPSYNC.COLLECTIVE R10, `(.L_x_45) ;  /* 0x000000000a087348 */ /* 0x000fea0003c00000 */
[----:B------:R-:W-:Y:S01]  /*43b0*/  VOTE.ALL P0, P0 ;  /* 0x0000000000ff7806 */ /* 0x000fe20000000000 */
[----:B------:R-:W-:-:S12]  /*43c0*/  ENDCOLLECTIVE ;  /* 0x000000000000791b */ /* 0x000fd80003800000 */
.L_x_45:
[----:B------:R-:W0:Y:S01]  /*43d0*/  LDC.64 R12, c[0x0][0x390] ;  /* 0x0000e400ff0c7b82 */ /* 0x000e220000000a00 */
[----:B------:R-:W-:-:S04]  /*43e0*/  ISETP.GT.AND P2, PT, R39, R15, PT ;  /* 0x0000000f2700720c */ /* 0x000fc80003f44270 */
[----:B------:R-:W-:-:S05]  /*43f0*/  SEL R16, R16, RZ, !P2 ;  /* 0x000000ff10107207 */ /* 0x000fca0005000000 */
[----:B------:R-:W-:Y:S01]  /*4400*/  IMAD.IADD R40, R41, 0x1, R16 ;  /* 0x0000000129287824 */ /* 0x000fe200078e0210 */
[----:B0-----:R-:W-:-:S05]  /*4410*/  IADD3 R42, P2, PT, R12, 0x100, RZ ;  /* 0x000001000c2a7810 */ /* 0x001fca0007f5e0ff */
[----:B------:R-:W-:Y:S01]  /*4420*/  IMAD.X R43, RZ, RZ, R13, P2 ;  /* 0x000000ffff2b7224 */ /* 0x000fe200010e060d */
[----:B------:R-:W-:Y:S07]  /*4430*/  BRA `(.L_x_46) ;  /* 0xffffffcc00b47947 */ /* 0x000fee000383ffff */
.L_x_11:
[----:B------:R-:W-:Y:S01]  /*4440*/  BSSY B1, `(.L_x_47) ;  /* 0x0000006000017945 */ /* 0x000fe20003800000 */
[----:B------:R-:W-:Y:S01]  /*4450*/  PLOP3.LUT P0, PT, P0, PT, PT, 0x8, 0x80 ;  /* 0x000000000080781c */ /* 0x000fe2000070e170 */
[----:B------:R-:W-:-:S12]  /*4460*/  IMAD.MOV.U32 R10, RZ, RZ, -0x1 ;  /* 0xffffffffff0a7424 */ /* 0x000fd800078e00ff */
[----:B------:R-:W-:Y:S05]  /*4470*/  WARPSYNC.COLLECTIVE R10, `(.L_x_48) ;  /* 0x000000000a087348 */ /* 0x000fea0003c00000 */
[----:B------:R-:W-:Y:S01]  /*4480*/  VOTE.ANY P0, P0 ;  /* 0x0000000000ff7806 */ /* 0x000fe20000000100 */
[----:B------:R-:W-:-:S12]  /*4490*/  ENDCOLLECTIVE ;  /* 0x000000000000791b */ /* 0x000fd80003800000 */
.L_x_48:
[----:B------:R-:W-:Y:S05]  /*44a0*/  BSYNC B1 ;  /* 0x0000000000017941 */ /* 0x000fea0003800000 */
.L_x_47:
[----:B------:R-:W-:Y:S05]  /*44b0*/  BRA `(.L_x_49) ;  /* 0xffffffcc00bc7947 */ /* 0x000fea000383ffff */
.L_x_13:
[----:B------:R-:W-:Y:S01]  /*44c0*/  BSSY B1, `(.L_x_50) ;  /* 0x0000006000017945 */ /* 0x000fe20003800000 */
[----:B------:R-:W-:Y:S01]  /*44d0*/  PLOP3.LUT P0, PT, P0, PT, PT, 0x8, 0x80 ;  /* 0x000000000080781c */ /* 0x000fe2000070e170 */
[----:B------:R-:W-:-:S12]  /*44e0*/  IMAD.MOV.U32 R10, RZ, RZ, -0x1 ;  /* 0xffffffffff0a7424 */ /* 0x000fd800078e00ff */
[----:B------:R-:W-:Y:S05]  /*44f0*/  WARPSYNC.COLLECTIVE R10, `(.L_x_51) ;  /* 0x000000000a087348 */ /* 0x000fea0003c00000 */
[----:B------:R-:W-:Y:S01]  /*4500*/  VOTE.ANY P0, P0 ;  /* 0x0000000000ff7806 */ /* 0x000fe20000000100 */
[----:B------:R-:W-:-:S12]  /*4510*/  ENDCOLLECTIVE ;  /* 0x000000000000791b */ /* 0x000fd80003800000 */
.L_x_51:
[----:B------:R-:W-:Y:S05]  /*4520*/  BSYNC B1 ;  /* 0x0000000000017941 */ /* 0x000fea0003800000 */
.L_x_50:
[----:B------:R-:W-:Y:S05]  /*4530*/  BRA `(.L_x_52) ;  /* 0xffffffcc00c07947 */ /* 0x000fea000383ffff */
.L_x_15:
[----:B------:R-:W-:Y:S01]  /*4540*/  BSSY B1, `(.L_x_53) ;  /* 0x0000006000017945 */ /* 0x000fe20003800000 */
[----:B------:R-:W-:Y:S01]  /*4550*/  PLOP3.LUT P2, PT, P0, PT, PT, 0x8, 0x80 ;  /* 0x000000000080781c */ /* 0x000fe2000074e170 */
[----:B------:R-:W-:-:S12]  /*4560*/  IMAD.MOV.U32 R10, RZ, RZ, -0x1 ;  /* 0xffffffffff0a7424 */ /* 0x000fd800078e00ff */
[----:B------:R-:W-:Y:S05]  /*4570*/  WARPSYNC.COLLECTIVE R10, `(.L_x_54) ;  /* 0x000000000a087348 */ /* 0x000fea0003c00000 */
[----:B------:R-:W-:Y:S01]  /*4580*/  VOTE.ANY R10, PT, P2 ;  /* 0x00000000000a7806 */ /* 0x000fe200010e0100 */
[----:B------:R-:W-:Y:S06]  /*4590*/  ENDCOLLECTIVE ;  /* 0x000000000000791b */ /* 0x000fec0003800000 */
.L_x_54:
[----:B------:R-:W-:Y:S05]  /*45a0*/  BSYNC B1 ;  /* 0x0000000000017941 */ /* 0x000fea0003800000 */
.L_x_53:
[----:B------:R-:W-:Y:S01]  /*45b0*/  LOP3.LUT R10, R10, 0x80000000, R8, 0xec, !PT ;  /* 0x800000000a0a7812 */ /* 0x000fe200078eec08 */
[----:B------:R-:W-:Y:S02]  /*45c0*/  IMAD.MOV.U32 R14, RZ, RZ, 0x1 ;  /* 0x00000001ff0e7424 */ /* 0x000fe400078e00ff */
[----:B------:R-:W-:Y:S02]  /*45d0*/  VIADD R18, R18, 0xffffffe0 ;  /* 0xffffffe012127836 */ /* 0x000fe40000000000 */
[----:B------:R-:W-:-:S05]  /*45e0*/  VIADD R15, R10, 0xffffffff ;  /* 0xffffffff0a0f7836 */ /* 0x000fca0000000000 */
[----:B------:R-:W-:Y:S01]  /*45f0*/  LOP3.LUT R15, R10, R15, RZ, 0xc, !PT ;  /* 0x0000000f0a0f7212 */ /* 0x000fe200078e0cff */
[----:B------:R-:W-:-:S05]  /*4600*/  IMAD.MOV.U32 R10, RZ, RZ, -0x1 ;  /* 0xffffffffff0a7424 */ /* 0x000fca00078e00ff */
[----:B------:R-:W0:Y:S02]  /*4610*/  POPC R15, R15 ;  /* 0x0000000f000f7309 */ /* 0x000e240000000000 */
[----:B0-----:R-:W-:Y:S05]  /*4620*/  WARPSYNC.COLLECTIVE R10, `(.L_x_55) ;  /* 0x000000000a087348 */ /* 0x001fea0003c00000 */
[----:B0-----:R0:W1:Y:S02]  /*4630*/  SHFL.DOWN P2, R16, R13, R14, R15 ;  /* 0x0800000e0d107389 */ /* 0x001064000004000f */
[----:B01----:R-:W-:Y:S05]  /*4640*/  ENDCOLLECTIVE ;  /* 0x000000000000791b */ /* 0x003fea0003800000 */
.L_x_55:
[----:B------:R-:W-:Y:S01]  /*4650*/  ISETP.GE.AND P0, PT, R37, R15, PT ;  /* 0x0000000f2500720c */ /* 0x000fe20003f06270 */
[----:B------:R-:W-:-:S03]  /*4660*/  IMAD.MOV.U32 R14, RZ, RZ, 0x2 ;  /* 0x00000002ff0e7424 */ /* 0x000fc600078e00ff */
[----:B------:R-:W-:Y:S02]  /*4670*/  SEL R16, R16, RZ, !P0 ;  /* 0x000000ff10107207 */ /* 0x000fe40004000000 */
[----:B------:R-:W-:-:S03]  /*4680*/  ISETP.GT.AND P0, PT, R38, R15, PT ;  /* 0x0000000f2600720c */ /* 0x000fc60003f04270 */
[----:B------:R-:W-:-:S04]  /*4690*/  IMAD.IADD R41, R16, 0x1, R13 ;  /* 0x0000000110297824 */ /* 0x000fc800078e020d */
[----:B------:R-:W-:-:S07]  /*46a0*/  IMAD.MOV.U32 R13, RZ, RZ, R41 ;  /* 0x000000ffff0d7224 */ /* 0x000fce00078e0029 */
[----:B------:R-:W-:Y:S05]  /*46b0*/  WARPSYNC.COLLECTIVE R10, `(.L_x_56) ;  /* 0x000000000a087348 */ /* 0x000fea0003c00000 */
[----:B------:R0:W1:Y:S02]  /*46c0*/  SHFL.DOWN P2, R16, R13, R14, R15 ;  /* 0x0800000e0d107389 */ /* 0x000064000004000f */
[----:B01----:R-:W-:Y:S05]  /*46d0*/  ENDCOLLECTIVE ;  /* 0x000000000000791b */ /* 0x003fea0003800000 */
.L_x_56:
[----:B------:R-:W-:Y:S01]  /*46e0*/  IMAD.MOV.U32 R14, RZ, RZ, 0x4 ;  /* 0x00000004ff0e7424 */ /* 0x000fe200078e00ff */
[----:B------:R-:W-:Y:S02]  /*46f0*/  SEL R16, R16, RZ, !P0 ;  /* 0x000000ff10107207 */ /* 0x000fe40004000000 */
[----:B------:R-:W-:-:S03]  /*4700*/  ISETP.GT.AND P0, PT, R19, R15, PT ;  /* 0x0000000f1300720c */ /* 0x000fc60003f04270 */
[----:B------:R-:W-:-:S04]  /*4710*/  IMAD.IADD R41, R41, 0x1, R16 ;  /* 0x0000000129297824 */ /* 0x000fc800078e0210 */
[----:B------:R-:W-:-:S07]  /*4720*/  IMAD.MOV.U32 R13, RZ, RZ, R41 ;  /* 0x000000ffff0d7224 */ /* 0x000fce00078e0029 */
[----:B------:R-:W-:Y:S05]  /*4730*/  WARPSYNC.COLLECTIVE R10, `(.L_x_57) ;  /* 0x000000000a087348 */ /* 0x000fea0003c00000 */
[----:B------:R0:W1:Y:S02]  /*4740*/  SHFL.DOWN P2, R16, R13, R14, R15 ;  /* 0x0800000e0d107389 */ /* 0x000064000004000f */
[----:B01----:R-:W-:Y:S05]  /*4750*/  ENDCOLLECTIVE ;  /* 0x000000000000791b */ /* 0x003fea0003800000 */
.L_x_57:
[----:B------:R-:W-:Y:S01]  /*4760*/  IMAD.MOV.U32 R14, RZ, RZ, 0x8 ;  /* 0x00000008ff0e7424 */ /* 0x000fe200078e00ff */
[----:B------:R-:W-:Y:S02]  /*4770*/  SEL R16, R16, RZ, !P0 ;  /* 0x000000ff10107207 */ /* 0x000fe40004000000 */
[----:B------:R-:W-:-:S03]  /*4780*/  ISETP.GT.AND P0, PT, R36, R15, PT ;  /* 0x0000000f2400720c */ /* 0x000fc60003f04270 */
[----:B------:R-:W-:-:S10]  /*4790*/  IMAD.IADD R13, R41, 0x1, R16 ;  /* 0x00000001290d7824 */ /* 0x000fd400078e0210 */
[----:B------:R-:W-:Y:S05]  /*47a0*/  WARPSYNC.COLLECTIVE R10, `(.L_x_58) ;  /* 0x000000000a087348 */ /* 0x000fea0003c00000 */
[----:B------:R0:W1:Y:S02]  /*47b0*/  SHFL.DOWN P2, R16, R13, R14, R15 ;  /* 0x0800000e0d107389 */ /* 0x000064000004000f */
[----:B01----:R-:W-:Y:S05]  /*47c0*/  ENDCOLLECTIVE ;  /* 0x000000000000791b */ /* 0x003fea0003800000 */
.L_x_58:
        /* <DEDUP_REMOVED lines=8> */
.L_x_59:
[----:B------:R-:W-:Y:S02]  /*4850*/  SEL R16, R16, RZ, !P0 ;  /* 0x000000ff10107207 */ /* 0x000fe40004000000 */
[----:B------:R-:W-:Y:S02]  /*4860*/  ISETP.NE.AND P0, PT, R12, 0x65, PT ;  /* 0x000000650c00780c */ /* 0x000fe40003f05270 */
[----:B------:R-:W-:-:S11]  /*4870*/  IADD3 R40, PT, PT, R41, R16, R40 ;  /* 0x0000001029287210 */ /* 0x000fd60007ffe028 */
[----:B------:R-:W-:Y:S05]  /*4880*/  WARPSYNC.COLLECTIVE R10, `(.L_x_60) ;  /* 0x000000000a087348 */ /* 0x000fea0003c00000 */
[----:B------:R-:W-:Y:S01]  /*4890*/  VOTE.ALL P0, P0 ;  /* 0x0000000000ff7806 */ /* 0x000fe20000000000 */
[----:B------:R-:W-:-:S12]  /*48a0*/  ENDCOLLECTIVE ;  /* 0x000000000000791b */ /* 0x000fd80003800000 */
.L_x_60:
[----:B------:R-:W-:Y:S05]  /*48b0*/  BRA `(.L_x_61) ;  /* 0xffffffcc00607947 */ /* 0x000fea000383ffff */
.L_x_20:
[----:B------:R-:W-:Y:S01]  /*48c0*/  BSSY B0, `(.L_x_62) ;  /* 0x0000006000007945 */ /* 0x000fe20003800000 */
[----:B------:R-:W-:Y:S01]  /*48d0*/  PLOP3.LUT P0, PT, P0, PT, PT, 0x8, 0x80 ;  /* 0x000000000080781c */ /* 0x000fe2000070e170 */
[----:B------:R-:W-:-:S12]  /*48e0*/  IMAD.MOV.U32 R10, RZ, RZ, -0x1 ;  /* 0xffffffffff0a7424 */ /* 0x000fd800078e00ff */
[----:B------:R-:W-:Y:S05]  /*48f0*/  WARPSYNC.COLLECTIVE R10, `(.L_x_63) ;  /* 0x000000000a087348 */ /* 0x000fea0003c00000 */
[----:B------:R-:W-:Y:S01]  /*4900*/  VOTE.ANY P0, P0 ;  /* 0x0000000000ff7806 */ /* 0x000fe20000000100 */
[----:B------:R-:W-:-:S12]  /*4910*/  ENDCOLLECTIVE ;  /* 0x000000000000791b */ /* 0x000fd80003800000 */
.L_x_63:
[----:B------:R-:W-:Y:S05]  /*4920*/  BSYNC B0 ;  /* 0x0000000000007941 */ /* 0x000fea0003800000 */
.L_x_62:
[----:B------:R-:W-:Y:S05]  /*4930*/  BRA `(.L_x_64) ;  /* 0xffffffe4006c7947 */ /* 0x000fea000383ffff */
.L_x_22:
[----:B------:R-:W-:Y:S01]  /*4940*/  BSSY B0, `(.L_x_65) ;  /* 0x0000006000007945 */ /* 0x000fe20003800000 */
[----:B------:R-:W-:Y:S01]  /*4950*/  PLOP3.LUT P0, PT, P0, PT, PT, 0x8, 0x80 ;  /* 0x000000000080781c */ /* 0x000fe2000070e170 */
[----:B------:R-:W-:-:S12]  /*4960*/  IMAD.MOV.U32 R10, RZ, RZ, -0x1 ;  /* 0xffffffffff0a7424 */ /* 0x000fd800078e00ff */
[----:B------:R-:W-:Y:S05]  /*4970*/  WARPSYNC.COLLECTIVE R10, `(.L_x_66) ;  /* 0x000000000a087348 */ /* 0x000fea0003c00000 */
[----:B------:R-:W-:Y:S01]  /*4980*/  VOTE.ANY P0, P0 ;  /* 0x0000000000ff7806 */ /* 0x000fe20000000100 */
[----:B------:R-:W-:-:S12]  /*4990*/  ENDCOLLECTIVE ;  /* 0x000000000000791b */ /* 0x000fd80003800000 */
.L_x_66:
[----:B------:R-:W-:Y:S05]  /*49a0*/  BSYNC B0 ;  /* 0x0000000000007941 */ /* 0x000fea0003800000 */
.L_x_65:
[----:B------:R-:W-:Y:S05]  /*49b0*/  BRA `(.L_x_67) ;  /* 0xffffffe400707947 */ /* 0x000fea000383ffff */
.L_x_24:
[----:B------:R-:W0:Y:S01]  /*49c0*/  S2R R19, SR_GEMASK ;  /* 0x0000000000137919 */ /* 0x000e220000003c00 */
[----:B------:R-:W-:Y:S01]  /*49d0*/  BSSY B0, `(.L_x_68) ;  /* 0x0000007000007945 */ /* 0x000fe20003800000 */
[----:B------:R-:W-:Y:S01]  /*49e0*/  ISETP.NE.AND P0, PT, R8, 0x65, PT ;  /* 0x000000650800780c */ /* 0x000fe20003f05270 */
[----:B------:R-:W-:Y:S01]  /*49f0*/  IMAD.MOV.U32 R10, RZ, RZ, -0x1 ;  /* 0xffffffffff0a7424 */ /* 0x000fe200078e00ff */
[----:B------:R-:W-:-:S13]  /*4a00*/  PLOP3.LUT P2, PT, P2, PT, PT, 0x8, 0x80 ;  /* 0x000000000080781c */ /* 0x000fda000174e170 */
[----:B0-----:R-:W-:Y:S05]  /*4a10*/  WARPSYNC.COLLECTIVE R10, `(.L_x_69) ;  /* 0x000000000a087348 */ /* 0x001fea0003c00000 */
[----:B------:R-:W-:Y:S01]  /*4a20*/  VOTE.ANY R10, PT, P2 ;  /* 0x00000000000a7806 */ /* 0x000fe200010e0100 */
[----:B0-----:R-:W-:Y:S06]  /*4a30*/  ENDCOLLECTIVE ;  /* 0x000000000000791b */ /* 0x001fec0003800000 */
.L_x_69:
[----:B------:R-:W-:Y:S05]  /*4a40*/  BSYNC B0 ;  /* 0x0000000000007941 */ /* 0x000fea0003800000 */
.L_x_68:
[----:B------:R-:W-:Y:S01]  /*4a50*/  LOP3.LUT R10, R10, 0x80000000, R19, 0xec, !PT ;  /* 0x800000000a0a7812 */ /* 0x000fe200078eec13 */
[----:B------:R-:W-:-:S04]  /*4a60*/  IMAD.MOV.U32 R14, RZ, RZ, 0x1 ;  /* 0x00000001ff0e7424 */ /* 0x000fc800078e00ff */
[----:B------:R-:W-:-:S05]  /*4a70*/  VIADD R13, R10, 0xffffffff ;  /* 0xffffffff0a0d7836 */ /* 0x000fca0000000000 */
[----:B------:R-:W-:Y:S01]  /*4a80*/  LOP3.LUT R8, R10, R13, RZ, 0xc, !PT ;  /* 0x0000000d0a087212 */ /* 0x000fe200078e0cff */
[----:B------:R-:W-:Y:S02]  /*4a90*/  IMAD.MOV.U32 R13, RZ, RZ, R9 ;  /* 0x000000ffff0d7224 */ /* 0x000fe400078e0009 */
[----:B------:R-:W-:Y:S01]  /*4aa0*/  IMAD.MOV.U32 R10, RZ, RZ, -0x1 ;  /* 0xffffffffff0a7424 */ /* 0x000fe200078e00ff */
[----:B------:R0:W1:Y:S02]  /*4ab0*/  POPC R15, R8 ;  /* 0x00000008000f7309 */ /* 0x0000640000000000 */
[----:B0-----:R-:W-:-:S07]  /*4ac0*/  VIADD R8, R39, 0x4 ;  /* 0x0000000427087836 */ /* 0x001fce0000000000 */
[----:B-1----:R-:W-:Y:S05]  /*4ad0*/  WARPSYNC.COLLECTIVE R10, `(.L_x_70) ;  /* 0x000000000a087348 */ /* 0x002fea0003c00000 */
[----:B-1----:R0:W1:Y:S02]  /*4ae0*/  SHFL.DOWN P2, R16, R13, R14, R15 ;  /* 0x0800000e0d107389 */ /* 0x002064000004000f */
[----:B01----:R-:W-:Y:S05]  /*4af0*/  ENDCOLLECTIVE ;  /* 0x000000000000791b */ /* 0x003fea0003800000 */
.L_x_70:
[----:B------:R-:W-:Y:S01]  /*4b00*/  IMAD.MOV.U32 R14, RZ, RZ, 0x2 ;  /* 0x00000002ff0e7424 */ /* 0x000fe200078e00ff */
[----:B------:R-:W-:-:S04]  /*4b10*/  ISETP.GE.AND P2, PT, R39, R15, PT ;  /* 0x0000000f2700720c */ /* 0x000fc80003f46270 */
[----:B------:R-:W-:Y:S01]  /*4b20*/  SEL R12, R16, RZ, !P2 ;  /* 0x000000ff100c7207 */ /* 0x000fe20005000000 */
[----:B------:R-:W-:-:S04]  /*4b30*/  VIADD R16, R39, 0x2 ;  /* 0x0000000227107836 */ /* 0x000fc80000000000 */
[----:B------:R-:W-:Y:S01]  /*4b40*/  IMAD.IADD R12, R12, 0x1, R9 ;  /* 0x000000010c0c7824 */ /* 0x000fe200078e0209 */
[----:B------:R-:W-:-:S03]  /*4b50*/  ISETP.GT.AND P3, PT, R16, R15, PT ;  /* 0x0000000f1000720c */ /* 0x000fc60003f64270 */
[----:B------:R-:W-:-:S10]  /*4b60*/  IMAD.MOV.U32 R13, RZ, RZ, R12 ;  /* 0x000000ffff0d7224 */ /* 0x000fd400078e000c */
[----:B------:R-:W-:Y:S05]  /*4b70*/  WARPSYNC.COLLECTIVE R10, `(.L_x_71) ;  /* 0x000000000a087348 */ /* 0x000fea0003c00000 */
[----:B------:R0:W1:Y:S02]  /*4b80*/  SHFL.DOWN P2, R16, R13, R14, R15 ;  /* 0x0800000e0d107389 */ /* 0x000064000004000f */
[----:B01----:R-:W-:Y:S05]  /*4b90*/  ENDCOLLECTIVE ;  /* 0x000000000000791b */ /* 0x003fea0003800000 */
.L_x_71:
[----:B------:R-:W-:Y:S01]  /*4ba0*/  IMAD.MOV.U32 R14, RZ, RZ, 0x4 ;  /* 0x00000004ff0e7424 */ /* 0x000fe200078e00ff */
[----:B------:R-:W-:Y:S02]  /*4bb0*/  SEL R9, R16, RZ, !P3 ;  /* 0x000000ff10097207 */ /* 0x000fe40005800000 */
[----:B------:R-:W-:Y:S01]  /*4bc0*/  ISETP.GT.AND P3, PT, R8, R15, PT ;  /* 0x0000000f0800720c */ /* 0x000fe20003f64270 */
[----:B------:R-:W-:Y:S02]  /*4bd0*/  VIADD R8, R39, 0x8 ;  /* 0x0000000827087836 */ /* 0x000fe40000000000 */
[----:B------:R-:W-:-:S04]  /*4be0*/  IMAD.IADD R38, R12, 0x1, R9 ;  /* 0x000000010c267824 */ /* 0x000fc800078e0209 */
[----:B------:R-:W-:-:S07]  /*4bf0*/  IMAD.MOV.U32 R13, RZ, RZ, R38 ;  /* 0x000000ffff0d7224 */ /* 0x000fce00078e0026 */
[----:B------:R-:W-:Y:S05]  /*4c00*/  WARPSYNC.COLLECTIVE R10, `(.L_x_72) ;  /* 0x000000000a087348 */ /* 0x000fea0003c00000 */
[----:B------:R0:W1:Y:S02]  /*4c10*/  SHFL.DOWN P2, R16, R13, R14, R15 ;  /* 0x0800000e0d107389 */ /* 0x000064000004000f */
[----:B01----:R-:W-:Y:S05]  /*4c20*/  ENDCOLLECTIVE ;  /* 0x000000000000791b */ /* 0x003fea0003800000 */
.L_x_72:
        /* <DEDUP_REMOVED lines=9> */
.L_x_73:
[----:B------:R-:W-:Y:S01]  /*4cc0*/  IMAD.MOV.U32 R14, RZ, RZ, 0x10 ;  /* 0x00000010ff0e7424 */ /* 0x000fe200078e00ff */
[----:B------:R-:W-:-:S05]  /*4cd0*/  SEL R9, R16, RZ, !P3 ;  /* 0x000000ff10097207 */ /* 0x000fca0005800000 */
[----:B------:R-:W-:-:S04]  /*4ce0*/  IMAD.IADD R42, R44, 0x1, R9 ;  /* 0x000000012c2a7824 */ /* 0x000fc800078e0209 */
[----:B------:R-:W-:-:S07]  /*4cf0*/  IMAD.MOV.U32 R13, RZ, RZ, R42 ;  /* 0x000000ffff0d7224 */ /* 0x000fce00078e002a */
[----:B------:R-:W-:Y:S05]  /*4d00*/  WARPSYNC.COLLECTIVE R10, `(.L_x_74) ;  /* 0x000000000a087348 */ /* 0x000fea0003c00000 */
[----:B------:R0:W1:Y:S02]  /*4d10*/  SHFL.DOWN P2, R16, R13, R14, R15 ;  /* 0x0800000e0d107389 */ /* 0x000064000004000f */
[----:B01----:R-:W-:Y:S05]  /*4d20*/  ENDCOLLECTIVE ;  /* 0x000000000000791b */ /* 0x003fea0003800000 */
.L_x_74:
[----:B------:R-:W-:Y:S05]  /*4d30*/  WARPSYNC.COLLECTIVE R10, `(.L_x_75) ;  /* 0x000000000a087348 */ /* 0x000fea0003c00000 */
[----:B------:R-:W-:Y:S01]  /*4d40*/  VOTE.ALL P0, P0 ;  /* 0x0000000000ff7806 */ /* 0x000fe20000000000 */
[----:B------:R-:W-:-:S12]  /*4d50*/  ENDCOLLECTIVE ;  /* 0x000000000000791b */ /* 0x000fd80003800000 */
.L_x_75:
[----:B------:R-:W-:-:S04]  /*4d60*/  ISETP.GT.AND P2, PT, R8, R15, PT ;  /* 0x0000000f0800720c */ /* 0x000fc80003f44270 */
[----:B------:R-:W-:-:S05]  /*4d70*/  SEL R9, R16, RZ, !P2 ;  /* 0x000000ff10097207 */ /* 0x000fca0005000000 */
[----:B------:R-:W-:Y:S02]  /*4d80*/  IMAD.IADD R12, R42, 0x1, R9 ;  /* 0x000000012a0c7824 */ /* 0x000fe400078e0209 */
[----:B------:R-:W0:Y:S02]  /*4d90*/  LDC.64 R8, c[0x0][0x390] ;  /* 0x0000e400ff087b82 */ /* 0x000e240000000a00 */
[----:B0-----:R-:W-:-:S05]  /*4da0*/  IADD3 R38, P2, PT, R8, 0x100, RZ ;  /* 0x0000010008267810 */ /* 0x001fca0007f5e0ff */
[----:B------:R-:W-:Y:S01]  /*4db0*/  IMAD.X R43, RZ, RZ, R9, P2 ;  /* 0x000000ffff2b7224 */ /* 0x000fe200010e0609 */
[----:B------:R-:W-:Y:S07]  /*4dc0*/  BRA `(.L_x_76) ;  /* 0xffffffe400087947 */ /* 0x000fee000383ffff */
.L_x_26:
[----:B------:R-:W-:Y:S01]  /*4dd0*/  BSSY B0, `(.L_x_77) ;  /* 0x0000006000007945 */ /* 0x000fe20003800000 */
[----:B------:R-:W-:Y:S01]  /*4de0*/  PLOP3.LUT P0, PT, P0, PT, PT, 0x8, 0x80 ;  /* 0x000000000080781c */ /* 0x000fe2000070e170 */
[----:B------:R-:W-:-:S12]  /*4df0*/  IMAD.MOV.U32 R10, RZ, RZ, -0x1 ;  /* 0xffffffffff0a7424 */ /* 0x000fd800078e00ff */
[----:B------:R-:W-:Y:S05]  /*4e00*/  WARPSYNC.COLLECTIVE R10, `(.L_x_78) ;  /* 0x000000000a087348 */ /* 0x000fea0003c00000 */
[----:B------:R-:W-:Y:S01]  /*4e10*/  VOTE.ANY P0, P0 ;  /* 0x0000000000ff7806 */ /* 0x000fe20000000100 */
[----:B------:R-:W-:-:S12]  /*4e20*/  ENDCOLLECTIVE ;  /* 0x000000000000791b */ /* 0x000fd80003800000 */
.L_x_78:
[----:B------:R-:W-:Y:S05]  /*4e30*/  BSYNC B0 ;  /* 0x0000000000007941 */ /* 0x000fea0003800000 */
.L_x_77:
[----:B------:R-:W-:Y:S05]  /*4e40*/  BRA `(.L_x_79) ;  /* 0xffffffe400187947 */ /* 0x000fea000383ffff */
.L_x_28:
[----:B------:R-:W-:Y:S01]  /*4e50*/  BSSY B0, `(.L_x_80) ;  /* 0x0000006000007945 */ /* 0x000fe20003800000 */
[----:B------:R-:W-:Y:S01]  /*4e60*/  PLOP3.LUT P0, PT, P0, PT, PT, 0x8, 0x80 ;  /* 0x000000000080781c */ /* 0x000fe2000070e170 */
[----:B------:R-:W-:-:S12]  /*4e70*/  IMAD.MOV.U32 R10, RZ, RZ, -0x1 ;  /* 0xffffffffff0a7424 */ /* 0x000fd800078e00ff */
[----:B------:R-:W-:Y:S05]  /*4e80*/  WARPSYNC.COLLECTIVE R10, `(.L_x_81) ;  /* 0x000000000a087348 */ /* 0x000fea0003c00000 */
[----:B------:R-:W-:Y:S01]  /*4e90*/  VOTE.ANY P0, P0 ;  /* 0x0000000000ff7806 */ /* 0x000fe20000000100 */
[----:B------:R-:W-:-:S12]  /*4ea0*/  ENDCOLLECTIVE ;  /* 0x000000000000791b */ /* 0x000fd80003800000 */
.L_x_81:
[----:B------:R-:W-:Y:S05]  /*4eb0*/  BSYNC B0 ;  /* 0x0000000000007941 */ /* 0x000fea0003800000 */
.L_x_80:
[----:B------:R-:W-:Y:S05]  /*4ec0*/  BRA `(.L_x_82) ;  /* 0xffffffe4001c7947 */ /* 0x000fea000383ffff */
.L_x_30:
[----:B------:R-:W-:Y:S01]  /*4ed0*/  BSSY B0, `(.L_x_83) ;  /* 0x0000006000007945 */ /* 0x000fe20003800000 */
[----:B------:R-:W-:Y:S01]  /*4ee0*/  PLOP3.LUT P2, PT, P0, PT, PT, 0x8, 0x80 ;  /* 0x000000000080781c */ /* 0x000fe2000074e170 */
[----:B------:R-:W-:-:S12]  /*4ef0*/  IMAD.MOV.U32 R10, RZ, RZ, -0x1 ;  /* 0xffffffffff0a7424 */ /* 0x000fd800078e00ff */
[----:B------:R-:W-:Y:S05]  /*4f00*/  WARPSYNC.COLLECTIVE R10, `(.L_x_84) ;  /* 0x000000000a087348 */ /* 0x000fea0003c00000 */
[----:B------:R-:W-:Y:S01]  /*4f10*/  VOTE.ANY R10, PT, P2 ;  /* 0x00000000000a7806 */ /* 0x000fe200010e0100 */
[----:B------:R-:W-:Y:S06]  /*4f20*/  ENDCOLLECTIVE ;  /* 0x000000000000791b */ /* 0x000fec0003800000 */
.L_x_84:
[----:B------:R-:W-:Y:S05]  /*4f30*/  BSYNC B0 ;  /* 0x0000000000007941 */ /* 0x000fea0003800000 */
.L_x_83:
[----:B------:R-:W-:Y:S01]  /*4f40*/  LOP3.LUT R10, R10, 0x80000000, R19, 0xec, !PT ;  /* 0x800000000a0a7812 */ /* 0x000fe200078eec13 */
[----:B------:R-:W-:Y:S02]  /*4f50*/  IMAD.MOV.U32 R14, RZ, RZ, 0x1 ;  /* 0x00000001ff0e7424 */ /* 0x000fe400078e00ff */
[----:B------:R-:W-:Y:S02]  /*4f60*/  VIADD R18, R18, 0xffffffe0 ;  /* 0xffffffe012127836 */ /* 0x000fe40000000000 */
[----:B------:R-:W-:-:S05]  /*4f70*/  VIADD R13, R10, 0xffffffff ;  /* 0xffffffff0a0d7836 */ /* 0x000fca0000000000 */
[----:B------:R-:W-:Y:S01]  /*4f80*/  LOP3.LUT R45, R10, R13, RZ, 0xc, !PT ;  /* 0x0000000d0a2d7212 */ /* 0x000fe200078e0cff */
[----:B------:R-:W-:Y:S02]  /*4f90*/  IMAD.MOV.U32 R13, RZ, RZ, R9 ;  /* 0x000000ffff0d7224 */ /* 0x000fe400078e0009 */
[----:B------:R-:W-:Y:S01]  /*4fa0*/  IMAD.MOV.U32 R10, RZ, RZ, -0x1 ;  /* 0xffffffffff0a7424 */ /* 0x000fe200078e00ff */
[----:B------:R0:W1:Y:S06]  /*4fb0*/  POPC R15, R45 ;  /* 0x0000002d000f7309 */ /* 0x00006c0000000000 */
[----:B01----:R-:W-:Y:S05]  /*4fc0*/  WARPSYNC.COLLECTIVE R10, `(.L_x_85) ;  /* 0x000000000a087348 */ /* 0x003fea0003c00000 */
[----:B-1----:R1:W2:Y:S02]  /*4fd0*/  SHFL.DOWN P2, R16, R13, R14, R15 ;  /* 0x0800000e0d107389 */ /* 0x0022a4000004000f */
[----:B012---:R-:W-:Y:S05]  /*4fe0*/  ENDCOLLECTIVE ;  /* 0x000000000000791b */ /* 0x007fea0003800000 */
.L_x_85:
[----:B------:R-:W-:Y:S01]  /*4ff0*/  ISETP.GE.AND P0, PT, R39, R15, PT ;  /* 0x0000000f2700720c */ /* 0x000fe20003f06270 */
[----:B------:R-:W-:-:S03]  /*5000*/  IMAD.MOV.U32 R14, RZ, RZ, 0x2 ;  /* 0x00000002ff0e7424 */ /* 0x000fc600078e00ff */
[----:B------:R-:W-:-:S05]  /*5010*/  SEL R16, R16, RZ, !P0 ;  /* 0x000000ff10107207 */ /* 0x000fca0004000000 */
[----:B------:R-:W-:Y:S02]  /*5020*/  IMAD.IADD R44, R16, 0x1, R9 ;  /* 0x00000001102c7824 */ /* 0x000fe400078e0209 */
[----:B------:R-:W-:Y:S02]  /*5030*/  VIADD R16, R39, 0x2 ;  /* 0x0000000227107836 */ /* 0x000fe40000000000 */
[----:B------:R-:W-:-:S03]  /*5040*/  IMAD.MOV.U32 R13, RZ, RZ, R44 ;  /* 0x000000ffff0d7224 */ /* 0x000fc600078e002c */
[----:B------:R-:W-:-:S13]  /*5050*/  ISETP.GT.AND P0, PT, R16, R15, PT ;  /* 0x0000000f1000720c */ /* 0x000fda0003f04270 */
[----:B------:R-:W-:Y:S05]  /*5060*/  WARPSYNC.COLLECTIVE R10, `(.L_x_86) ;  /* 0x000000000a087348 */ /* 0x000fea0003c00000 */
[----:B------:R0:W1:Y:S02]  /*5070*/  SHFL.DOWN P2, R16, R13, R14, R15 ;  /* 0x0800000e0d107389 */ /* 0x000064000004000f */
[----:B01----:R-:W-:Y:S05]  /*5080*/  ENDCOLLECTIVE ;  /* 0x000000000000791b */ /* 0x003fea0003800000 */
.L_x_86:
[----:B------:R-:W-:Y:S01]  /*5090*/  IMAD.MOV.U32 R14, RZ, RZ, 0x4 ;  /* 0x00000004ff0e7424 */ /* 0x000fe200078e00ff */
        /* <DEDUP_REMOVED lines=8> */
.L_x_87:
[----:B------:R-:W-:Y:S01]  /*5120*/  IMAD.MOV.U32 R14, RZ, RZ, 0x8 ;  /* 0x00000008ff0e7424 */ /* 0x000fe200078e00ff */
        /* <DEDUP_REMOVED lines=8> */
.L_x_88:
        /* <DEDUP_REMOVED lines=9> */
.L_x_89:
[----:B------:R-:W-:Y:S02]  /*5240*/  SEL R9, R16, RZ, !P0 ;  /* 0x000000ff10097207 */ /* 0x000fe40004000000 */
[----:B------:R-:W-:Y:S02]  /*5250*/  ISETP.NE.AND P0, PT, R8, 0x65, PT ;  /* 0x000000650800780c */ /* 0x000fe40003f05270 */
[----:B------:R-:W-:-:S11]  /*5260*/  IADD3 R12, PT, PT, R44, R9, R12 ;  /* 0x000000092c0c7210 */ /* 0x000fd60007ffe00c */
[----:B------:R-:W-:Y:S05]  /*5270*/  WARPSYNC.COLLECTIVE R10, `(.L_x_90) ;  /* 0x000000000a087348 */ /* 0x000fea0003c00000 */
[----:B------:R-:W-:Y:S01]  /*5280*/  VOTE.ALL P0, P0 ;  /* 0x0000000000ff7806 */ /* 0x000fe20000000000 */
[----:B------:R-:W-:-:S12]  /*5290*/  ENDCOLLECTIVE ;  /* 0x000000000000791b */ /* 0x000fd80003800000 */
.L_x_90:
[----:B------:R-:W-:Y:S05]  /*52a0*/  BRA `(.L_x_91) ;  /* 0xffffffe000b47947 */ /* 0x000fea000383ffff */
.L_x_92:
[----:B------:R-:W-:-:S00]  /*52b0*/  BRA `(.L_x_92) ;  /* 0xfffffffc00fc7947 */ /* 0x000fc0000383ffff */
[----:B------:R-:W-:-:S00]  /*52c0*/  NOP ;  /* 0x0000000000007918 */ /* 0x000fc00000000000 */
        /* <DEDUP_REMOVED lines=11> */
.L_x_201:


//--------------------- .text._ZN3cub18CUB_300001_SM_10006detail4scan16DeviceScanKernelINS2_10policy_hubIiiijN4cuda3std3__44plusIvEEE10Policy1000EPiSC_NS0_13ScanTileStateIiLb1EEES9_NS1_10InputValueIiSC_EEjiLb0EiEEvT0_T1_T2_iT3_T4_T5_ --------------------------
	.section	.text._ZN3cub18CUB_300001_SM_10006detail4scan16DeviceScanKernelINS2_10policy_hubIiiijN4cuda3std3__44plusIvEEE10Policy1000EPiSC_NS0_13ScanTileStateIiLb1EEES9_NS1_10InputValueIiSC_EEjiLb0EiEEvT0_T1_T2_iT3_T4_T5_,"ax",@progbits
	.align	128
        .global         _ZN3cub18CUB_300001_SM_10006detail4scan16DeviceScanKernelINS2_10policy_hubIiiijN4cuda3std3__44plusIvEEE10Policy1000EPiSC_NS0_13ScanTileStateIiLb1EEES9_NS1_10InputValueIiSC_EEjiLb0EiEEvT0_T1_T2_iT3_T4_T5_
        .type           _ZN3cub18CUB_300001_SM_10006detail4scan16DeviceScanKernelINS2_10policy_hubIiiijN4cuda3std3__44plusIvEEE10Policy1000EPiSC_NS0_13ScanTileStateIiLb1EEES9_NS1_10InputValueIiSC_EEjiLb0EiEEvT0_T1_T2_iT3_T4_T5_,@function
        .size           _ZN3cub18CUB_300001_SM_10006detail4scan16DeviceScanKernelINS2_10policy_hubIiiijN4cuda3std3__44plusIvEEE10Policy1000EPiSC_NS0_13ScanTileStateIiLb1EEES9_NS1_10InputValueIiSC_EEjiLb0EiEEvT0_T1_T2_iT3_T4_T5_,(.L_x_202 - _ZN3cub18CUB_300001_SM_10006detail4scan16DeviceScanKernelINS2_10policy_hubIiiijN4cuda3std3__44plusIvEEE10Policy1000EPiSC_NS0_13ScanTileStateIiLb1EEES9_NS1_10InputValueIiSC_EEjiLb0EiEEvT0_T1_T2_iT3_T4_T5_)
        .other          _ZN3cub18CUB_300001_SM_10006detail4scan16DeviceScanKernelINS2_10policy_hubIiiijN4cuda3std3__44plusIvEEE10Policy1000EPiSC_NS0_13ScanTileStateIiLb1EEES9_NS1_10InputValueIiSC_EEjiLb0EiEEvT0_T1_T2_iT3_T4_T5_,@"STO_CUDA_ENTRY STV_DEFAULT"
_ZN3cub18CUB_300001_SM_10006detail4scan16DeviceScanKernelINS2_10policy_hubIiiijN4cuda3std3__44plusIvEEE10Policy1000EPiSC_NS0_13ScanTileStateIiLb1EEES9_NS1_10InputValueIiSC_EEjiLb0EiEEvT0_T1_T2_iT3_T4_T5_:
.text._ZN3cub18CUB_300001_SM_10006detail4scan16DeviceScanKernelINS2_10policy_hubIiiijN4cuda3std3__44plusIvEEE10Policy1000EPiSC_NS0_13ScanTileStateIiLb1EEES9_NS1_10InputValueIiSC_EEjiLb0EiEEvT0_T1_T2_iT3_T4_T5_:
[----:B------:R-:W-:Y:S01]  /*0000*/  LDC R1, c[0x0][0x37c] ;  /* 0x0000df00ff017b82 */ /* 0x000fe20000000800 */
[----:B------:R-:W0:Y:S07]  /*0010*/  LDCU UR4, c[0x0][0x3a0] ;  /* 0x00007400ff0477ac */ /* 0x000e2e0008000800 */
[----:B------:R-:W1:Y:S01]  /*0020*/  LDC R38, c[0x0][0x398] ;  /* 0x0000e600ff267b82 */ /* 0x000e620000000800 */
[----:B------:R-:W2:Y:S01]  /*0030*/  LDCU.64 UR8, c[0x0][0x358] ;  /* 0x00006b00ff0877ac */ /* 0x000ea20008000a00 */
[----:B------:R-:W3:Y:S01]  /*0040*/  LDCU UR5, c[0x0][0x3b0] ;  /* 0x00007600ff0577ac */ /* 0x000ee20008000800 */
[----:B0-----:R-:W-:-:S06]  /*0050*/  UPRMT UR4, UR4, 0x7770, URZ ;  /* 0x0000777004047896 */ /* 0x001fcc00080000ff */
[----:B------:R-:W-:-:S13]  /*0060*/  ISETP.NE.AND P0, PT, RZ, UR4, PT ;  /* 0x00000004ff007c0c */ /* 0x000fda000bf05270 */
[----:B------:R-:W2:Y:S02]  /*0070*/  @P0 LDC.64 R2, c[0x0][0x3a8] ;  /* 0x0000ea00ff020b82 */ /* 0x000ea40000000a00 */
[----:B--2---:R0:W5:Y:S06]  /*0080*/  @P0 LDG.E R39, desc[UR8][R2.64] ;  /* 0x0000000802270981 */ /* 0x00416c000c1e1900 */
[----:B------:R-:W1:Y:S02]  /*0090*/  S2UR UR4, SR_CTAID.X ;  /* 0x00000000000479c3 */ /* 0x000e640000002500 */
[----:B-1----:R-:W-:-:S04]  /*00a0*/  VIADD R38, R38, UR4 ;  /* 0x0000000426267c36 */ /* 0x002fc80008000000 */
[----:B------:R-:W-:-:S05]  /*00b0*/  IMAD R5, R38, 0x2100, RZ ;  /* 0x0000210026057824 */ /* 0x000fca00078e02ff */
[----:B---3--:R-:W-:Y:S01]  /*00c0*/  IADD3 R0, PT, PT, -R5, UR5, RZ ;  /* 0x0000000505007c10 */ /* 0x008fe2000fffe1ff */
[----:B------:R-:W1:Y:S03]  /*00d0*/  @!P0 LDC R39, c[0x0][0x3a8] ;  /* 0x0000ea00ff278b82 */ /* 0x000e660000000800 */
[----:B------:R-:W-:-:S13]  /*00e0*/  ISETP.GE.U32.AND P0, PT, R0, 0x2101, PT ;  /* 0x000021010000780c */ /* 0x000fda0003f06070 */
[----:B0-----:R-:W-:Y:S05]  /*00f0*/  @!P0 BRA `(.L_x_93) ;  /* 0x0000001c00848947 */ /* 0x001fea0003800000 */
[----:B------:R-:W0:Y:S01]  /*0100*/  S2R R49, SR_TID.X ;  /* 0x0000000000317919 */ /* 0x000e220000002100 */
[----:B------:R-:W2:Y:S01]  /*0110*/  LDCU.64 UR4, c[0x0][0x380] ;  /* 0x00007000ff0477ac */ /* 0x000ea20008000a00 */
[C---:B0-----:R-:W-:Y:S02]  /*0120*/  LOP3.LUT R0, R49.reuse, 0x1f, RZ, 0xc0, !PT ;  /* 0x0000001f31007812 */ /* 0x041fe400078ec0ff */
[----:B------:R-:W-:-:S05]  /*0130*/  LOP3.LUT R3, R49, 0x3e0, RZ, 0xc0, !PT ;  /* 0x000003e031037812 */ /* 0x000fca00078ec0ff */
[----:B------:R-:W-:-:S05]  /*0140*/  IMAD R0, R3, 0x16, R0 ;  /* 0x0000001603007824 */ /* 0x000fca00078e0200 */
[----:B------:R-:W-:-:S05]  /*0150*/  IADD3 R0, P0, PT, R5, R0, RZ ;  /* 0x0000000005007210 */ /* 0x000fca0007f1e0ff */
[----:B------:R-:W-:Y:S02]  /*0160*/  IMAD.X R3, RZ, RZ, RZ, P0 ;  /* 0x000000ffff037224 */ /* 0x000fe400000e06ff */
[----:B------:R-:W-:-:S03]  /*0170*/  IMAD.SHL.U32 R45, R0, 0x4, RZ ;  /* 0x00000004002d7824 */ /* 0x000fc600078e00ff */
[----:B------:R-:W-:Y:S02]  /*0180*/  SHF.L.U64.HI R3, R0, 0x2, R3 ;  /* 0x0000000200037819 */ /* 0x000fe40000010203 */
[----:B--2---:R-:W-:-:S04]  /*0190*/  IADD3 R4, P0, PT, R45, UR4, RZ ;  /* 0x000000042d047c10 */ /* 0x004fc8000ff1e0ff */
[----:B------:R-:W-:-:S05]  /*01a0*/  IADD3.X R5, PT, PT, R3, UR5, RZ, P0, !PT ;  /* 0x0000000503057c10 */ /* 0x000fca00087fe4ff */
[----:B------:R-:W2:Y:S04]  /*01b0*/  LDG.E R7, desc[UR8][R4.64] ;  /* 0x0000000804077981 */ /* 0x000ea8000c1e1900 */
[----:B------:R-:W3:Y:S04]  /*01c0*/  LDG.E R9, desc[UR8][R4.64+0x80] ;  /* 0x0000800804097981 */ /* 0x000ee8000c1e1900 */
[----:B------:R-:W4:Y:S04]  /*01d0*/  LDG.E R11, desc[UR8][R4.64+0x100] ;  /* 0x00010008040b7981 */ /* 0x000f28000c1e1900 */
        /* <DEDUP_REMOVED lines=18> */
[----:B------:R-:W4:Y:S01]  /*0300*/  LDG.E R18, desc[UR8][R4.64+0xa80] ;  /* 0x000a800804127981 */ /* 0x000f22000c1e1900 */
[----:B------:R-:W0:Y:S01]  /*0310*/  S2UR UR5, SR_CgaCtaId ;  /* 0x00000000000579c3 */ /* 0x000e220000008800 */
[----:B------:R-:W-:Y:S01]  /*0320*/  SHF.R.U32.HI R40, RZ, 0x5, R49 ;  /* 0x00000005ff287819 */ /* 0x000fe20000011631 */
[----:B------:R-:W-:Y:S01]  /*0330*/  UMOV UR4, 0x400 ;  /* 0x0000040000047882 */ /* 0x000fe20000000000 */
[----:B------:R-:W1:Y:S01]  /*0340*/  S2R R47, SR_LANEID ;  /* 0x00000000002f7919 */ /* 0x000e620000000000 */
[----:B------:R-:W-:Y:S01]  /*0350*/  ISETP.NE.AND P0, PT, R38, RZ, PT ;  /* 0x000000ff2600720c */ /* 0x000fe20003f05270 */
        /* <DEDUP_REMOVED lines=28> */
[----:B------:R0:W1:Y:S04]  /*0520*/  LDS.64 R4, [R0] ;  /* 0x0000000000047984 */ /* 0x0000680000000a00 */
[----:B------:R0:W2:Y:S04]  /*0530*/  LDS.64 R6, [R0+0x8] ;  /* 0x0000080000067984 */ /* 0x0000a80000000a00 */
[----:B------:R0:W3:Y:S04]  /*0540*/  LDS.64 R8, [R0+0x10] ;  /* 0x0000100000087984 */ /* 0x0000e80000000a00 */
[----:B------:R0:W4:Y:S04]  /*0550*/  LDS.64 R10, [R0+0x18] ;  /* 0x00001800000a7984 */ /* 0x0001280000000a00 */
[----:B------:R0:W0:Y:S04]  /*0560*/  LDS.64 R12, [R0+0x20] ;  /* 0x00002000000c7984 */ /* 0x0000280000000a00 */
[----:B------:R0:W0:Y:S04]  /*0570*/  LDS.64 R14, [R0+0x28] ;  /* 0x00002800000e7984 */ /* 0x0000280000000a00 */
[----:B------:R0:W0:Y:S04]  /*0580*/  LDS.64 R28, [R0+0x30] ;  /* 0x00003000001c7984 */ /* 0x0000280000000a00 */
[----:B------:R0:W0:Y:S04]  /*0590*/  LDS.64 R30, [R0+0x38] ;  /* 0x00003800001e7984 */ /* 0x0000280000000a00 */
[----:B------:R0:W0:Y:S04]  /*05a0*/  LDS.64 R32, [R0+0x40] ;  /* 0x0000400000207984 */ /* 0x0000280000000a00 */
[----:B------:R0:W0:Y:S04]  /*05b0*/  LDS.64 R34, [R0+0x48] ;  /* 0x0000480000227984 */ /* 0x0000280000000a00 */
[----:B------:R0:W0:Y:S01]  /*05c0*/  LDS.64 R36, [R0+0x50] ;  /* 0x0000500000247984 */ /* 0x0000220000000a00 */
[----:B------:R-:W-:Y:S06]  /*05d0*/  BAR.SYNC.DEFER_BLOCKING 0x0 ;  /* 0x0000000000007b1d */ /* 0x000fec0000010000 */
[----:B-1----:R-:W-:Y:S05]  /*05e0*/  @P0 BRA `(.L_x_95) ;  /* 0x00000004001c0947 */ /* 0x002fea0003800000 */
[----:B0-2---:R-:W-:Y:S02]  /*05f0*/  IADD3 R16, PT, PT, R6, R5, R4 ;  /* 0x0000000506107210 */ /* 0x005fe40007ffe004 */
[C---:B------:R-:W-:Y:S02]  /*0600*/  ISETP.NE.AND P1, PT, R47.reuse, 0x1f, PT ;  /* 0x0000001f2f00780c */ /* 0x040fe40003f25270 */
[----:B---3--:R-:W-:Y:S02]  /*0610*/  IADD3 R16, PT, PT, R8, R7, R16 ;  /* 0x0000000708107210 */ /* 0x008fe40007ffe010 */
[----:B------:R-:W-:Y:S02]  /*0620*/  ISETP.NE.AND P2, PT, R47, RZ, PT ;  /* 0x000000ff2f00720c */ /* 0x000fe40003f45270 */
[----:B----4-:R-:W-:-:S04]  /*0630*/  IADD3 R16, PT, PT, R10, R9, R16 ;  /* 0x000000090a107210 */ /* 0x010fc80007ffe010 */
[----:B------:R-:W-:-:S03]  /*0640*/  IADD3 R16, PT, PT, R12, R11, R16 ;  /* 0x0000000b0c107210 */ /* 0x000fc60007ffe010 */
[----:B------:R-:W-:Y:S02]  /*0650*/  @!P1 LEA R43, R40, UR4, 0x2 ;  /* 0x00000004282b9c11 */ /* 0x000fe4000f8e10ff */
[----:B------:R-:W-:-:S04]  /*0660*/  IADD3 R16, PT, PT, R14, R13, R16 ;  /* 0x0000000d0e107210 */ /* 0x000fc80007ffe010 */
[----:B------:R-:W-:-:S04]  /*0670*/  IADD3 R16, PT, PT, R28, R15, R16 ;  /* 0x0000000f1c107210 */ /* 0x000fc80007ffe010 */
[----:B------:R-:W-:-:S04]  /*0680*/  IADD3 R16, PT, PT, R30, R29, R16 ;  /* 0x0000001d1e107210 */ /* 0x000fc80007ffe010 */
[----:B------:R-:W-:-:S04]  /*0690*/  IADD3 R16, PT, PT, R32, R31, R16 ;  /* 0x0000001f20107210 */ /* 0x000fc80007ffe010 */
[----:B------:R-:W-:-:S04]  /*06a0*/  IADD3 R16, PT, PT, R34, R33, R16 ;  /* 0x0000002122107210 */ /* 0x000fc80007ffe010 */
[----:B------:R-:W-:-:S05]  /*06b0*/  IADD3 R16, PT, PT, R36, R35, R16 ;  /* 0x0000002324107210 */ /* 0x000fca0007ffe010 */
[----:B------:R-:W-:-:S05]  /*06c0*/  IMAD.IADD R37, R37, 0x1, R16 ;  /* 0x0000000125257824 */ /* 0x000fca00078e0210 */
        /* <DEDUP_REMOVED lines=47> */
[----:B------:R-:W-:Y:S02]  /*09c0*/  SEL R16, R26, R16, !P1 ;  /* 0x000000101a107207 */ /* 0x000fe40004800000 */
[----:B------:R-:W-:Y:S02]  /*09d0*/  ISETP.NE.AND P1, PT, R49, RZ, PT ;  /* 0x000000ff3100720c */ /* 0x000fe40003f25270 */
[----:B------:R-:W-:Y:S02]  /*09e0*/  SEL R16, R16, RZ, P0 ;  /* 0x000000ff10107207 */ /* 0x000fe40000000000 */
[--C-:B-----5:R-:W-:Y:S02]  /*09f0*/  IADD3 R27, PT, PT, R26, R27, R39.reuse ;  /* 0x0000001b1a1b7210 */ /* 0x120fe40007ffe027 */
[----:B------:R-:W-:-:S07]  /*0a00*/  IADD3 R16, PT, PT, R16, R37, R39 ;  /* 0x0000002510107210 */ /* 0x000fce0007ffe027 */
[----:B------:R-:W-:Y:S05]  /*0a10*/  @P1 BRA `(.L_x_96) ;  /* 0x0000000c00f01947 */ /* 0x000fea0003800000 */
[----:B------:R-:W0:Y:S01]  /*0a20*/  LDC.64 R18, c[0x0][0x390] ;  /* 0x0000e400ff127b82 */ /* 0x000e220000000a00 */
[----:B------:R-:W-:-:S05]  /*0a30*/  IMAD.MOV.U32 R26, RZ, RZ, 0x65 ;  /* 0x00000065ff1a7424 */ /* 0x000fca00078e00ff */
[----:B0-----:R0:W-:Y:S01]  /*0a40*/  ST.E.64.STRONG.GPU desc[UR8][R18.64+0x100], R26 ;  /* 0x0001001a12007985 */ /* 0x0011e2000c10fb08 */
[----:B------:R-:W-:Y:S05]  /*0a50*/  BRA `(.L_x_96) ;  /* 0x0000000c00e07947 */ /* 0x000fea0003800000 */
.L_x_95:
        /* <DEDUP_REMOVED lines=20> */
[----:B-----5:R-:W0:Y:S02]  /*0ba0*/  SHFL.UP P0, R39, R24, 0x8, RZ ;  /* 0x0500000018277989 */ /* 0x020e2400000000ff */
        /* <DEDUP_REMOVED lines=16> */
[----:B------:R-:W-:Y:S02]  /*0cb0*/  SEL R17, R37, RZ, P2 ;  /* 0x000000ff25117207 */ /* 0x000fe40001000000 */
        /* <DEDUP_REMOVED lines=19> */
[----:B------:R-:W-:Y:S02]  /*0df0*/  ISETP.NE.AND P0, PT, R40, 0xa, PT ;  /* 0x0000000a2800780c */ /* 0x000fe40003f05270 */
[----:B------:R-:W-:Y:S02]  /*0e00*/  SEL R16, R24, R16, !P1 ;  /* 0x0000001018107207 */ /* 0x000fe40004800000 */
[----:B------:R-:W-:Y:S02]  /*0e10*/  ISETP.NE.AND P1, PT, R40, 0xb, PT ;  /* 0x0000000b2800780c */ /* 0x000fe40003f25270 */
[----:B------:R-:W-:Y:S02]  /*0e20*/  SEL R16, R25, R16, !P0 ;  /* 0x0000001019107207 */ /* 0x000fe40004000000 */
[----:B------:R-:W-:-:S02]  /*0e30*/  ISETP.GT.U32.AND P0, PT, R49, 0x1f, PT ;  /* 0x0000001f3100780c */ /* 0x000fc40003f04070 */
[----:B------:R-:W-:Y:S02]  /*0e40*/  SEL R16, R26, R16, !P1 ;  /* 0x000000101a107207 */ /* 0x000fe40004800000 */
[----:B------:R-:W-:-:S03]  /*0e50*/  ISETP.GE.U32.AND P1, PT, R49, 0x20, PT ;  /* 0x000000203100780c */ /* 0x000fc60003f26070 */
[----:B------:R-:W-:-:S05]  /*0e60*/  IMAD.IADD R16, R16, 0x1, R17 ;  /* 0x0000000110107824 */ /* 0x000fca00078e0211 */
[----:B------:R-:W-:Y:S01]  /*0e70*/  SEL R46, R37, R16, !P1 ;  /* 0x00000010252e7207 */ /* 0x000fe20004800000 */
[----:B------:R-:W-:Y:S06]  /*0e80*/  @P0 BRA `(.L_x_97) ;  /* 0x0000000800b00947 */ /* 0x000fec0003800000 */
[----:B------:R-:W0:Y:S01]  /*0e90*/  LDC.64 R16, c[0x0][0x390] ;  /* 0x0000e400ff107b82 */ /* 0x000e220000000a00 */
[----:B------:R-:W-:Y:S02]  /*0ea0*/  ISETP.NE.AND P1, PT, R49, RZ, PT ;  /* 0x000000ff3100720c */ /* 0x000fe40003f25270 */
[----:B------:R-:W-:-:S05]  /*0eb0*/  LOP3.LUT R21, RZ, R49, RZ, 0x33, !PT ;  /* 0x00000031ff157212 */ /* 0x000fca00078e33ff */
[----:B------:R-:W-:-:S06]  /*0ec0*/  IMAD.IADD R21, R38, 0x1, R21 ;  /* 0x0000000126157824 */ /* 0x000fcc00078e0215 */
        /* <DEDUP_REMOVED lines=11> */
.L_x_127:
[----:B------:R-:W-:Y:S05]  /*0f80*/  @!P0 BRA `(.L_x_99) ;  /* 0x0000000000748947 */ /* 0x000fea0003800000 */
[----:B------:R-:W-:-:S07]  /*0f90*/  IMAD.MOV.U32 R20, RZ, RZ, 0x3b8 ;  /* 0x000003b8ff147424 */ /* 0x000fce00078e00ff */
.L_x_101:
[----:B------:R-:W-:Y:S02]  /*0fa0*/  VIADD R23, R20, 0x1 ;  /* 0x0000000114177836 */ /* 0x000fe40000000000 */
[----:B------:R-:W-:Y:S02]  /*0fb0*/  IMAD R38, R38, 0x41a7, RZ ;  /* 0x000041a726267824 */ /* 0x000fe400078e02ff */
[----:B------:R-:W0:Y:S01]  /*0fc0*/  I2F.U32.RP R22, R23 ;  /* 0x0000001700167306 */ /* 0x000e220000209000 */
[----:B------:R-:W-:Y:S01]  /*0fd0*/  IMAD.MOV R37, RZ, RZ, -R23 ;  /* 0x000000ffff257224 */ /* 0x000fe200078e0a17 */
[----:B------:R-:W-:Y:S02]  /*0fe0*/  ISETP.NE.U32.AND P2, PT, R23, RZ, PT ;  /* 0x000000ff1700720c */ /* 0x000fe40003f45070 */
[----:B------:R-:W-:-:S04]  /*0ff0*/  LOP3.LUT R38, R38, 0x7fffffff, RZ, 0xc0, !PT ;  /* 0x7fffffff26267812 */ /* 0x000fc800078ec0ff */
[----:B0-----:R-:W0:Y:S02]  /*1000*/  MUFU.RCP R22, R22 ;  /* 0x0000001600167308 */ /* 0x001e240000001000 */
[----:B0-----:R-:W-:-:S06]  /*1010*/  VIADD R18, R22, 0xffffffe ;  /* 0x0ffffffe16127836 */ /* 0x001fcc0000000000 */
[----:B------:R0:W1:Y:S02]  /*1020*/  F2I.FTZ.U32.TRUNC.NTZ R19, R18 ;  /* 0x0000001200137305 */ /* 0x000064000021f000 */
[----:B0-----:R-:W-:Y:S02]  /*1030*/  IMAD.MOV.U32 R18, RZ, RZ, RZ ;  /* 0x000000ffff127224 */ /* 0x001fe400078e00ff */
[----:B-1----:R-:W-:-:S04]  /*1040*/  IMAD R37, R37, R19, RZ ;  /* 0x0000001325257224 */ /* 0x002fc800078e02ff */
[----:B------:R-:W-:-:S06]  /*1050*/  IMAD.HI.U32 R19, R19, R37, R18 ;  /* 0x0000002513137227 */ /* 0x000fcc00078e0012 */
[----:B------:R-:W-:-:S04]  /*1060*/  IMAD.HI.U32 R19, R19, R38, RZ ;  /* 0x0000002613137227 */ /* 0x000fc800078e00ff */
[----:B------:R-:W-:-:S04]  /*1070*/  IMAD.MOV R19, RZ, RZ, -R19 ;  /* 0x000000ffff137224 */ /* 0x000fc800078e0a13 */
[----:B------:R-:W-:-:S05]  /*1080*/  IMAD R22, R23, R19, R38 ;  /* 0x0000001317167224 */ /* 0x000fca00078e0226 */
[----:B------:R-:W-:-:S13]  /*1090*/  ISETP.GE.U32.AND P0, PT, R22, R23, PT ;  /* 0x000000171600720c */ /* 0x000fda0003f06070 */
[----:B------:R-:W-:-:S05]  /*10a0*/  @P0 IMAD.IADD R22, R22, 0x1, -R23 ;  /* 0x0000000116160824 */ /* 0x000fca00078e0a17 */
[----:B------:R-:W-:-:S13]  /*10b0*/  ISETP.GE.U32.AND P0, PT, R22, R23, PT ;  /* 0x000000171600720c */ /* 0x000fda0003f06070 */
[----:B------:R-:W-:Y:S01]  /*10c0*/  @P0 IMAD.IADD R22, R22, 0x1, -R23 ;  /* 0x0000000116160824 */ /* 0x000fe200078e0a17 */
[----:B------:R-:W-:-:S04]  /*10d0*/  @!P2 LOP3.LUT R22, RZ, R23, RZ, 0x33, !PT ;  /* 0x00000017ff16a212 */ /* 0x000fc800078e33ff */
[----:B------:R-:W-:Y:S05]  /*10e0*/  NANOSLEEP R22 ;  /* 0x000000160000735d */ /* 0x000fea0003800000 */
[----:B------:R-:W2:Y:S01]  /*10f0*/  LD.E.64.STRONG.GPU R40, desc[UR8][R16.64+0x100] ;  /* 0x0001000810287980 */ /* 0x000ea2000c10fb00 */
[----:B------:R-:W-:Y:S01]  /*1100*/  UMOV UR5, 0xffffffff ;  /* 0xffffffff00057882 */ /* 0x000fe20000000000 */
[----:B------:R-:W-:Y:S02]  /*1110*/  SHF.R.U32.HI R20, RZ, 0x1, R20 ;  /* 0x00000001ff147819 */ /* 0x000fe40000011614 */
[----:B--2---:R-:W-:Y:S01]  /*1120*/  ISETP.NE.AND P0, PT, R40, 0x63, PT ;  /* 0x000000632800780c */ /* 0x004fe20003f05270 */
[----:B------:R-:W-:-:S12]  /*1130*/  BRA.DIV UR5, `(.L_x_100) ;  /* 0x0000003205e87947 */ /* 0x000fd8000b800000 */
[----:B------:R-:W-:-:S13]  /*1140*/  VOTE.ANY P0, !P0 ;  /* 0x0000000000ff7806 */ /* 0x000fda0004000100 */
.L_x_130:
[----:B------:R-:W-:Y:S05]  /*1150*/  @P0 BRA `(.L_x_101) ;  /* 0xfffffffc00900947 */ /* 0x000fea000383ffff */
.L_x_99:
[----:B------:R-:W-:Y:S01]  /*1160*/  UMOV UR5, 0xffffffff ;  /* 0xffffffff00057882 */ /* 0x000fe20000000000 */
[----:B------:R-:W-:Y:S02]  /*1170*/  ISETP.NE.AND P0, PT, R40, 0x65, PT ;  /* 0x000000652800780c */ /* 0x000fe40003f05270 */
[----:B------:R-:W-:Y:S11]  /*1180*/  BRA.DIV UR5, `(.L_x_102) ;  /* 0x0000003205f47947 */ /* 0x000ff6000b800000 */
[----:B------:R-:W0:Y:S01]  /*1190*/  S2R R48, SR_GEMASK ;  /* 0x0000000000307919 */ /* 0x000e220000003c00 */
[----:B------:R-:W-:Y:S01]  /*11a0*/  VOTE.ANY R19, PT, !P0 ;  /* 0x0000000000137806 */ /* 0x000fe200040e0100 */
[C---:B------:R-:W-:Y:S01]  /*11b0*/  VIADD R22, R47.reuse, 0x2 ;  /* 0x000000022f167836 */ /* 0x040fe20000000000 */
[----:B------:R-:W1:Y:S01]  /*11c0*/  LDC.64 R42, c[0x0][0x390] ;  /* 0x0000e400ff2a7b82 */ /* 0x000e620000000a00 */
[C---:B------:R-:W-:Y:S02]  /*11d0*/  VIADD R23, R47.reuse, 0x4 ;  /* 0x000000042f177836 */ /* 0x040fe40000000000 */
[----:B------:R-:W-:Y:S01]  /*11e0*/  VIADD R26, R47, 0x8 ;  /* 0x000000082f1a7836 */ /* 0x000fe20000000000 */
[----:B-1----:R-:W-:Y:S02]  /*11f0*/  IADD3 R42, P3, PT, R42, 0x100, RZ ;  /* 0x000001002a2a7810 */ /* 0x002fe40007f7e0ff */
[----:B0-----:R-:W-:-:S03]  /*1200*/  LOP3.LUT R19, R19, 0x80000000, R48, 0xec, !PT ;  /* 0x8000000013137812 */ /* 0x001fc600078eec30 */
[----:B------:R-:W-:Y:S02]  /*1210*/  IMAD.X R43, RZ, RZ, R43, P3 ;  /* 0x000000ffff2b7224 */ /* 0x000fe400018e062b */
[----:B------:R-:W-:-:S05]  /*1220*/  VIADD R16, R19, 0xffffffff ;  /* 0xffffffff13107836 */ /* 0x000fca0000000000 */
[----:B------:R-:W-:-:S06]  /*1230*/  LOP3.LUT R16, R19, R16, RZ, 0xc, !PT ;  /* 0x0000001013107212 */ /* 0x000fcc00078e0cff */
[----:B------:R-:W0:Y:S02]  /*1240*/  POPC R16, R16 ;  /* 0x0000001000107309 */ /* 0x000e240000000000 */
[----:B0-----:R-:W0:Y:S01]  /*1250*/  SHFL.DOWN PT, R20, R41, 0x1, R16 ;  /* 0x0820000029147989 */ /* 0x001e2200000e0010 */
[----:B------:R-:W-:-:S04]  /*1260*/  ISETP.GE.AND P0, PT, R47, R16, PT ;  /* 0x000000102f00720c */ /* 0x000fc80003f06270 */
[----:B0-----:R-:W-:Y:S02]  /*1270*/  SEL R20, R20, RZ, !P0 ;  /* 0x000000ff14147207 */ /* 0x001fe40004000000 */
[----:B------:R-:W-:-:S03]  /*1280*/  ISETP.GT.AND P0, PT, R22, R16, PT ;  /* 0x000000101600720c */ /* 0x000fc60003f04270 */
[----:B------:R-:W-:-:S05]  /*1290*/  IMAD.IADD R37, R20, 0x1, R41 ;  /* 0x0000000114257824 */ /* 0x000fca00078e0229 */
[----:B------:R-:W0:Y:S02]  /*12a0*/  SHFL.DOWN PT, R20, R37, 0x2, R16 ;  /* 0x0840000025147989 */ /* 0x000e2400000e0010 */
[----:B0-----:R-:W-:Y:S02]  /*12b0*/  SEL R20, R20, RZ, !P0 ;  /* 0x000000ff14147207 */ /* 0x001fe40004000000 */
[----:B------:R-:W-:-:S03]  /*12c0*/  ISETP.GT.AND P0, PT, R23, R16, PT ;  /* 0x000000101700720c */ /* 0x000fc60003f04270 */
[----:B------:R-:W-:Y:S02]  /*12d0*/  IMAD.IADD R39, R37, 0x1, R20 ;  /* 0x0000000125277824 */ /* 0x000fe400078e0214 */
[----:B------:R-:W-:-:S03]  /*12e0*/  VIADD R37, R47, 0x10 ;  /* 0x000000102f257836 */ /* 0x000fc60000000000 */
[----:B------:R-:W0:Y:S02]  /*12f0*/  SHFL.DOWN PT, R20, R39, 0x4, R16 ;  /* 0x0880000027147989 */ /* 0x000e2400000e0010 */
[-C--:B------:R-:W-:Y:S02]  /*1300*/  ISETP.GT.AND P2, PT, R37, R16.reuse, PT ;  /* 0x000000102500720c */ /* 0x080fe40003f44270 */
        /* <DEDUP_REMOVED lines=9> */
[----:B0-----:R-:W-:-:S05]  /*13a0*/  SEL R20, R20, RZ, !P2 ;  /* 0x000000ff14147207 */ /* 0x001fca0005000000 */
[----:B------:R-:W-:-:S07]  /*13b0*/  IMAD.IADD R39, R41, 0x1, R20 ;  /* 0x0000000129277824 */ /* 0x000fce00078e0214 */
.L_x_139:
[----:B------:R-:W-:Y:S05]  /*13c0*/  @!P0 BRA `(.L_x_103) ;  /* 0x0000000400248947 */ /* 0x000fea0003800000 */
[----:B------:R-:W-:-:S07]  /*13d0*/  IMAD.MOV.U32 R44, RZ, RZ, 0x3b8 ;  /* 0x000003b8ff2c7424 */ /* 0x000fce00078e00ff */
.L_x_109:
        /* <DEDUP_REMOVED lines=10> */
.L_x_142:
[----:B------:R-:W-:Y:S05]  /*1480*/  @!P0 BRA `(.L_x_105) ;  /* 0x0000000000748947 */ /* 0x000fea0003800000 */
[----:B------:R-:W-:-:S07]  /*1490*/  IMAD.MOV.U32 R20, RZ, RZ, R44 ;  /* 0x000000ffff147224 */ /* 0x000fce00078e002c */
.L_x_107:
        /* <DEDUP_REMOVED lines=27> */
.L_x_145:
[----:B------:R-:W-:Y:S05]  /*1650*/  @P0 BRA `(.L_x_107) ;  /* 0xfffffffc00900947 */ /* 0x000fea000383ffff */
.L_x_105:
        /* <DEDUP_REMOVED lines=31> */
.L_x_154:
[----:B------:R-:W-:Y:S05]  /*1850*/  @P0 BRA `(.L_x_109) ;  /* 0xfffffff800e00947 */ /* 0x000fea000383ffff */
.L_x_103:
        /* <DEDUP_REMOVED lines=15> */
.L_x_97:
[----:B------:R-:W-:Y:S05]  /*1950*/  WARPSYNC.ALL ;  /* 0x0000000000007948 */ /* 0x000fea0003800000 */
[----:B------:R-:W0:Y:S08]  /*1960*/  S2UR UR6, SR_CgaCtaId ;  /* 0x00000000000679c3 */ /* 0x000e300000008800 */
[----:B------:R-:W-:Y:S01]  /*1970*/  BAR.SYNC.DEFER_BLOCKING 0x0 ;  /* 0x0000000000007b1d */ /* 0x000fe20000010000 */
[----:B------:R-:W-:-:S05]  /*1980*/  ISETP.NE.AND P0, PT, R49, RZ, PT ;  /* 0x000000ff3100720c */ /* 0x000fca0003f05270 */
[----:B------:R-:W-:Y:S02]  /*1990*/  UMOV UR5, 0x400 ;  /* 0x0000040000057882 */ /* 0x000fe40000000000 */
[----:B0-----:R-:W-:-:S09]  /*19a0*/  ULEA UR5, UR6, UR5, 0x18 ;  /* 0x0000000506057291 */ /* 0x001fd2000f8ec0ff */
[----:B------:R-:W0:Y:S02]  /*19b0*/  LDS R17, [UR5+0x4c] ;  /* 0x00004c05ff117984 */ /* 0x000e240008000800 */
[----:B0-----:R-:W-:-:S05]  /*19c0*/  SEL R17, R17, RZ, P0 ;  /* 0x000000ff11117207 */ /* 0x001fca0000000000 */
[----:B------:R-:W-:-:S07]  /*19d0*/  IMAD.IADD R16, R17, 0x1, R16 ;  /* 0x0000000111107824 */ /* 0x000fce00078e0210 */
.L_x_96:
[----:B------:R-:W-:Y:S05]  /*19e0*/  BSYNC.RECONVERGENT B0 ;  /* 0x0000000000007941 */ /* 0x000fea0003800200 */
.L_x_94:
[----:B------:R-:W-:Y:S01]  /*19f0*/  IMAD.IADD R17, R4, 0x1, R16 ;  /* 0x0000000104117824 */ /* 0x000fe200078e0210 */
[----:B------:R-:W-:Y:S03]  /*1a00*/  BAR.SYNC.DEFER_BLOCKING 0x0 ;  /* 0x0000000000007b1d */ /* 0x000fe60000010000 */
[----:B------:R-:W-:-:S03]  /*1a10*/  IMAD.IADD R4, R5, 0x1, R17 ;  /* 0x0000000105047824 */ /* 0x000fc600078e0211 */
[----:B------:R-:W2:Y:S01]  /*1a20*/  LDCU.64 UR6, c[0x0][0x388] ;  /* 0x00007100ff0677ac */ /* 0x000ea20008000a00 */
[----:B------:R-:W-:-:S04]  /*1a30*/  IMAD.IADD R5, R6, 0x1, R4 ;  /* 0x0000000106057824 */ /* 0x000fc800078e0204 */
[----:B------:R-:W-:-:S04]  /*1a40*/  IMAD.IADD R6, R7, 0x1, R5 ;  /* 0x0000000107067824 */ /* 0x000fc800078e0205 */
[----:B------:R-:W-:-:S04]  /*1a50*/  IMAD.IADD R7, R8, 0x1, R6 ;  /* 0x0000000108077824 */ /* 0x000fc800078e0206 */
[----:B------:R-:W-:-:S04]  /*1a60*/  IMAD.IADD R8, R9, 0x1, R7 ;  /* 0x0000000109087824 */ /* 0x000fc800078e0207 */
[----:B------:R-:W-:Y:S01]  /*1a70*/  IMAD.IADD R9, R10, 0x1, R8 ;  /* 0x000000010a097824 */ /* 0x000fe200078e0208 */
[----:B------:R-:W-:Y:S03]  /*1a80*/  STS.64 [R0], R16 ;  /* 0x0000001000007388 */ /* 0x000fe60000000a00 */
[----:B------:R-:W-:Y:S01]  /*1a90*/  IMAD.IADD R10, R11, 0x1, R9 ;  /* 0x000000010b0a7824 */ /* 0x000fe200078e0209 */
[----:B------:R2:W-:Y:S03]  /*1aa0*/  STS.64 [R0+0x8], R4 ;  /* 0x0000080400007388 */ /* 0x0005e60000000a00 */
[----:B------:R-:W-:Y:S01]  /*1ab0*/  IMAD.IADD R11, R12, 0x1, R10 ;  /* 0x000000010c0b7824 */ /* 0x000fe200078e020a */
[----:B------:R-:W-:Y:S03]  /*1ac0*/  STS.64 [R0+0x10], R6 ;  /* 0x0000100600007388 */ /* 0x000fe60000000a00 */
[----:B------:R-:W-:Y:S01]  /*1ad0*/  IMAD.IADD R12, R13, 0x1, R11 ;  /* 0x000000010d0c7824 */ /* 0x000fe200078e020b */
[----:B------:R-:W-:Y:S03]  /*1ae0*/  STS.64 [R0+0x18], R8 ;  /* 0x0000180800007388 */ /* 0x000fe60000000a00 */
[----:B------:R-:W-:Y:S01]  /*1af0*/  IMAD.IADD R13, R14, 0x1, R12 ;  /* 0x000000010e0d7824 */ /* 0x000fe200078e020c */
[----:B------:R-:W-:Y:S01]  /*1b00*/  STS.64 [R0+0x20], R10 ;  /* 0x0000200a00007388 */ /* 0x000fe20000000a00 */
[----:B--2---:R-:W-:-:S02]  /*1b10*/  IADD3 R4, P0, PT, R45, UR6, RZ ;  /* 0x000000062d047c10 */ /* 0x004fc4000ff1e0ff */
[----:B------:R-:W-:Y:S01]  /*1b20*/  IMAD.IADD R14, R15, 0x1, R13 ;  /* 0x000000010f0e7824 */ /* 0x000fe200078e020d */
[----:B------:R-:W-:Y:S01]  /*1b30*/  STS.64 [R0+0x28], R12 ;  /* 0x0000280c00007388 */ /* 0x000fe20000000a00 */
[----:B------:R-:W-:Y:S02]  /*1b40*/  IADD3.X R5, PT, PT, R3, UR7, RZ, P0, !PT ;  /* 0x0000000703057c10 */ /* 0x000fe400087fe4ff */
[----:B------:R-:W-:-:S04]  /*1b50*/  IMAD.IADD R15, R28, 0x1, R14 ;  /* 0x000000011c0f7824 */ /* 0x000fc800078e020e */
[----:B01----:R-:W-:Y:S01]  /*1b60*/  IMAD.IADD R18, R29, 0x1, R15 ;  /* 0x000000011d127824 */ /* 0x003fe200078e020f */
[----:B------:R-:W-:Y:S03]  /*1b70*/  STS.64 [R0+0x30], R14 ;  /* 0x0000300e00007388 */ /* 0x000fe60000000a00 */
[----:B------:R-:W-:-:S04]  /*1b80*/  IMAD.IADD R19, R30, 0x1, R18 ;  /* 0x000000011e137824 */ /* 0x000fc800078e0212 */
[----:B------:R-:W-:Y:S01]  /*1b90*/  IMAD.IADD R20, R31, 0x1, R19 ;  /* 0x000000011f147824 */ /* 0x000fe200078e0213 */
[----:B------:R-:W-:Y:S03]  /*1ba0*/  STS.64 [R0+0x38], R18 ;  /* 0x0000381200007388 */ /* 0x000fe60000000a00 */
[----:B------:R-:W-:-:S04]  /*1bb0*/  IMAD.IADD R21, R32, 0x1, R20 ;  /* 0x0000000120157824 */ /* 0x000fc800078e0214 */
[----:B------:R-:W-:Y:S01]  /*1bc0*/  IMAD.IADD R22, R33, 0x1, R21 ;  /* 0x0000000121167824 */ /* 0x000fe200078e0215 */
[----:B------:R-:W-:Y:S03]  /*1bd0*/  STS.64 [R0+0x40], R20 ;  /* 0x0000401400007388 */ /* 0x000fe60000000a00 */
[----:B------:R-:W-:-:S04]  /*1be0*/  IMAD.IADD R23, R34, 0x1, R22 ;  /* 0x0000000122177824 */ /* 0x000fc800078e0216 */
[----:B------:R-:W-:Y:S01]  /*1bf0*/  IMAD.IADD R24, R35, 0x1, R23 ;  /* 0x0000000123187824 */ /* 0x000fe200078e0217 */
[----:B------:R-:W-:Y:S03]  /*1c00*/  STS.64 [R0+0x48], R22 ;  /* 0x0000481600007388 */ /* 0x000fe60000000a00 */
[----:B------:R-:W-:-:S05]  /*1c10*/  IMAD.IADD R25, R36, 0x1, R24 ;  /* 0x0000000124197824 */ /* 0x000fca00078e0218 */
[----:B------:R-:W-:Y:S01]  /*1c20*/  STS.64 [R0+0x50], R24 ;  /* 0x0000501800007388 */ /* 0x000fe20000000a00 */
[----:B------:R-:W-:-:S03]  /*1c30*/  NOP ;  /* 0x0000000000007918 */ /* 0x000fc60000000000 */
[----:B------:R-:W0:Y:S04]  /*1c40*/  LDS R7, [R2] ;  /* 0x0000000002077984 */ /* 0x000e280000000800 */
[----:B------:R-:W1:Y:S04]  /*1c50*/  LDS R9, [R2+0x80] ;  /* 0x0000800002097984 */ /* 0x000e680000000800 */
        /* <DEDUP_REMOVED lines=43> */
.L_x_93:
[----:B------:R-:W-:-:S13]  /*1f10*/  ISETP.NE.AND P0, PT, R0, RZ, PT ;  /* 0x000000ff0000720c */ /* 0x000fda0003f05270 */
[----:B------:R-:W-:Y:S05]  /*1f20*/  @!P0 EXIT ;  /* 0x000000000000894d */ /* 0x000fea0003800000 */
[----:B------:R-:W0:Y:S02]  /*1f30*/  LDC.64 R2, c[0x0][0x380] ;  /* 0x0000e000ff027b82 */ /* 0x000e240000000a00 */
[----:B0-----:R-:W-:-:S05]  /*1f40*/  IMAD.WIDE.U32 R2, R5, 0x4, R2 ;  /* 0x0000000405027825 */ /* 0x001fca00078e0002 */
[----:B------:R0:W2:Y:S01]  /*1f50*/  LDG.E R4, desc[UR8][R2.64] ;  /* 0x0000000802047981 */ /* 0x0000a2000c1e1900 */
[----:B------:R-:W3:Y:S02]  /*1f60*/  S2R R13, SR_TID.X ;  /* 0x00000000000d7919 */ /* 0x000ee40000002100 */
[C---:B---3--:R-:W-:Y:S02]  /*1f70*/  LOP3.LUT R5, R13.reuse, 0x1f, RZ, 0xc0, !PT ;  /* 0x0000001f0d057812 */ /* 0x048fe400078ec0ff */
[----:B------:R-:W-:-:S05]  /*1f80*/  LOP3.LUT R6, R13, 0x3e0, RZ, 0xc0, !PT ;  /* 0x000003e00d067812 */ /* 0x000fca00078ec0ff */
[----:B------:R-:W-:-:S04]  /*1f90*/  IMAD R11, R6, 0x16, R5 ;  /* 0x00000016060b7824 */ /* 0x000fc800078e0205 */
[C---:B------:R-:W-:Y:S01]  /*1fa0*/  VIADD R5, R11.reuse, 0x20 ;  /* 0x000000200b057836 */ /* 0x040fe20000000000 */
[C---:B------:R-:W-:Y:S01]  /*1fb0*/  ISETP.GE.U32.AND P6, PT, R11.reuse, R0, PT ;  /* 0x000000000b00720c */ /* 0x040fe20003fc6070 */
[C---:B------:R-:W-:Y:S01]  /*1fc0*/  VIADD R9, R11.reuse, 0xa0 ;  /* 0x000000a00b097836 */ /* 0x040fe20000000000 */
[C---:B0-----:R-:W-:Y:S01]  /*1fd0*/  LEA R2, P1, R11.reuse, R2, 0x2 ;  /* 0x000000020b027211 */ /* 0x041fe200078210ff */
[----:B------:R-:W-:Y:S01]  /*1fe0*/  VIADD R7, R11, 0x80 ;  /* 0x000000800b077836 */ /* 0x000fe20000000000 */
[-C--:B------:R-:W-:Y:S01]  /*1ff0*/  ISETP.GE.U32.AND P5, PT, R5, R0.reuse, PT ;  /* 0x000000000500720c */ /* 0x080fe20003fa6070 */
[----:B------:R-:W-:Y:S01]  /*2000*/  VIADD R5, R11, 0xe0 ;  /* 0x000000e00b057836 */ /* 0x000fe20000000000 */
[-C--:B------:R-:W-:Y:S01]  /*2010*/  ISETP.GE.U32.AND P4, PT, R9, R0.reuse, PT ;  /* 0x000000000900720c */ /* 0x080fe20003f86070 */
[----:B------:R-:W-:Y:S01]  /*2020*/  IMAD.X R3, RZ, RZ, R3, P1 ;  /* 0x000000ffff037224 */ /* 0x000fe200008e0603 */
[-C--:B------:R-:W-:Y:S01]  /*2030*/  ISETP.GE.U32.AND P0, PT, R7, R0.reuse, PT ;  /* 0x000000000700720c */ /* 0x080fe20003f06070 */
[----:B------:R-:W-:Y:S01]  /*2040*/  VIADD R7, R11, 0x120 ;  /* 0x000001200b077836 */ /* 0x000fe20000000000 */
[----:B------:R-:W-:Y:S01]  /*2050*/  ISETP.GE.U32.AND P3, PT, R5, R0, PT ;  /* 0x000000000500720c */ /* 0x000fe20003f66070 */
[----:B------:R-:W-:-:S02]  /*2060*/  VIADD R5, R11, 0x200 ;  /* 0x000002000b057836 */ /* 0x000fc40000000000 */
[----:B------:R-:W-:Y:S01]  /*2070*/  VIADD R9, R11, 0x1c0 ;  /* 0x000001c00b097836 */ /* 0x000fe20000000000 */
[----:B------:R-:W-:-:S04]  /*2080*/  ISETP.GE.U32.AND P2, PT, R7, R0, PT ;  /* 0x000000000700720c */ /* 0x000fc80003f46070 */
[----:B------:R-:W-:Y:S01]  /*2090*/  ISETP.GE.U32.AND P1, PT, R9, R0, PT ;  /* 0x000000000900720c */ /* 0x000fe20003f26070 */
[C---:B------:R-:W-:Y:S02]  /*20a0*/  VIADD R7, R11.reuse, 0x260 ;  /* 0x000002600b077836 */ /* 0x040fe40000000000 */
[C---:B------:R-:W-:Y:S02]  /*20b0*/  VIADD R51, R11.reuse, 0x40 ;  /* 0x000000400b337836 */ /* 0x040fe40000000000 */
[C---:B------:R-:W-:Y:S02]  /*20c0*/  VIADD R50, R11.reuse, 0x60 ;  /* 0x000000600b327836 */ /* 0x040fe40000000000 */
[C---:B------:R-:W-:Y:S02]  /*20d0*/  VIADD R49, R11.reuse, 0xc0 ;  /* 0x000000c00b317836 */ /* 0x040fe40000000000 */
[C---:B------:R-:W-:Y:S02]  /*20e0*/  VIADD R48, R11.reuse, 0x100 ;  /* 0x000001000b307836 */ /* 0x040fe40000000000 */
[----:B------:R-:W-:-:S02]  /*20f0*/  VIADD R47, R11, 0x140 ;  /* 0x000001400b2f7836 */ /* 0x000fc40000000000 */
[C---:B------:R-:W-:Y:S02]  /*2100*/  VIADD R46, R11.reuse, 0x160 ;  /* 0x000001600b2e7836 */ /* 0x040fe40000000000 */
[C---:B------:R-:W-:Y:S02]  /*2110*/  VIADD R45, R11.reuse, 0x180 ;  /* 0x000001800b2d7836 */ /* 0x040fe40000000000 */
[C---:B------:R-:W-:Y:S02]  /*2120*/  VIADD R43, R11.reuse, 0x1a0 ;  /* 0x000001a00b2b7836 */ /* 0x040fe40000000000 */
[C---:B------:R-:W-:Y:S02]  /*2130*/  VIADD R42, R11.reuse, 0x1e0 ;  /* 0x000001e00b2a7836 */ /* 0x040fe40000000000 */
[C---:B------:R-:W-:Y:S02]  /*2140*/  VIADD R41, R11.reuse, 0x240 ;  /* 0x000002400b297836 */ /* 0x040fe40000000000 */
[----:B------:R-:W-:-:S02]  /*2150*/  VIADD R40, R11, 0x2a0 ;  /* 0x000002a00b287836 */ /* 0x000fc40000000000 */
[----:B--2---:R-:W-:Y:S02]  /*2160*/  IMAD.MOV.U32 R16, RZ, RZ, R4 ;  /* 0x000000ffff107224 */ /* 0x004fe400078e0004 */
[----:B------:R-:W2:Y:S01]  /*2170*/  @!P6 LDG.E R4, desc[UR8][R2.64] ;  /* 0x000000080204e981 */ /* 0x000ea2000c1e1900 */
[-C--:B------:R-:W-:Y:S01]  /*2180*/  ISETP.GE.U32.AND P6, PT, R5, R0.reuse, PT ;  /* 0x000000000500720c */ /* 0x080fe20003fc6070 */
[--C-:B------:R-:W-:Y:S02]  /*2190*/  IMAD.MOV.U32 R6, RZ, RZ, R16.reuse ;  /* 0x000000ffff067224 */ /* 0x100fe400078e0010 */
[----:B------:R-:W-:Y:S02]  /*21a0*/  VIADD R5, R11, 0x220 ;  /* 0x000002200b057836 */ /* 0x000fe40000000000 */
[----:B------:R-:W-:Y:S02]  /*21b0*/  IMAD.MOV.U32 R14, RZ, RZ, R16 ;  /* 0x000000ffff0e7224 */ /* 0x000fe400078e0010 */
[----:B------:R-:W3:Y:S01]  /*21c0*/  @!P5 LDG.E R6, desc[UR8][R2.64+0x80] ;  /* 0x000080080206d981 */ /* 0x000ee2000c1e1900 */
[----:B------:R-:W-:Y:S01]  /*21d0*/  ISETP.GE.U32.AND P5, PT, R5, R0, PT ;  /* 0x000000000500720c */ /* 0x000fe20003fa6070 */
[----:B------:R-:W-:-:S02]  /*21e0*/  VIADD R5, R11, 0x280 ;  /* 0x000002800b057836 */ /* 0x000fc40000000000 */
[----:B------:R-:W4:Y:S01]  /*21f0*/  @!P4 LDG.E R14, desc[UR8][R2.64+0x280] ;  /* 0x00028008020ec981 */ /* 0x000f22000c1e1900 */
[--C-:B------:R-:W-:Y:S02]  /*2200*/  IMAD.MOV.U32 R12, RZ, RZ, R16.reuse ;  /* 0x000000ffff0c7224 */ /* 0x100fe400078e0010 */
[-C--:B------:R-:W-:Y:S01]  /*2210*/  ISETP.GE.U32.AND P4, PT, R5, R0.reuse, PT ;  /* 0x000000000500720c */ /* 0x080fe20003f86070 */
[--C-:B------:R-:W-:Y:S02]  /*2220*/  IMAD.MOV.U32 R20, RZ, RZ, R16.reuse ;  /* 0x000000ffff147224 */ /* 0x100fe400078e0010 */
[--C-:B------:R-:W-:Y:S01]  /*2230*/  IMAD.MOV.U32 R24, RZ, RZ, R16.reuse ;  /* 0x000000ffff187224 */ /* 0x100fe200078e0010 */
[----:B------:R-:W4:Y:S01]  /*2240*/  @!P0 LDG.E R12, desc[UR8][R2.64+0x200] ;  /* 0x00020008020c8981 */ /* 0x000f22000c1e1900 */
[--C-:B------:R-:W-:Y:S02]  /*2250*/  IMAD.MOV.U32 R34, RZ, RZ, R16.reuse ;  /* 0x000000ffff227224 */ /* 0x100fe400078e0010 */
[----:B------:R-:W-:Y:S01]  /*2260*/  IMAD.MOV.U32 R5, RZ, RZ, R16 ;  /* 0x000000ffff057224 */ /* 0x000fe200078e0010 */
[----:B------:R-:W4:Y:S01]  /*2270*/  @!P3 LDG.E R20, desc[UR8][R2.64+0x380] ;  /* 0x000380080214b981 */ /* 0x000f22000c1e1900 */
[----:B------:R-:W-:-:S02]  /*2280*/  ISETP.GE.U32.AND P0, PT, R7, R0, PT ;  /* 0x000000000700720c */ /* 0x000fc40003f06070 */
[-C--:B------:R-:W-:Y:S01]  /*2290*/  ISETP.GE.U32.AND P3, PT, R51, R0.reuse, PT ;  /* 0x000000003300720c */ /* 0x080fe20003f66070 */
[----:B------:R-:W4:Y:S01]  /*22a0*/  @!P2 LDG.E R24, desc[UR8][R2.64+0x480] ;  /* 0x000480080218a981 */ /* 0x000f22000c1e1900 */
[----:B------:R-:W-:-:S03]  /*22b0*/  ISETP.GE.U32.AND P2, PT, R50, R0, PT ;  /* 0x000000003200720c */ /* 0x000fc60003f46070 */
[----:B------:R-:W4:Y:S01]  /*22c0*/  @!P1 LDG.E R34, desc[UR8][R2.64+0x700] ;  /* 0x0007000802229981 */ /* 0x000f22000c1e1900 */
[----:B------:R-:W-:-:S03]  /*22d0*/  ISETP.GE.U32.AND P1, PT, R49, R0, PT ;  /* 0x000000003100720c */ /* 0x000fc60003f26070 */
[----:B------:R-:W4:Y:S01]  /*22e0*/  @!P6 LDG.E R5, desc[UR8][R2.64+0x800] ;  /* 0x000800080205e981 */ /* 0x000f22000c1e1900 */
[----:B------:R-:W-:Y:S01]  /*22f0*/  ISETP.GE.U32.AND P6, PT, R48, R0, PT ;  /* 0x000000003000720c */ /* 0x000fe20003fc6070 */
[--C-:B------:R-:W-:Y:S02]  /*2300*/  IMAD.MOV.U32 R7, RZ, RZ, R16.reuse ;  /* 0x000000ffff077224 */ /* 0x100fe400078e0010 */
[--C-:B------:R-:W-:Y:S02]  /*2310*/  IMAD.MOV.U32 R9, RZ, RZ, R16.reuse ;  /* 0x000000ffff097224 */ /* 0x100fe400078e0010 */
[--C-:B------:R-:W-:Y:S02]  /*2320*/  IMAD.MOV.U32 R11, RZ, RZ, R16.reuse ;  /* 0x000000ffff0b7224 */ /* 0x100fe400078e0010 */
[--C-:B------:R-:W-:Y:S01]  /*2330*/  IMAD.MOV.U32 R8, RZ, RZ, R16.reuse ;  /* 0x000000ffff087224 */ /* 0x100fe200078e0010 */
[----:B------:R-:W4:Y:S01]  /*2340*/  @!P5 LDG.E R7, desc[UR8][R2.64+0x880] ;  /* 0x000880080207d981 */ /* 0x000f22000c1e1900 */
[----:B------:R-:W-:-:S02]  /*2350*/  IMAD.MOV.U32 R10, RZ, RZ, R16 ;  /* 0x000000ffff0a7224 */ /* 0x000fc400078e0010 */
[--C-:B------:R-:W-:Y:S01]  /*2360*/  IMAD.MOV.U32 R18, RZ, RZ, R16.reuse ;  /* 0x000000ffff127224 */ /* 0x100fe200078e0010 */
[----:B------:R-:W4:Y:S01]  /*2370*/  @!P0 LDG.E R9, desc[UR8][R2.64+0x980] ;  /* 0x0009800802098981 */ /* 0x000f22000c1e1900 */
[----:B------:R-:W-:Y:S01]  /*2380*/  IMAD.MOV.U32 R22, RZ, RZ, R16 ;  /* 0x000000ffff167224 */ /* 0x000fe200078e0010 */
[-C--:B------:R-:W-:Y:S02]  /*2390*/  ISETP.GE.U32.AND P5, PT, R47, R0.reuse, PT ;  /* 0x000000002f00720c */ /* 0x080fe40003fa6070 */
[----:B------:R-:W4:Y:S01]  /*23a0*/  @!P4 LDG.E R11, desc[UR8][R2.64+0xa00] ;  /* 0x000a0008020bc981 */ /* 0x000f22000c1e1900 */
[-C--:B------:R-:W-:Y:S02]  /*23b0*/  ISETP.GE.U32.AND P0, PT, R46, R0.reuse, PT ;  /* 0x000000002e00720c */ /* 0x080fe40003f06070 */
[-C--:B------:R-:W-:Y:S01]  /*23c0*/  ISETP.GE.U32.AND P4, PT, R45, R0.reuse, PT ;  /* 0x000000002d00720c */ /* 0x080fe20003f86070 */
[----:B------:R-:W4:Y:S01]  /*23d0*/  @!P3 LDG.E R8, desc[UR8][R2.64+0x100] ;  /* 0x000100080208b981 */ /* 0x000f22000c1e1900 */
[----:B------:R-:W-:-:S03]  /*23e0*/  ISETP.GE.U32.AND P3, PT, R43, R0, PT ;  /* 0x000000002b00720c */ /* 0x000fc60003f66070 */
        /* <DEDUP_REMOVED lines=12> */
[----:B------:R-:W-:Y:S01]  /*24b0*/  IMAD.MOV.U32 R17, RZ, RZ, R16 ;  /* 0x000000ffff117224 */ /* 0x000fe200078e0010 */
[----:B------:R-:W4:Y:S04]  /*24c0*/  @!P0 LDG.E R28, desc[UR8][R2.64+0x580] ;  /* 0x00058008021c8981 */ /* 0x000f28000c1e1900 */
[----:B------:R-:W4:Y:S04]  /*24d0*/  @!P4 LDG.E R30, desc[UR8][R2.64+0x600] ;  /* 0x00060008021ec981 */ /* 0x000f28000c1e1900 */
[----:B------:R-:W4:Y:S04]  /*24e0*/  @!P3 LDG.E R32, desc[UR8][R2.64+0x680] ;  /* 0x000680080220b981 */ /* 0x000f28000c1e1900 */
[----:B------:R-:W4:Y:S04]  /*24f0*/  @!P2 LDG.E R52, desc[UR8][R2.64+0x780] ;  /* 0x000780080234a981 */ /* 0x000f28000c1e1900 */
[----:B------:R-:W4:Y:S04]  /*2500*/  @!P1 LDG.E R17, desc[UR8][R2.64+0x900] ;  /* 0x0009000802119981 */ /* 0x000f28000c1e1900 */
[----:B------:R-:W4:Y:S01]  /*2510*/  @!P6 LDG.E R16, desc[UR8][R2.64+0xa80] ;  /* 0x000a80080210e981 */ /* 0x000f22000c1e1900 */
[----:B------:R-:W0:Y:S01]  /*2520*/  S2R R36, SR_LANEID ;  /* 0x0000000000247919 */ /* 0x000e220000000000 */
[----:B------:R-:W1:Y:S01]  /*2530*/  S2UR UR5, SR_CgaCtaId ;  /* 0x00000000000579c3 */ /* 0x000e620000008800 */
[----:B------:R-:W-:Y:S01]  /*2540*/  SHF.R.U32.HI R44, RZ, 0x5, R13 ;  /* 0x00000005ff2c7819 */ /* 0x000fe2000001160d */
[----:B------:R-:W-:Y:S01]  /*2550*/  UMOV UR4, 0x400 ;  /* 0x0000040000047882 */ /* 0x000fe20000000000 */
[----:B------:R-:W-:Y:S01]  /*2560*/  ISETP.NE.AND P0, PT, R38, RZ, PT ;  /* 0x000000ff2600720c */ /* 0x000fe20003f05270 */
[----:B-1----:R-:W-:-:S02]  /*2570*/  ULEA UR4, UR5, UR4, 0x18 ;  /* 0x0000000405047291 */ /* 0x002fc4000f8ec0ff */
[----:B0-----:R-:W-:-:S05]  /*2580*/  IMAD R37, R44, 0x2c0, R36 ;  /* 0x000002c02c257824 */ /* 0x001fca00078e0224 */
        /* <DEDUP_REMOVED lines=39> */
[----:B------:R-:W-:Y:S02]  /*2800*/  ISETP.NE.AND P1, PT, R36, 0x1f, PT ;  /* 0x0000001f2400780c */ /* 0x000fe40003f25270 */
[----:B---3--:R-:W-:Y:S02]  /*2810*/  IADD3 R16, PT, PT, R6, R5, R16 ;  /* 0x0000000506107210 */ /* 0x008fe40007ffe010 */
[----:B------:R-:W-:Y:S02]  /*2820*/  ISETP.NE.AND P2, PT, R44, 0xb, PT ;  /* 0x0000000b2c00780c */ /* 0x000fe40003f45270 */
        /* <DEDUP_REMOVED lines=20> */
[----:B------:R-:W-:Y:S01]  /*2970*/  ISETP.NE.AND P0, PT, R44, 0x2, PT ;  /* 0x000000022c00780c */ /* 0x000fe20003f05270 */
[----:B------:R-:W0:Y:S02]  /*2980*/  S2R R53, SR_TID.X ;  /* 0x0000000000357919 */ /* 0x000e240000002100 */
[----:B------:R-:W-:Y:S01]  /*2990*/  IMAD.IADD R35, R38, 0x1, -R35 ;  /* 0x0000000126237824 */ /* 0x000fe200078e0a23 */
[----:B------:R-:W-:Y:S01]  /*29a0*/  @!P1 STS [R52+0x10], R38 ;  /* 0x0000102634009388 */ /* 0x000fe20000000800 */
[----:B------:R-:W-:Y:S01]  /*29b0*/  BAR.SYNC.DEFER_BLOCKING 0x0 ;  /* 0x0000000000007b1d */ /* 0x000fe20000010000 */
[----:B------:R-:W-:-:S05]  /*29c0*/  ISETP.NE.AND P1, PT, R44, 0x9, PT ;  /* 0x000000092c00780c */ /* 0x000fca0003f25270 */
[----:B------:R-:W1:Y:S04]  /*29d0*/  LDS.128 R16, [UR4+0x10] ;  /* 0x00001004ff107984 */ /* 0x000e680008000c00 */
[----:B------:R-:W2:Y:S04]  /*29e0*/  LDS.128 R20, [UR4+0x20] ;  /* 0x00002004ff147984 */ /* 0x000ea80008000c00 */
[----:B------:R-:W3:Y:S01]  /*29f0*/  LDS.128 R24, [UR4+0x30] ;  /* 0x00003004ff187984 */ /* 0x000ee20008000c00 */
[----:B-1----:R-:W-:-:S04]  /*2a00*/  IMAD.IADD R17, R16, 0x1, R17 ;  /* 0x0000000110117824 */ /* 0x002fc800078e0211 */
[----:B------:R-:W-:Y:S01]  /*2a10*/  IMAD.IADD R18, R18, 0x1, R17 ;  /* 0x0000000112127824 */ /* 0x000fe200078e0211 */
[----:B------:R-:W-:Y:S02]  /*2a20*/  SEL R16, R17, R16, !P0 ;  /* 0x0000001011107207 */ /* 0x000fe40004000000 */
[----:B------:R-:W-:Y:S01]  /*2a30*/  ISETP.NE.AND P0, PT, R44, 0x3, PT ;  /* 0x000000032c00780c */ /* 0x000fe20003f05270 */
[----:B------:R-:W-:-:S03]  /*2a40*/  IMAD.IADD R19, R19, 0x1, R18 ;  /* 0x0000000113137824 */ /* 0x000fc600078e0212 */
[----:B------:R-:W-:Y:S01]  /*2a50*/  SEL R16, R18, R16, !P0 ;  /* 0x0000001012107207 */ /* 0x000fe20004000000 */
[----:B--2---:R-:W-:Y:S01]  /*2a60*/  IMAD.IADD R20, R19, 0x1, R20 ;  /* 0x0000000113147824 */ /* 0x004fe200078e0214 */
        /* <DEDUP_REMOVED lines=8> */
[----:B---3--:R-:W-:Y:S01]  /*2af0*/  IMAD.IADD R24, R23, 0x1, R24 ;  /* 0x0000000117187824 */ /* 0x008fe200078e0218 */
[----:B------:R-:W-:Y:S02]  /*2b00*/  SEL R16, R21, R16, !P0 ;  /* 0x0000001015107207 */ /* 0x000fe40004000000 */
[----:B------:R-:W-:Y:S01]  /*2b10*/  ISETP.NE.AND P0, PT, R44, 0x7, PT ;  /* 0x000000072c00780c */ /* 0x000fe20003f05270 */
[----:B------:R-:W-:-:S03]  /*2b20*/  IMAD.IADD R25, R25, 0x1, R24 ;  /* 0x0000000119197824 */ /* 0x000fc600078e0218 */
[----:B------:R-:W-:Y:S02]  /*2b30*/  SEL R16, R22, R16, !P0 ;  /* 0x0000001016107207 */ /* 0x000fe40004000000 */
[----:B------:R-:W-:-:S04]  /*2b40*/  ISETP.NE.AND P0, PT, R44, 0x8, PT ;  /* 0x000000082c00780c */ /* 0x000fc80003f05270 */
[----:B------:R-:W-:Y:S02]  /*2b50*/  SEL R16, R23, R16, !P0 ;  /* 0x0000001017107207 */ /* 0x000fe40004000000 */
[----:B------:R-:W-:Y:S02]  /*2b60*/  ISETP.NE.AND P0, PT, R44, 0xa, PT ;  /* 0x0000000a2c00780c */ /* 0x000fe40003f05270 */
[----:B------:R-:W-:Y:S02]  /*2b70*/  SEL R16, R24, R16, !P1 ;  /* 0x0000001018107207 */ /* 0x000fe40004800000 */
[----:B------:R-:W-:Y:S02]  /*2b80*/  ISETP.NE.AND P1, PT, R36, RZ, PT ;  /* 0x000000ff2400720c */ /* 0x000fe40003f25270 */
[----:B------:R-:W-:Y:S01]  /*2b90*/  SEL R16, R25, R16, !P0 ;  /* 0x0000001019107207 */ /* 0x000fe20004000000 */
[----:B------:R-:W-:Y:S01]  /*2ba0*/  @!P2 IMAD.IADD R16, R26, 0x1, R25 ;  /* 0x000000011a10a824 */ /* 0x000fe200078e0219 */
[----:B0-----:R-:W-:-:S02]  /*2bb0*/  ISETP.GE.U32.AND P0, PT, R53, 0x20, PT ;  /* 0x000000203500780c */ /* 0x001fc40003f06070 */
[----:B------:R-:W-:Y:S02]  /*2bc0*/  SEL R35, R35, RZ, P1 ;  /* 0x000000ff23237207 */ /* 0x000fe40000800000 */
[----:B------:R-:W-:-:S04]  /*2bd0*/  SEL R16, R16, RZ, P0 ;  /* 0x000000ff10107207 */ /* 0x000fc80000000000 */
[----:B-----5:R-:W-:Y:S01]  /*2be0*/  IADD3 R16, PT, PT, R16, R35, R39 ;  /* 0x0000002310107210 */ /* 0x020fe20007ffe027 */
[----:B------:R-:W-:Y:S06]  /*2bf0*/  BRA `(.L_x_111) ;  /* 0x0000000c00f87947 */ /* 0x000fec0003800000 */
.L_x_110:
[----:B0-2---:R-:W-:Y:S02]  /*2c00*/  IADD3 R16, PT, PT, R4, R3, R2 ;  /* 0x0000000304107210 */ /* 0x005fe40007ffe002 */
[----:B------:R-:W-:Y:S02]  /*2c10*/  ISETP.NE.AND P1, PT, R36, 0x1f, PT ;  /* 0x0000001f2400780c */ /* 0x000fe40003f25270 */
        /* <DEDUP_REMOVED lines=22> */
[C---:B------:R-:W-:Y:S01]  /*2d80*/  ISETP.NE.AND P0, PT, R44.reuse, 0x2, PT ;  /* 0x000000022c00780c */ /* 0x040fe20003f05270 */
[----:B------:R-:W0:Y:S03]  /*2d90*/  S2R R39, SR_TID.X ;  /* 0x0000000000277919 */ /* 0x000e260000002100 */
[----:B------:R1:W-:Y:S01]  /*2da0*/  @!P1 STS [R53+0x10], R52 ;  /* 0x0000103435009388 */ /* 0x0003e20000000800 */
[----:B------:R-:W-:Y:S01]  /*2db0*/  BAR.SYNC.DEFER_BLOCKING 0x0 ;  /* 0x0000000000007b1d */ /* 0x000fe20000010000 */
[----:B------:R-:W-:Y:S01]  /*2dc0*/  ISETP.NE.AND P1, PT, R44, 0x9, PT ;  /* 0x000000092c00780c */ /* 0x000fe20003f25270 */
[----:B-1----:R-:W-:-:S04]  /*2dd0*/  IMAD.IADD R52, R52, 0x1, -R35 ;  /* 0x0000000134347824 */ /* 0x002fc800078e0a23 */
[----:B------:R-:W1:Y:S04]  /*2de0*/  LDS.128 R16, [UR4+0x10] ;  /* 0x00001004ff107984 */ /* 0x000e680008000c00 */
[----:B------:R-:W2:Y:S04]  /*2df0*/  LDS.128 R20, [UR4+0x20] ;  /* 0x00002004ff147984 */ /* 0x000ea80008000c00 */
[----:B------:R-:W3:Y:S01]  /*2e00*/  LDS.128 R24, [UR4+0x30] ;  /* 0x00003004ff187984 */ /* 0x000ee20008000c00 */
[----:B-1----:R-:W-:-:S04]  /*2e10*/  IMAD.IADD R17, R16, 0x1, R17 ;  /* 0x0000000110117824 */ /* 0x002fc800078e0211 */
[----:B------:R-:W-:Y:S01]  /*2e20*/  IMAD.IADD R18, R18, 0x1, R17 ;  /* 0x0000000112127824 */ /* 0x000fe200078e0211 */
[----:B------:R-:W-:Y:S02]  /*2e30*/  SEL R16, R17, R16, !P0 ;  /* 0x0000001011107207 */ /* 0x000fe40004000000 */
[----:B------:R-:W-:Y:S01]  /*2e40*/  ISETP.NE.AND P0, PT, R44, 0x3, PT ;  /* 0x000000032c00780c */ /* 0x000fe20003f05270 */
[----:B------:R-:W-:Y:S01]  /*2e50*/  IMAD.IADD R19, R19, 0x1, R18 ;  /* 0x0000000113137824 */ /* 0x000fe200078e0212 */
[----:B------:R-:W-:Y:S02]  /*2e60*/  SEL R17, R52, RZ, P2 ;  /* 0x000000ff34117207 */ /* 0x000fe40001000000 */
        /* <DEDUP_REMOVED lines=23> */
[----:B0-----:R-:W-:-:S02]  /*2fe0*/  ISETP.GT.U32.AND P0, PT, R39, 0x1f, PT ;  /* 0x0000001f2700780c */ /* 0x001fc40003f04070 */
        /* <DEDUP_REMOVED lines=20> */
.L_x_157:
[----:B------:R-:W-:Y:S05]  /*3130*/  @!P0 BRA `(.L_x_114) ;  /* 0x0000000000748947 */ /* 0x000fea0003800000 */
[----:B------:R-:W-:-:S07]  /*3140*/  IMAD.MOV.U32 R20, RZ, RZ, 0x3b8 ;  /* 0x000003b8ff147424 */ /* 0x000fce00078e00ff */
.L_x_116:
        /* <DEDUP_REMOVED lines=27> */
.L_x_160:
[----:B------:R-:W-:Y:S05]  /*3300*/  @P0 BRA `(.L_x_116) ;  /* 0xfffffffc00900947 */ /* 0x000fea000383ffff */
.L_x_114:
[----:B------:R-:W-:Y:S01]  /*3310*/  UMOV UR5, 0xffffffff ;  /* 0xffffffff00057882 */ /* 0x000fe20000000000 */
[----:B------:R-:W-:Y:S02]  /*3320*/  ISETP.NE.AND P0, PT, R24, 0x65, PT ;  /* 0x000000651800780c */ /* 0x000fe40003f05270 */
[----:B------:R-:W-:Y:S11]  /*3330*/  BRA.DIV UR5, `(.L_x_117) ;  /* 0x0000001a05f47947 */ /* 0x000ff6000b800000 */
[----:B------:R-:W0:Y:S01]  /*3340*/  S2R R53, SR_GEMASK ;  /* 0x0000000000357919 */ /* 0x000e220000003c00 */
[----:B------:R-:W-:Y:S01]  /*3350*/  VOTE.ANY R19, PT, !P0 ;  /* 0x0000000000137806 */ /* 0x000fe200040e0100 */
[----:B------:R-:W-:-:S03]  /*3360*/  VIADD R17, R36, 0x2 ;  /* 0x0000000224117836 */ /* 0x000fc60000000000 */
[----:B0-----:R-:W-:-:S05]  /*3370*/  LOP3.LUT R19, R19, 0x80000000, R53, 0xec, !PT ;  /* 0x8000000013137812 */ /* 0x001fca00078eec35 */
[----:B------:R-:W-:-:S05]  /*3380*/  VIADD R16, R19, 0xffffffff ;  /* 0xffffffff13107836 */ /* 0x000fca0000000000 */
[----:B------:R-:W-:Y:S01]  /*3390*/  LOP3.LUT R16, R19, R16, RZ, 0xc, !PT ;  /* 0x0000001013107212 */ /* 0x000fe200078e0cff */
[----:B------:R-:W-:-:S03]  /*33a0*/  VIADD R19, R36, 0x10 ;  /* 0x0000001024137836 */ /* 0x000fc60000000000 */
[----:B------:R-:W0:Y:S02]  /*33b0*/  POPC R44, R16 ;  /* 0x00000010002c7309 */ /* 0x000e240000000000 */
[----:B0-----:R-:W0:Y:S01]  /*33c0*/  SHFL.DOWN PT, R20, R25, 0x1, R44 ;  /* 0x0820000019147989 */ /* 0x001e2200000e002c */
[-C--:B------:R-:W-:Y:S02]  /*33d0*/  ISETP.GE.AND P0, PT, R36, R44.reuse, PT ;  /* 0x0000002c2400720c */ /* 0x080fe40003f06270 */
[-C--:B------:R-:W-:Y:S02]  /*33e0*/  ISETP.GT.AND P2, PT, R19, R44.reuse, PT ;  /* 0x0000002c1300720c */ /* 0x080fe40003f44270 */
[----:B0-----:R-:W-:Y:S02]  /*33f0*/  SEL R20, R20, RZ, !P0 ;  /* 0x000000ff14147207 */ /* 0x001fe40004000000 */
[----:B------:R-:W-:Y:S01]  /*3400*/  ISETP.GT.AND P0, PT, R17, R44, PT ;  /* 0x0000002c1100720c */ /* 0x000fe20003f04270 */
[----:B------:R-:W-:-:S02]  /*3410*/  VIADD R17, R36, 0x4 ;  /* 0x0000000424117836 */ /* 0x000fc40000000000 */
        /* <DEDUP_REMOVED lines=8> */
[----:B------:R-:W-:Y:S02]  /*34a0*/  ISETP.GT.AND P0, PT, R17, R44, PT ;  /* 0x0000002c1100720c */ /* 0x000fe40003f04270 */
[----:B------:R-:W0:Y:S01]  /*34b0*/  LDC.64 R16, c[0x0][0x390] ;  /* 0x0000e400ff107b82 */ /* 0x000e220000000a00 */
[----:B------:R-:W-:-:S05]  /*34c0*/  IMAD.IADD R25, R39, 0x1, R20 ;  /* 0x0000000127197824 */ /* 0x000fca00078e0214 */
[----:B------:R-:W1:Y:S01]  /*34d0*/  SHFL.DOWN PT, R20, R25, 0x8, R44 ;  /* 0x0900000019147989 */ /* 0x000e6200000e002c */
[----:B0-----:R-:W-:-:S05]  /*34e0*/  IADD3 R35, P3, PT, R16, 0x100, RZ ;  /* 0x0000010010237810 */ /* 0x001fca0007f7e0ff */
[----:B------:R-:W-:Y:S01]  /*34f0*/  IMAD.X R39, RZ, RZ, R17, P3 ;  /* 0x000000ffff277224 */ /* 0x000fe200018e0611 */
[----:B-1----:R-:W-:Y:S02]  /*3500*/  SEL R20, R20, RZ, !P0 ;  /* 0x000000ff14147207 */ /* 0x002fe40004000000 */
[----:B------:R-:W-:-:S03]  /*3510*/  ISETP.NE.AND P0, PT, R24, 0x65, PT ;  /* 0x000000651800780c */ /* 0x000fc60003f05270 */
[----:B------:R-:W-:-:S05]  /*3520*/  IMAD.IADD R26, R25, 0x1, R20 ;  /* 0x00000001191a7824 */ /* 0x000fca00078e0214 */
[----:B------:R-:W0:Y:S05]  /*3530*/  SHFL.DOWN PT, R20, R26, 0x10, R44 ;  /* 0x0a0000001a147989 */ /* 0x000e2a00000e002c */
[----:B------:R-:W-:Y:S02]  /*3540*/  VOTE.ALL P0, P0 ;  /* 0x0000000000ff7806 */ /* 0x000fe40000000000 */
[----:B0-----:R-:W-:-:S05]  /*3550*/  SEL R19, R20, RZ, !P2 ;  /* 0x000000ff14137207 */ /* 0x001fca0005000000 */
[----:B------:R-:W-:-:S07]  /*3560*/  IMAD.IADD R26, R26, 0x1, R19 ;  /* 0x000000011a1a7824 */ /* 0x000fce00078e0213 */
.L_x_169:
[----:B------:R-:W-:Y:S05]  /*3570*/  @!P0 BRA `(.L_x_118) ;  /* 0x0000000400348947 */ /* 0x000fea0003800000 */
[----:B------:R-:W-:-:S07]  /*3580*/  IMAD.MOV.U32 R44, RZ, RZ, 0x3b8 ;  /* 0x000003b8ff2c7424 */ /* 0x000fce00078e00ff */
.L_x_124:
        /* <DEDUP_REMOVED lines=10> */
.L_x_172:
[----:B------:R-:W-:Y:S05]  /*3630*/  @!P0 BRA `(.L_x_120) ;  /* 0x0000000000748947 */ /* 0x000fea0003800000 */
[----:B------:R-:W-:-:S07]  /*3640*/  IMAD.MOV.U32 R20, RZ, RZ, R44 ;  /* 0x000000ffff147224 */ /* 0x000fce00078e002c */
.L_x_122:
        /* <DEDUP_REMOVED lines=8> */
[----:B------:R-:W0:Y:S02]  /*36d0*/  F2I.FTZ.U32.TRUNC.NTZ R19, R19 ;  /* 0x0000001300137305 */ /* 0x000e24000021f000 */
[----:B0-----:R-:W-:Y:S02]  /*36e0*/  IMAD R25, R18, R19, RZ ;  /* 0x0000001312197224 */ /* 0x001fe400078e02ff */
[----:B------:R-:W-:-:S04]  /*36f0*/  IMAD.MOV.U32 R18, RZ, RZ, RZ ;  /* 0x000000ffff127224 */ /* 0x000fc800078e00ff */
        /* <DEDUP_REMOVED lines=16> */
.L_x_175:
[----:B------:R-:W-:Y:S05]  /*3800*/  @P0 BRA `(.L_x_122) ;  /* 0xfffffffc00900947 */ /* 0x000fea000383ffff */
.L_x_120:
[----:B------:R-:W-:Y:S01]  /*3810*/  UMOV UR5, 0xffffffff ;  /* 0xffffffff00057882 */ /* 0x000fe20000000000 */
[----:B------:R-:W-:Y:S02]  /*3820*/  ISETP.NE.AND P0, PT, R24, 0x65, PT ;  /* 0x000000651800780c */ /* 0x000fe40003f05270 */
[----:B------:R-:W-:Y:S11]  /*3830*/  BRA.DIV UR5, `(.L_x_123) ;  /* 0x0000001a05fc7947 */ /* 0x000ff6000b800000 */
[----:B------:R-:W-:Y:S01]  /*3840*/  VOTE.ANY R19, PT, !P0 ;  /* 0x0000000000137806 */ /* 0x000fe200040e0100 */
[----:B------:R-:W-:Y:S02]  /*3850*/  VIADD R17, R36, 0x2 ;  /* 0x0000000224117836 */ /* 0x000fe40000000000 */
[----:B------:R-:W-:Y:S01]  /*3860*/  VIADD R21, R21, 0xffffffe0 ;  /* 0xffffffe015157836 */ /* 0x000fe20000000000 */
[----:B------:R-:W-:-:S05]  /*3870*/  LOP3.LUT R19, R19, 0x80000000, R53, 0xec, !PT ;  /* 0x8000000013137812 */ /* 0x000fca00078eec35 */
[----:B------:R-:W-:-:S05]  /*3880*/  VIADD R16, R19, 0xffffffff ;  /* 0xffffffff13107836 */ /* 0x000fca0000000000 */
[----:B------:R-:W-:-:S06]  /*3890*/  LOP3.LUT R16, R19, R16, RZ, 0xc, !PT ;  /* 0x0000001013107212 */ /* 0x000fcc00078e0cff */
        /* <DEDUP_REMOVED lines=16> */
[----:B------:R-:W-:-:S03]  /*39a0*/  IMAD.IADD R25, R25, 0x1, R20 ;  /* 0x0000000119197824 */ /* 0x000fc600078e0214 */
[----:B------:R-:W-:Y:S02]  /*39b0*/  ISETP.GT.AND P2, PT, R17, R16, PT ;  /* 0x000000101100720c */ /* 0x000fe40003f44270 */
        /* <DEDUP_REMOVED lines=8> */
.L_x_184:
[----:B------:R-:W-:Y:S05]  /*3a40*/  @P0 BRA `(.L_x_124) ;  /* 0xfffffff800d00947 */ /* 0x000fea000383ffff */
.L_x_118:
        /* <DEDUP_REMOVED lines=15> */
.L_x_112:
[----:B------:R-:W-:Y:S05]  /*3b40*/  WARPSYNC.ALL ;  /* 0x0000000000007948 */ /* 0x000fea0003800000 */
[----:B------:R-:W0:Y:S08]  /*3b50*/  S2UR UR5, SR_CgaCtaId ;  /* 0x00000000000579c3 */ /* 0x000e300000008800 */
[----:B------:R-:W-:Y:S06]  /*3b60*/  BAR.SYNC.DEFER_BLOCKING 0x0 ;  /* 0x0000000000007b1d */ /* 0x000fec0000010000 */
[----:B------:R-:W-:Y:S01]  /*3b70*/  UMOV UR4, 0x400 ;  /* 0x0000040000047882 */ /* 0x000fe20000000000 */
[----:B-1----:R-:W1:Y:S01]  /*3b80*/  S2R R17, SR_TID.X ;  /* 0x0000000000117919 */ /* 0x002e620000002100 */
[----:B0-----:R-:W-:-:S09]  /*3b90*/  ULEA UR4, UR5, UR4, 0x18 ;  /* 0x0000000405047291 */ /* 0x001fd2000f8ec0ff */
[----:B------:R-:W0:Y:S01]  /*3ba0*/  LDS R16, [UR4+0x4c] ;  /* 0x00004c04ff107984 */ /* 0x000e220008000800 */
[----:B-1----:R-:W-:-:S04]  /*3bb0*/  ISETP.NE.AND P0, PT, R17, RZ, PT ;  /* 0x000000ff1100720c */ /* 0x002fc80003f05270 */
[----:B0-----:R-:W-:-:S05]  /*3bc0*/  SEL R16, R16, RZ, P0 ;  /* 0x000000ff10107207 */ /* 0x001fca0000000000 */
[----:B------:R-:W-:-:S07]  /*3bd0*/  IMAD.IADD R16, R16, 0x1, R19 ;  /* 0x0000000110107824 */ /* 0x000fce00078e0213 */
.L_x_111:
[----:B------:R-:W-:Y:S01]  /*3be0*/  IMAD.IADD R17, R2, 0x1, R16 ;  /* 0x0000000102117824 */ /* 0x000fe200078e0210 */
[----:B------:R-:W0:Y:S01]  /*3bf0*/  S2R R20, SR_LANEID ;  /* 0x0000000000147919 */ /* 0x000e220000000000 */
[----:B------:R-:W1:Y:S01]  /*3c00*/  S2UR UR5, SR_CTAID.X ;  /* 0x00000000000579c3 */ /* 0x000e620000002500 */
[----:B------:R-:W2:Y:S01]  /*3c10*/  LDCU.64 UR6, c[0x0][0x388] ;  /* 0x00007100ff0677ac */ /* 0x000ea20008000a00 */
[----:B------:R-:W-:Y:S01]  /*3c20*/  IMAD.IADD R2, R3, 0x1, R17 ;  /* 0x0000000103027824 */ /* 0x000fe200078e0211 */
[----:B------:R-:W3:Y:S03]  /*3c30*/  S2R R21, SR_TID.X ;  /* 0x0000000000157919 */ /* 0x000ee60000002100 */
[----:B------:R-:W-:Y:S01]  /*3c40*/  IMAD.IADD R3, R4, 0x1, R2 ;  /* 0x0000000104037824 */ /* 0x000fe200078e0202 */
[----:B------:R-:W4:Y:S03]  /*3c50*/  S2R R26, SR_TID.X ;  /* 0x00000000001a7919 */ /* 0x000f260000002100 */
[----:B------:R-:W-:-:S04]  /*3c60*/  IMAD.IADD R4, R5, 0x1, R3 ;  /* 0x0000000105047824 */ /* 0x000fc800078e0203 */
[----:B------:R-:W-:-:S04]  /*3c70*/  IMAD.IADD R5, R6, 0x1, R4 ;  /* 0x0000000106057824 */ /* 0x000fc800078e0204 */
[----:B------:R-:W-:-:S04]  /*3c80*/  IMAD.IADD R6, R7, 0x1, R5 ;  /* 0x0000000107067824 */ /* 0x000fc800078e0205 */
[----:B------:R-:W-:-:S04]  /*3c90*/  IMAD.IADD R7, R8, 0x1, R6 ;  /* 0x0000000108077824 */ /* 0x000fc800078e0206 */
[----:B------:R-:W-:-:S04]  /*3ca0*/  IMAD.IADD R8, R9, 0x1, R7 ;  /* 0x0000000109087824 */ /* 0x000fc800078e0207 */
[----:B------:R-:W-:Y:S02]  /*3cb0*/  IMAD.IADD R9, R10, 0x1, R8 ;  /* 0x000000010a097824 */ /* 0x000fe400078e0208 */
[----:B0-----:R-:W-:Y:S01]  /*3cc0*/  IMAD R24, R20, 0x54, R37 ;  /* 0x0000005414187824 */ /* 0x001fe200078e0225 */
[----:B------:R-:W-:Y:S01]  /*3cd0*/  BAR.SYNC.DEFER_BLOCKING 0x0 ;  /* 0x0000000000007b1d */ /* 0x000fe20000010000 */
[----:B------:R-:W-:Y:S01]  /*3ce0*/  IMAD.IADD R10, R11, 0x1, R9 ;  /* 0x000000010b0a7824 */ /* 0x000fe200078e0209 */
[----:B---3--:R-:W-:-:S03]  /*3cf0*/  ISETP.NE.AND P0, PT, R21, RZ, PT ;  /* 0x000000ff1500720c */ /* 0x008fc60003f05270 */
        /* <DEDUP_REMOVED lines=13> */
[----:B------:R-:W-:Y:S03]  /*3dd0*/  STS.64 [R24+0x20], R8 ;  /* 0x0000200818007388 */ /* 0x000fe60000000a00 */
[----:B------:R-:W-:Y:S01]  /*3de0*/  IMAD.IADD R22, R33, 0x1, R21 ;  /* 0x0000000121167824 */ /* 0x000fe200078e0215 */
[----:B0-----:R-:W1:Y:S01]  /*3df0*/  LDC R2, c[0x0][0x398] ;  /* 0x0000e600ff027b82 */ /* 0x001e620000000800 */
[----:B------:R-:W-:Y:S02]  /*3e00*/  STS.64 [R24+0x28], R10 ;  /* 0x0000280a18007388 */ /* 0x000fe40000000a00 */
[----:B------:R-:W-:-:S02]  /*3e10*/  IMAD.IADD R23, R34, 0x1, R22 ;  /* 0x0000000122177824 */ /* 0x000fc400078e0216 */
[----:B------:R4:W-:Y:S04]  /*3e20*/  STS.64 [R24+0x30], R12 ;  /* 0x0000300c18007388 */ /* 0x0009e80000000a00 */
[----:B------:R-:W-:Y:S04]  /*3e30*/  STS.64 [R24+0x38], R14 ;  /* 0x0000380e18007388 */ /* 0x000fe80000000a00 */
[----:B------:R-:W-:Y:S04]  /*3e40*/  STS.64 [R24+0x40], R18 ;  /* 0x0000401218007388 */ /* 0x000fe80000000a00 */
[----:B------:R-:W-:Y:S01]  /*3e50*/  STS.64 [R24+0x48], R20 ;  /* 0x0000481418007388 */ /* 0x000fe20000000a00 */
[----:B----4-:R-:W-:-:S02]  /*3e60*/  LOP3.LUT R12, R26, 0x1f, RZ, 0xc0, !PT ;  /* 0x0000001f1a0c7812 */ /* 0x010fc400078ec0ff */
[----:B------:R-:W-:Y:S01]  /*3e70*/  LOP3.LUT R26, R26, 0x3e0, RZ, 0xc0, !PT ;  /* 0x000003e01a1a7812 */ /* 0x000fe200078ec0ff */
[----:B------:R-:W-:Y:S01]  /*3e80*/  STS.64 [R24+0x50], R22 ;  /* 0x0000501618007388 */ /* 0x000fe20000000a00 */
[----:B------:R-:W-:-:S03]  /*3e90*/  NOP ;  /* 0x0000000000007918 */ /* 0x000fc60000000000 */
[----:B------:R-:W-:Y:S01]  /*3ea0*/  LDS R16, [R37] ;  /* 0x0000000025107984 */ /* 0x000fe20000000800 */
[----:B-1----:R-:W-:Y:S02]  /*3eb0*/  VIADD R2, R2, UR5 ;  /* 0x0000000502027c36 */ /* 0x002fe40008000000 */
[----:B------:R-:W-:Y:S01]  /*3ec0*/  IMAD R26, R26, 0x16, R12 ;  /* 0x000000161a1a7824 */ /* 0x000fe200078e020c */
        /* <DEDUP_REMOVED lines=20> */
[----:B------:R0:W-:Y:S04]  /*4010*/  LDS R23, [R37+0xa80] ;  /* 0x000a800025177984 */ /* 0x0001e80000000800 */
[----:B------:R1:W-:Y:S01]  /*4020*/  @!P0 STS [UR4+0x8400], R0 ;  /* 0x00840000ff008988 */ /* 0x0003e20008000804 */
[----:B------:R-:W-:Y:S01]  /*4030*/  BAR.SYNC.DEFER_BLOCKING 0x0 ;  /* 0x0000000000007b1d */ /* 0x000fe20000010000 */
[----:B0-----:R-:W-:-:S02]  /*4040*/  VIADD R37, R26, 0x20 ;  /* 0x000000201a257836 */ /* 0x001fc40000000000 */
[----:B-1----:R-:W-:-:S03]  /*4050*/  IMAD R0, R2, 0x2100, RZ ;  /* 0x0000210002007824 */ /* 0x002fc600078e02ff */
[----:B------:R-:W0:Y:S02]  /*4060*/  S2R R3, SR_TID.X ;  /* 0x0000000000037919 */ /* 0x000e240000002100 */
[----:B------:R-:W-:-:S04]  /*4070*/  IADD3 R0, P0, PT, R0, R26, RZ ;  /* 0x0000001a00007210 */ /* 0x000fc80007f1e0ff */
[----:B--2---:R-:W-:Y:S01]  /*4080*/  LEA R2, P1, R0, UR6, 0x2 ;  /* 0x0000000600027c11 */ /* 0x004fe2000f8210ff */
[----:B------:R-:W1:Y:S01]  /*4090*/  LDS R4, [UR4+0x8400] ;  /* 0x00840004ff047984 */ /* 0x000e620008000800 */
[C---:B0-----:R-:W-:Y:S02]  /*40a0*/  LOP3.LUT R12, R3.reuse, 0x3e0, RZ, 0xc0, !PT ;  /* 0x000003e0030c7812 */ /* 0x041fe400078ec0ff */
[----:B------:R-:W-:-:S05]  /*40b0*/  LOP3.LUT R3, R3, 0x1f, RZ, 0xc0, !PT ;  /* 0x0000001f03037812 */ /* 0x000fca00078ec0ff */
[----:B------:R-:W-:Y:S02]  /*40c0*/  IMAD R12, R12, 0x16, R3 ;  /* 0x000000160c0c7824 */ /* 0x000fe400078e0203 */
[----:B------:R-:W-:-:S05]  /*40d0*/  IMAD.X R3, RZ, RZ, RZ, P0 ;  /* 0x000000ffff037224 */ /* 0x000fca00000e06ff */
[----:B------:R-:W-:Y:S02]  /*40e0*/  LEA.HI.X R3, R0, UR7, R3, 0x2, P1 ;  /* 0x0000000700037c11 */ /* 0x000fe400088f1403 */
[-C--:B-1----:R-:W-:Y:S02]  /*40f0*/  ISETP.GE.AND P6, PT, R26, R4.reuse, PT ;  /* 0x000000041a00720c */ /* 0x082fe40003fc6270 */
[-C--:B------:R-:W-:Y:S01]  /*4100*/  ISETP.GE.AND P5, PT, R37, R4.reuse, PT ;  /* 0x000000042500720c */ /* 0x080fe20003fa6270 */
[C---:B------:R-:W-:Y:S01]  /*4110*/  VIADD R37, R12.reuse, 0x80 ;  /* 0x000000800c257836 */ /* 0x040fe20000000000 */
[-C--:B------:R-:W-:Y:S01]  /*4120*/  ISETP.GE.AND P0, PT, R51, R4.reuse, PT ;  /* 0x000000043300720c */ /* 0x080fe20003f06270 */
[----:B------:R-:W-:Y:S01]  /*4130*/  VIADD R51, R12, 0xa0 ;  /* 0x000000a00c337836 */ /* 0x000fe20000000000 */
[-C--:B------:R-:W-:Y:S02]  /*4140*/  ISETP.GE.AND P4, PT, R50, R4.reuse, PT ;  /* 0x000000043200720c */ /* 0x080fe40003f86270 */
[-C--:B------:R-:W-:Y:S01]  /*4150*/  ISETP.GE.AND P3, PT, R37, R4.reuse, PT ;  /* 0x000000042500720c */ /* 0x080fe20003f66270 */
[----:B------:R-:W-:Y:S01]  /*4160*/  VIADD R37, R12, 0xe0 ;  /* 0x000000e00c257836 */ /* 0x000fe20000000000 */
[----:B------:R-:W-:-:S02]  /*4170*/  ISETP.GE.AND P2, PT, R51, R4, PT ;  /* 0x000000043300720c */ /* 0x000fc40003f46270 */
[-C--:B------:R-:W-:Y:S01]  /*4180*/  ISETP.GE.AND P1, PT, R49, R4.reuse, PT ;  /* 0x000000043100720c */ /* 0x080fe20003f26270 */
[----:B------:R-:W-:Y:S01]  /*4190*/  @!P6 STG.E desc[UR8][R2.64], R16 ;  /* 0x000000100200e986 */ /* 0x000fe2000c101908 */
[-C--:B------:R-:W-:Y:S01]  /*41a0*/  ISETP.GE.AND P6, PT, R37, R4.reuse, PT ;  /* 0x000000042500720c */ /* 0x080fe20003fc6270 */
[----:B------:R-:W-:Y:S02]  /*41b0*/  VIADD R37, R12, 0x120 ;  /* 0x000001200c257836 */ /* 0x000fe40000000000 */
[----:B------:R-:W-:Y:S01]  /*41c0*/  @!P5 STG.E desc[UR8][R2.64+0x80], R8 ;  /* 0x000080080200d986 */ /* 0x000fe2000c101908 */
[----:B------:R-:W-:-:S03]  /*41d0*/  ISETP.GE.AND P5, PT, R48, R4, PT ;  /* 0x000000043000720c */ /* 0x000fc60003fa6270 */
[----:B------:R-:W-:Y:S01]  /*41e0*/  @!P0 STG.E desc[UR8][R2.64+0x100], R10 ;  /* 0x0001000a02008986 */ /* 0x000fe2000c101908 */
[-C--:B------:R-:W-:Y:S01]  /*41f0*/  ISETP.GE.AND P0, PT, R37, R4.reuse, PT ;  /* 0x000000042500720c */ /* 0x080fe20003f06270 */
[----:B------:R-:W-:Y:S02]  /*4200*/  VIADD R37, R12, 0x1c0 ;  /* 0x000001c00c257836 */ /* 0x000fe40000000000 */
[----:B------:R-:W-:Y:S01]  /*4210*/  @!P4 STG.E desc[UR8][R2.64+0x180], R6 ;  /* 0x000180060200c986 */ /* 0x000fe2000c101908 */
[----:B------:R-:W-:-:S03]  /*4220*/  ISETP.GE.AND P4, PT, R47, R4, PT ;  /* 0x000000042f00720c */ /* 0x000fc60003f86270 */
[----:B------:R-:W-:Y:S01]  /*4230*/  @!P3 STG.E desc[UR8][R2.64+0x200], R53 ;  /* 0x000200350200b986 */ /* 0x000fe2000c101908 */
[----:B------:R-:W-:-:S03]  /*4240*/  ISETP.GE.AND P3, PT, R46, R4, PT ;  /* 0x000000042e00720c */ /* 0x000fc60003f66270 */
[----:B------:R-:W-:Y:S01]  /*4250*/  @!P2 STG.E desc[UR8][R2.64+0x280], R39 ;  /* 0x000280270200a986 */ /* 0x000fe2000c101908 */
[----:B------:R-:W-:-:S03]  /*4260*/  ISETP.GE.AND P2, PT, R45, R4, PT ;  /* 0x000000042d00720c */ /* 0x000fc60003f46270 */
[----:B------:R0:W-:Y:S01]  /*4270*/  @!P1 STG.E desc[UR8][R2.64+0x300], R33 ;  /* 0x0003002102009986 */ /* 0x0001e2000c101908 */
[-C--:B------:R-:W-:Y:S01]  /*4280*/  ISETP.GE.AND P1, PT, R43, R4.reuse, PT ;  /* 0x000000042b00720c */ /* 0x080fe20003f26270 */
[C---:B------:R-:W-:Y:S02]  /*4290*/  VIADD R43, R12.reuse, 0x220 ;  /* 0x000002200c2b7836 */ /* 0x040fe40000000000 */
[----:B------:R-:W-:Y:S01]  /*42a0*/  @!P6 STG.E desc[UR8][R2.64+0x380], R35 ;  /* 0x000380230200e986 */ /* 0x000fe2000c101908 */
[-C--:B------:R-:W-:Y:S01]  /*42b0*/  ISETP.GE.AND P6, PT, R37, R4.reuse, PT ;  /* 0x000000042500720c */ /* 0x080fe20003fc6270 */
[----:B------:R-:W-:Y:S02]  /*42c0*/  VIADD R37, R12, 0x200 ;  /* 0x000002000c257836 */ /* 0x000fe40000000000 */
[----:B------:R1:W-:Y:S01]  /*42d0*/  @!P5 STG.E desc[UR8][R2.64+0x400], R31 ;  /* 0x0004001f0200d986 */ /* 0x0003e2000c101908 */
[----:B------:R-:W-:Y:S01]  /*42e0*/  ISETP.GE.AND P5, PT, R42, R4, PT ;  /* 0x000000042a00720c */ /* 0x000fe20003fa6270 */
[----:B0-----:R-:W-:-:S02]  /*42f0*/  VIADD R33, R12, 0x260 ;  /* 0x000002600c217836 */ /* 0x001fc40000000000 */
[----:B------:R0:W-:Y:S01]  /*4300*/  @!P0 STG.E desc[UR8][R2.64+0x480], R25 ;  /* 0x0004801902008986 */ /* 0x0001e2000c101908 */
[----:B------:R-:W-:-:S03]  /*4310*/  ISETP.GE.AND P0, PT, R37, R4, PT ;  /* 0x000000042500720c */ /* 0x000fc60003f06270 */
[----:B------:R0:W-:Y:S01]  /*4320*/  @!P4 STG.E desc[UR8][R2.64+0x500], R27 ;  /* 0x0005001b0200c986 */ /* 0x0001e2000c101908 */
[-C--:B------:R-:W-:Y:S01]  /*4330*/  ISETP.GE.AND P4, PT, R43, R4.reuse, PT ;  /* 0x000000042b00720c */ /* 0x080fe20003f86270 */
[----:B-1----:R-:W-:Y:S02]  /*4340*/  VIADD R31, R12, 0x280 ;  /* 0x000002800c1f7836 */ /* 0x002fe40000000000 */
        /* <DEDUP_REMOVED lines=17> */
.L_x_98:
[----:B------:R-:W-:Y:S01]  /*4460*/  BSSY B1, `(.L_x_125) ;  /* 0x0000006000017945 */ /* 0x000fe20003800000 */
[----:B------:R-:W-:Y:S01]  /*4470*/  PLOP3.LUT P0, PT, P0, PT, PT, 0x8, 0x80 ;  /* 0x000000000080781c */ /* 0x000fe2000070e170 */
[----:B------:R-:W-:-:S12]  /*4480*/  IMAD.MOV.U32 R19, RZ, RZ, -0x1 ;  /* 0xffffffffff137424 */ /* 0x000fd800078e00ff */
[----:B------:R-:W-:Y:S05]  /*4490*/  WARPSYNC.COLLECTIVE R19, `(.L_x_126) ;  /* 0x0000000013087348 */ /* 0x000fea0003c00000 */
[----:B------:R-:W-:Y:S01]  /*44a0*/  VOTE.ANY P0, P0 ;  /* 0x0000000000ff7806 */ /* 0x000fe20000000100 */
[----:B------:R-:W-:-:S12]  /*44b0*/  ENDCOLLECTIVE ;  /* 0x000000000000791b */ /* 0x000fd80003800000 */
.L_x_126:
[----:B------:R-:W-:Y:S05]  /*44c0*/  BSYNC B1 ;  /* 0x0000000000017941 */ /* 0x000fea0003800000 */
.L_x_125:
[----:B------:R-:W-:Y:S05]  /*44d0*/  BRA `(.L_x_127) ;  /* 0xffffffc800a87947 */ /* 0x000fea000383ffff */
.L_x_100:
[----:B------:R-:W-:Y:S01]  /*44e0*/  BSSY B1, `(.L_x_128) ;  /* 0x0000006000017945 */ /* 0x000fe20003800000 */
[----:B------:R-:W-:Y:S01]  /*44f0*/  PLOP3.LUT P0, PT, P0, PT, PT, 0x8, 0x80 ;  /* 0x000000000080781c */ /* 0x000fe2000070e170 */
[----:B------:R-:W-:-:S12]  /*4500*/  IMAD.MOV.U32 R19, RZ, RZ, -0x1 ;  /* 0xffffffffff137424 */ /* 0x000fd800078e00ff */
[----:B------:R-:W-:Y:S05]  /*4510*/  WARPSYNC.COLLECTIVE R19, `(.L_x_129) ;  /* 0x0000000013087348 */ /* 0x000fea0003c00000 */
[----:B------:R-:W-:Y:S01]  /*4520*/  VOTE.ANY P0, P0 ;  /* 0x0000000000ff7806 */ /* 0x000fe20000000100 */
[----:B------:R-:W-:-:S12]  /*4530*/  ENDCOLLECTIVE ;  /* 0x000000000000791b */ /* 0x000fd80003800000 */
.L_x_129:
[----:B------:R-:W-:Y:S05]  /*4540*/  BSYNC B1 ;  /* 0x0000000000017941 */ /* 0x000fea0003800000 */
.L_x_128:
[----:B------:R-:W-:Y:S05]  /*4550*/  BRA `(.L_x_130) ;  /* 0xffffffc800fc7947 */ /* 0x000fea000383ffff */
.L_x_102:
[----:B------:R-:W0:Y:S01]  /*4560*/  S2R R48, SR_GEMASK ;  /* 0x0000000000307919 */ /* 0x000e220000003c00 */
[----:B------:R-:W-:Y:S01]  /*4570*/  BSSY B1, `(.L_x_131) ;  /* 0x0000006000017945 */ /* 0x000fe20003800000 */
[----:B------:R-:W-:Y:S01]  /*4580*/  PLOP3.LUT P0, PT, P0, PT, PT, 0x8, 0x80 ;  /* 0x000000000080781c */ /* 0x000fe2000070e170 */
[----:B------:R-:W-:-:S12]  /*4590*/  IMAD.MOV.U32 R19, RZ, RZ, -0x1 ;  /* 0xffffffffff137424 */ /* 0x000fd800078e00ff */
[----:B0-----:R-:W-:Y:S05]  /*45a0*/  WARPSYNC.COLLECTIVE R19, `(.L_x_132) ;  /* 0x0000000013087348 */ /* 0x001fea0003c00000 */
[----:B------:R-:W-:Y:S01]  /*45b0*/  VOTE.ANY R19, PT, P0 ;  /* 0x0000000000137806 */ /* 0x000fe200000e0100 */
[----:B0-----:R-:W-:Y:S06]  /*45c0*/  ENDCOLLECTIVE ;  /* 0x000000000000791b */ /* 0x001fec0003800000 */
.L_x_132:
[----:B------:R-:W-:Y:S05]  /*45d0*/  BSYNC B1 ;  /* 0x0000000000017941 */ /* 0x000fea0003800000 */
.L_x_131:
[----:B------:R-:W-:Y:S01]  /*45e0*/  LOP3.LUT R19, R19, 0x80000000, R48, 0xec, !PT ;  /* 0x8000000013137812 */ /* 0x000fe200078eec30 */
[----:B------:R-:W-:Y:S01]  /*45f0*/  IMAD.MOV.U32 R18, RZ, RZ, R41 ;  /* 0x000000ffff127224 */ /* 0x000fe200078e0029 */
[----:B------:R-:W0:Y:S01]  /*4600*/  LDC.64 R42, c[0x0][0x390] ;  /* 0x0000e400ff2a7b82 */ /* 0x000e220000000a00 */
[----:B------:R-:W-:Y:S02]  /*4610*/  IMAD.MOV.U32 R17, RZ, RZ, 0x1 ;  /* 0x00000001ff117424 */ /* 0x000fe400078e00ff */
[----:B------:R-:W-:Y:S02]  /*4620*/  VIADD R16, R19, 0xffffffff ;  /* 0xffffffff13107836 */ /* 0x000fe40000000000 */
[C---:B------:R-:W-:Y:S02]  /*4630*/  VIADD R23, R47.reuse, 0x4 ;  /* 0x000000042f177836 */ /* 0x040fe40000000000 */
[----:B------:R-:W-:Y:S01]  /*4640*/  VIADD R26, R47, 0x8 ;  /* 0x000000082f1a7836 */ /* 0x000fe20000000000 */
[----:B------:R-:W-:Y:S01]  /*4650*/  LOP3.LUT R22, R19, R16, RZ, 0xc, !PT ;  /* 0x0000001013167212 */ /* 0x000fe200078e0cff */
[----:B------:R-:W-:-:S03]  /*4660*/  IMAD.MOV.U32 R19, RZ, RZ, -0x1 ;  /* 0xffffffffff137424 */ /* 0x000fc600078e00ff */
[----:B------:R1:W2:Y:S02]  /*4670*/  POPC R16, R22 ;  /* 0x0000001600107309 */ /* 0x0002a40000000000 */
[----:B-1----:R-:W-:Y:S01]  /*4680*/  VIADD R22, R47, 0x2 ;  /* 0x000000022f167836 */ /* 0x002fe20000000000 */
[----:B0-2---:R-:W-:-:S13]  /*4690*/  IADD3 R42, P3, PT, R42, 0x100, RZ ;  /* 0x000001002a2a7810 */ /* 0x005fda0007f7e0ff */
[----:B------:R-:W-:Y:S05]  /*46a0*/  WARPSYNC.COLLECTIVE R19, `(.L_x_133) ;  /* 0x0000000013087348 */ /* 0x000fea0003c00000 */
[----:B------:R0:W1:Y:S02]  /*46b0*/  SHFL.DOWN P2, R20, R18, R17, R16 ;  /* 0x0800001112147389 */ /* 0x0000640000040010 */
[----:B01----:R-:W-:Y:S05]  /*46c0*/  ENDCOLLECTIVE ;  /* 0x000000000000791b */ /* 0x003fea0003800000 */
.L_x_133:
[-C--:B------:R-:W-:Y:S01]  /*46d0*/  ISETP.GE.AND P0, PT, R47, R16.reuse, PT ;  /* 0x000000102f00720c */ /* 0x080fe20003f06270 */
[----:B------:R-:W-:Y:S02]  /*46e0*/  IMAD.X R43, RZ, RZ, R43, P3 ;  /* 0x000000ffff2b7224 */ /* 0x000fe400018e062b */
        /* <DEDUP_REMOVED lines=8> */
.L_x_134:
[----:B------:R-:W-:Y:S01]  /*4770*/  IMAD.MOV.U32 R17, RZ, RZ, 0x4 ;  /* 0x00000004ff117424 */ /* 0x000fe200078e00ff */
[----:B------:R-:W-:Y:S02]  /*4780*/  SEL R20, R20, RZ, !P0 ;  /* 0x000000ff14147207 */ /* 0x000fe40004000000 */
[----:B------:R-:W-:-:S03]  /*4790*/  ISETP.GT.AND P0, PT, R23, R16, PT ;  /* 0x000000101700720c */ /* 0x000fc60003f04270 */
[----:B------:R-:W-:Y:S02]  /*47a0*/  IMAD.IADD R39, R37, 0x1, R20 ;  /* 0x0000000125277824 */ /* 0x000fe400078e0214 */
[----:B------:R-:W-:Y:S02]  /*47b0*/  VIADD R37, R47, 0x10 ;  /* 0x000000102f257836 */ /* 0x000fe40000000000 */
[----:B------:R-:W-:-:S07]  /*47c0*/  IMAD.MOV.U32 R18, RZ, RZ, R39 ;  /* 0x000000ffff127224 */ /* 0x000fce00078e0027 */
[----:B------:R-:W-:Y:S05]  /*47d0*/  WARPSYNC.COLLECTIVE R19, `(.L_x_135) ;  /* 0x0000000013087348 */ /* 0x000fea0003c00000 */
[----:B------:R0:W1:Y:S02]  /*47e0*/  SHFL.DOWN P2, R20, R18, R17, R16 ;  /* 0x0800001112147389 */ /* 0x0000640000040010 */
[----:B01----:R-:W-:Y:S05]  /*47f0*/  ENDCOLLECTIVE ;  /* 0x000000000000791b */ /* 0x003fea0003800000 */
.L_x_135:
        /* <DEDUP_REMOVED lines=8> */
.L_x_136:
[----:B------:R-:W-:Y:S01]  /*4880*/  IMAD.MOV.U32 R17, RZ, RZ, 0x10 ;  /* 0x00000010ff117424 */ /* 0x000fe200078e00ff */
[----:B------:R-:W-:Y:S02]  /*4890*/  SEL R20, R20, RZ, !P0 ;  /* 0x000000ff14147207 */ /* 0x000fe40004000000 */
[----:B------:R-:W-:-:S03]  /*48a0*/  ISETP.NE.AND P0, PT, R40, 0x65, PT ;  /* 0x000000652800780c */ /* 0x000fc60003f05270 */
[----:B------:R-:W-:-:S04]  /*48b0*/  IMAD.IADD R41, R51, 0x1, R20 ;  /* 0x0000000133297824 */ /* 0x000fc800078e0214 */
[----:B------:R-:W-:-:S07]  /*48c0*/  IMAD.MOV.U32 R18, RZ, RZ, R41 ;  /* 0x000000ffff127224 */ /* 0x000fce00078e0029 */
[----:B------:R-:W-:Y:S05]  /*48d0*/  WARPSYNC.COLLECTIVE R19, `(.L_x_137) ;  /* 0x0000000013087348 */ /* 0x000fea0003c00000 */
[----:B------:R0:W1:Y:S02]  /*48e0*/  SHFL.DOWN P2, R20, R18, R17, R16 ;  /* 0x0800001112147389 */ /* 0x0000640000040010 */
[----:B01----:R-:W-:Y:S05]  /*48f0*/  ENDCOLLECTIVE ;  /* 0x000000000000791b */ /* 0x003fea0003800000 */
.L_x_137:
[----:B------:R-:W-:Y:S05]  /*4900*/  WARPSYNC.COLLECTIVE R19, `(.L_x_138) ;  /* 0x0000000013087348 */ /* 0x000fea0003c00000 */
[----:B------:R-:W-:Y:S01]  /*4910*/  VOTE.ALL P0, P0 ;  /* 0x0000000000ff7806 */ /* 0x000fe20000000000 */
[----:B------:R-:W-:-:S12]  /*4920*/  ENDCOLLECTIVE ;  /* 0x000000000000791b */ /* 0x000fd80003800000 */
.L_x_138:
[----:B------:R-:W-:-:S04]  /*4930*/  ISETP.GT.AND P2, PT, R37, R16, PT ;  /* 0x000000102500720c */ /* 0x000fc80003f44270 */
[----:B------:R-:W-:-:S05]  /*4940*/  SEL R20, R20, RZ, !P2 ;  /* 0x000000ff14147207 */ /* 0x000fca0005000000 */
[----:B------:R-:W-:Y:S01]  /*4950*/  IMAD.IADD R39, R41, 0x1, R20 ;  /* 0x0000000129277824 */ /* 0x000fe200078e0214 */
[----:B------:R-:W-:Y:S06]  /*4960*/  BRA `(.L_x_139) ;  /* 0xffffffc800947947 */ /* 0x000fec000383ffff */
.L_x_104:
[----:B------:R-:W-:Y:S01]  /*4970*/  BSSY B1, `(.L_x_140) ;  /* 0x0000006000017945 */ /* 0x000fe20003800000 */
[----:B------:R-:W-:Y:S01]  /*4980*/  PLOP3.LUT P0, PT, P0, PT, PT, 0x8, 0x80 ;  /* 0x000000000080781c */ /* 0x000fe2000070e170 */
[----:B------:R-:W-:-:S12]  /*4990*/  IMAD.MOV.U32 R19, RZ, RZ, -0x1 ;  /* 0xffffffffff137424 */ /* 0x000fd800078e00ff */
[----:B------:R-:W-:Y:S05]  /*49a0*/  WARPSYNC.COLLECTIVE R19, `(.L_x_141) ;  /* 0x0000000013087348 */ /* 0x000fea0003c00000 */
[----:B------:R-:W-:Y:S01]  /*49b0*/  VOTE.ANY P0, P0 ;  /* 0x0000000000ff7806 */ /* 0x000fe20000000100 */
[----:B------:R-:W-:-:S12]  /*49c0*/  ENDCOLLECTIVE ;  /* 0x000000000000791b */ /* 0x000fd80003800000 */
.L_x_141:
[----:B------:R-:W-:Y:S05]  /*49d0*/  BSYNC B1 ;  /* 0x0000000000017941 */ /* 0x000fea0003800000 */
.L_x_140:
[----:B------:R-:W-:Y:S05]  /*49e0*/  BRA `(.L_x_142) ;  /* 0xffffffc800a47947 */ /* 0x000fea000383ffff */
.L_x_106:
[----:B------:R-:W-:Y:S01]  /*49f0*/  BSSY B1, `(.L_x_143) ;  /* 0x0000006000017945 */ /* 0x000fe20003800000 */
[----:B------:R-:W-:Y:S01]  /*4a00*/  PLOP3.LUT P0, PT, P0, PT, PT, 0x8, 0x80 ;  /* 0x000000000080781c */ /* 0x000fe2000070e170 */
[----:B------:R-:W-:-:S12]  /*4a10*/  IMAD.MOV.U32 R19, RZ, RZ, -0x1 ;  /* 0xffffffffff137424 */ /* 0x000fd800078e00ff */
[----:B------:R-:W-:Y:S05]  /*4a20*/  WARPSYNC.COLLECTIVE R19, `(.L_x_144) ;  /* 0x0000000013087348 */ /* 0x000fea0003c00000 */
[----:B------:R-:W-:Y:S01]  /*4a30*/  VOTE.ANY P0, P0 ;  /* 0x0000000000ff7806 */ /* 0x000fe20000000100 */
[----:B------:R-:W-:-:S12]  /*4a40*/  ENDCOLLECTIVE ;  /* 0x000000000000791b */ /* 0x000fd80003800000 */
.L_x_144:
[----:B------:R-:W-:Y:S05]  /*4a50*/  BSYNC B1 ;  /* 0x0000000000017941 */ /* 0x000fea0003800000 */
.L_x_143:
[----:B------:R-:W-:Y:S05]  /*4a60*/  BRA `(.L_x_145) ;  /* 0xffffffc800f87947 */ /* 0x000fea000383ffff */
.L_x_108:
[----:B------:R-:W-:Y:S01]  /*4a70*/  BSSY B1, `(.L_x_146) ;  /* 0x0000006000017945 */ /* 0x000fe20003800000 */
[----:B------:R-:W-:Y:S01]  /*4a80*/  PLOP3.LUT P0, PT, P0, PT, PT, 0x8, 0x80 ;  /* 0x000000000080781c */ /* 0x000fe2000070e170 */
[----:B------:R-:W-:-:S12]  /*4a90*/  IMAD.MOV.U32 R19, RZ, RZ, -0x1 ;  /* 0xffffffffff137424 */ /* 0x000fd800078e00ff */
[----:B------:R-:W-:Y:S05]  /*4aa0*/  WARPSYNC.COLLECTIVE R19, `(.L_x_147) ;  /* 0x0000000013087348 */ /* 0x000fea0003c00000 */
[----:B------:R-:W-:Y:S01]  /*4ab0*/  VOTE.ANY R19, PT, P0 ;  /* 0x0000000000137806 */ /* 0x000fe200000e0100 */
[----:B------:R-:W-:Y:S06]  /*4ac0*/  ENDCOLLECTIVE ;  /* 0x000000000000791b */ /* 0x000fec0003800000 */
.L_x_147:
[----:B------:R-:W-:Y:S05]  /*4ad0*/  BSYNC B1 ;  /* 0x0000000000017941 */ /* 0x000fea0003800000 */
.L_x_146:
[----:B------:R-:W-:Y:S01]  /*4ae0*/  LOP3.LUT R19, R19, 0x80000000, R48, 0xec, !PT ;  /* 0x8000000013137812 */ /* 0x000fe200078eec30 */
[----:B------:R-:W-:Y:S02]  /*4af0*/  IMAD.MOV.U32 R18, RZ, RZ, R41 ;  /* 0x000000ffff127224 */ /* 0x000fe400078e0029 */
[----:B------:R-:W-:Y:S02]  /*4b00*/  IMAD.MOV.U32 R17, RZ, RZ, 0x1 ;  /* 0x00000001ff117424 */ /* 0x000fe400078e00ff */
[----:B------:R-:W-:Y:S02]  /*4b10*/  VIADD R16, R19, 0xffffffff ;  /* 0xffffffff13107836 */ /* 0x000fe40000000000 */
[----:B------:R-:W-:-:S03]  /*4b20*/  VIADD R21, R21, 0xffffffe0 ;  /* 0xffffffe015157836 */ /* 0x000fc60000000000 */
[----:B------:R-:W-:Y:S01]  /*4b30*/  LOP3.LUT R50, R19, R16, RZ, 0xc, !PT ;  /* 0x0000001013327212 */ /* 0x000fe200078e0cff */
[----:B------:R-:W-:-:S03]  /*4b40*/  IMAD.MOV.U32 R19, RZ, RZ, -0x1 ;  /* 0xffffffffff137424 */ /* 0x000fc600078e00ff */
[----:B------:R0:W1:Y:S04]  /*4b50*/  POPC R16, R50 ;  /* 0x0000003200107309 */ /* 0x0000680000000000 */
[----:B01----:R-:W-:Y:S05]  /*4b60*/  WARPSYNC.COLLECTIVE R19, `(.L_x_148) ;  /* 0x0000000013087348 */ /* 0x003fea0003c00000 */
[----:B-1----:R1:W2:Y:S02]  /*4b70*/  SHFL.DOWN P2, R20, R18, R17, R16 ;  /* 0x0800001112147389 */ /* 0x0022a40000040010 */
[----:B012---:R-:W-:Y:S05]  /*4b80*/  ENDCOLLECTIVE ;  /* 0x000000000000791b */ /* 0x007fea0003800000 */
.L_x_148:
        /* <DEDUP_REMOVED lines=9> */
.L_x_149:
        /* <DEDUP_REMOVED lines=8> */
.L_x_150:
        /* <DEDUP_REMOVED lines=8> */
.L_x_151:
        /* <DEDUP_REMOVED lines=8> */
.L_x_152:
[----:B------:R-:W-:Y:S05]  /*4da0*/  WARPSYNC.COLLECTIVE R19, `(.L_x_153) ;  /* 0x0000000013087348 */ /* 0x000fea0003c00000 */
[----:B------:R-:W-:Y:S01]  /*4db0*/  VOTE.ALL P0, P0 ;  /* 0x0000000000ff7806 */ /* 0x000fe20000000000 */
[----:B------:R-:W-:-:S12]  /*4dc0*/  ENDCOLLECTIVE ;  /* 0x000000000000791b */ /* 0x000fd80003800000 */
.L_x_153:
[----:B------:R-:W-:-:S04]  /*4dd0*/  ISETP.GT.AND P2, PT, R37, R16, PT ;  /* 0x000000102500720c */ /* 0x000fc80003f44270 */
[----:B------:R-:W-:-:S04]  /*4de0*/  SEL R20, R20, RZ, !P2 ;  /* 0x000000ff14147207 */ /* 0x000fc80005000000 */
[----:B------:R-:W-:Y:S01]  /*4df0*/  IADD3 R39, PT, PT, R50, R20, R39 ;  /* 0x0000001432277210 */ /* 0x000fe20007ffe027 */
[----:B------:R-:W-:Y:S06]  /*4e00*/  BRA `(.L_x_154) ;  /* 0xffffffc800907947 */ /* 0x000fec000383ffff */
.L_x_113:
[----:B------:R-:W-:Y:S01]  /*4e10*/  BSSY B0, `(.L_x_155) ;  /* 0x0000006000007945 */ /* 0x000fe20003800000 */
[----:B------:R-:W-:Y:S01]  /*4e20*/  PLOP3.LUT P0, PT, P0, PT, PT, 0x8, 0x80 ;  /* 0x000000000080781c */ /* 0x000fe2000070e170 */
[----:B------:R-:W-:-:S12]  /*4e30*/  IMAD.MOV.U32 R19, RZ, RZ, -0x1 ;  /* 0xffffffffff137424 */ /* 0x000fd800078e00ff */
[----:B------:R-:W-:Y:S05]  /*4e40*/  WARPSYNC.COLLECTIVE R19, `(.L_x_156) ;  /* 0x0000000013087348 */ /* 0x000fea0003c00000 */
[----:B------:R-:W-:Y:S01]  /*4e50*/  VOTE.ANY P0, P0 ;  /* 0x0000000000ff7806 */ /* 0x000fe20000000100 */
[----:B------:R-:W-:-:S12]  /*4e60*/  ENDCOLLECTIVE ;  /* 0x000000000000791b */ /* 0x000fd80003800000 */
.L_x_156:
[----:B------:R-:W-:Y:S05]  /*4e70*/  BSYNC B0 ;  /* 0x0000000000007941 */ /* 0x000fea0003800000 */
.L_x_155:
[----:B------:R-:W-:Y:S05]  /*4e80*/  BRA `(.L_x_157) ;  /* 0xffffffe000a87947 */ /* 0x000fea000383ffff */
.L_x_115:
[----:B------:R-:W-:Y:S01]  /*4e90*/  BSSY B0, `(.L_x_158) ;  /* 0x0000006000007945 */ /* 0x000fe20003800000 */
[----:B------:R-:W-:Y:S01]  /*4ea0*/  PLOP3.LUT P0, PT, P0, PT, PT, 0x8, 0x80 ;  /* 0x000000000080781c */ /* 0x000fe2000070e170 */
[----:B------:R-:W-:-:S12]  /*4eb0*/  IMAD.MOV.U32 R19, RZ, RZ, -0x1 ;  /* 0xffffffffff137424 */ /* 0x000fd800078e00ff */
[----:B------:R-:W-:Y:S05]  /*4ec0*/  WARPSYNC.COLLECTIVE R19, `(.L_x_159) ;  /* 0x0000000013087348 */ /* 0x000fea0003c00000 */
[----:B------:R-:W-:Y:S01]  /*4ed0*/  VOTE.ANY P0, P0 ;  /* 0x0000000000ff7806 */ /* 0x000fe20000000100 */
[----:B------:R-:W-:-:S12]  /*4ee0*/  ENDCOLLECTIVE ;  /* 0x000000000000791b */ /* 0x000fd80003800000 */
.L_x_159:
[----:B------:R-:W-:Y:S05]  /*4ef0*/  BSYNC B0 ;  /* 0x0000000000007941 */ /* 0x000fea0003800000 */
.L_x_158:
[----:B------:R-:W-:Y:S05]  /*4f00*/  BRA `(.L_x_160) ;  /* 0xffffffe000fc7947 */ /* 0x000fea000383ffff */
.L_x_117:
[----:B------:R-:W0:Y:S01]  /*4f10*/  S2R R53, SR_GEMASK ;  /* 0x0000000000357919 */ /* 0x000e220000003c00 */
[----:B------:R-:W-:Y:S01]  /*4f20*/  BSSY B0, `(.L_x_161) ;  /* 0x0000006000007945 */ /* 0x000fe20003800000 */
[----:B------:R-:W-:Y:S01]  /*4f30*/  PLOP3.LUT P0, PT, P0, PT, PT, 0x8, 0x80 ;  /* 0x000000000080781c */ /* 0x000fe2000070e170 */
[----:B------:R-:W-:-:S12]  /*4f40*/  IMAD.MOV.U32 R19, RZ, RZ, -0x1 ;  /* 0xffffffffff137424 */ /* 0x000fd800078e00ff */
[----:B0-----:R-:W-:Y:S05]  /*4f50*/  WARPSYNC.COLLECTIVE R19, `(.L_x_162) ;  /* 0x0000000013087348 */ /* 0x001fea0003c00000 */
[----:B------:R-:W-:Y:S01]  /*4f60*/  VOTE.ANY R19, PT, P0 ;  /* 0x0000000000137806 */ /* 0x000fe200000e0100 */
[----:B0-----:R-:W-:Y:S06]  /*4f70*/  ENDCOLLECTIVE ;  /* 0x000000000000791b */ /* 0x001fec0003800000 */
.L_x_162:
[----:B------:R-:W-:Y:S05]  /*4f80*/  BSYNC B0 ;  /* 0x0000000000007941 */ /* 0x000fea0003800000 */
.L_x_161:
[----:B------:R-:W-:Y:S01]  /*4f90*/  LOP3.LUT R19, R19, 0x80000000, R53, 0xec, !PT ;  /* 0x8000000013137812 */ /* 0x000fe200078eec35 */
[----:B------:R-:W-:Y:S02]  /*4fa0*/  IMAD.MOV.U32 R18, RZ, RZ, R25 ;  /* 0x000000ffff127224 */ /* 0x000fe400078e0019 */
[----:B------:R-:W-:Y:S02]  /*4fb0*/  IMAD.MOV.U32 R17, RZ, RZ, 0x1 ;  /* 0x00000001ff117424 */ /* 0x000fe400078e00ff */
[----:B------:R-:W-:-:S05]  /*4fc0*/  VIADD R16, R19, 0xffffffff ;  /* 0xffffffff13107836 */ /* 0x000fca0000000000 */
[----:B------:R-:W-:Y:S01]  /*4fd0*/  LOP3.LUT R44, R19, R16, RZ, 0xc, !PT ;  /* 0x00000010132c7212 */ /* 0x000fe200078e0cff */
[----:B------:R-:W-:-:S05]  /*4fe0*/  IMAD.MOV.U32 R19, RZ, RZ, -0x1 ;  /* 0xffffffffff137424 */ /* 0x000fca00078e00ff */
[----:B------:R-:W0:Y:S02]  /*4ff0*/  POPC R44, R44 ;  /* 0x0000002c002c7309 */ /* 0x000e240000000000 */
[----:B0-----:R-:W-:Y:S01]  /*5000*/  IMAD.MOV.U32 R16, RZ, RZ, R44 ;  /* 0x000000ffff107224 */ /* 0x001fe200078e002c */
[----:B------:R-:W-:-:S13]  /*5010*/  ISETP.GE.AND P0, PT, R36, R44, PT ;  /* 0x0000002c2400720c */ /* 0x000fda0003f06270 */
[----:B------:R-:W-:Y:S05]  /*5020*/  WARPSYNC.COLLECTIVE R19, `(.L_x_163) ;  /* 0x0000000013087348 */ /* 0x000fea0003c00000 */
[----:B------:R0:W1:Y:S02]  /*5030*/  SHFL.DOWN P2, R20, R18, R17, R16 ;  /* 0x0800001112147389 */ /* 0x0000640000040010 */
[----:B01----:R-:W-:Y:S05]  /*5040*/  ENDCOLLECTIVE ;  /* 0x000000000000791b */ /* 0x003fea0003800000 */
.L_x_163:
[----:B------:R-:W-:Y:S01]  /*5050*/  IMAD.MOV.U32 R17, RZ, RZ, 0x2 ;  /* 0x00000002ff117424 */ /* 0x000fe200078e00ff */
[----:B------:R-:W-:-:S05]  /*5060*/  SEL R20, R20, RZ, !P0 ;  /* 0x000000ff14147207 */ /* 0x000fca0004000000 */
[----:B------:R-:W-:Y:S02]  /*5070*/  IMAD.IADD R35, R20, 0x1, R25 ;  /* 0x0000000114237824 */ /* 0x000fe400078e0219 */
[----:B------:R-:W-:Y:S02]  /*5080*/  VIADD R25, R36, 0x2 ;  /* 0x0000000224197836 */ /* 0x000fe40000000000 */
[----:B------:R-:W-:-:S03]  /*5090*/  IMAD.MOV.U32 R18, RZ, RZ, R35 ;  /* 0x000000ffff127224 */ /* 0x000fc600078e0023 */
[----:B------:R-:W-:Y:S01]  /*50a0*/  ISETP.GT.AND P0, PT, R25, R44, PT ;  /* 0x0000002c1900720c */ /* 0x000fe20003f04270 */
[----:B------:R-:W-:-:S12]  /*50b0*/  VIADD R25, R36, 0x4 ;  /* 0x0000000424197836 */ /* 0x000fd80000000000 */
[----:B------:R-:W-:Y:S05]  /*50c0*/  WARPSYNC.COLLECTIVE R19, `(.L_x_164) ;  /* 0x0000000013087348 */ /* 0x000fea0003c00000 */
[----:B------:R0:W1:Y:S02]  /*50d0*/  SHFL.DOWN P2, R20, R18, R17, R16 ;  /* 0x0800001112147389 */ /* 0x0000640000040010 */
[----:B01----:R-:W-:Y:S05]  /*50e0*/  ENDCOLLECTIVE ;  /* 0x000000000000791b */ /* 0x003fea0003800000 */
.L_x_164:
        /* <DEDUP_REMOVED lines=9> */
.L_x_165:
        /* <DEDUP_REMOVED lines=8> */
.L_x_166:
[----:B------:R-:W-:Y:S01]  /*5200*/  IMAD.MOV.U32 R17, RZ, RZ, 0x10 ;  /* 0x00000010ff117424 */ /* 0x000fe200078e00ff */
[----:B------:R-:W-:Y:S02]  /*5210*/  SEL R20, R20, RZ, !P0 ;  /* 0x000000ff14147207 */ /* 0x000fe40004000000 */
[----:B------:R-:W-:-:S03]  /*5220*/  ISETP.NE.AND P0, PT, R24, 0x65, PT ;  /* 0x000000651800780c */ /* 0x000fc60003f05270 */
[----:B------:R-:W-:Y:S02]  /*5230*/  IMAD.IADD R26, R25, 0x1, R20 ;  /* 0x00000001191a7824 */ /* 0x000fe400078e0214 */
[----:B------:R-:W-:Y:S02]  /*5240*/  VIADD R25, R36, 0x10 ;  /* 0x0000001024197836 */ /* 0x000fe40000000000 */
[----:B------:R-:W-:-:S03]  /*5250*/  IMAD.MOV.U32 R18, RZ, RZ, R26 ;  /* 0x000000ffff127224 */ /* 0x000fc600078e001a */
[----:B------:R-:W-:-:S13]  /*5260*/  ISETP.GT.AND P3, PT, R25, R44, PT ;  /* 0x0000002c1900720c */ /* 0x000fda0003f64270 */
[----:B------:R-:W-:Y:S05]  /*5270*/  WARPSYNC.COLLECTIVE R19, `(.L_x_167) ;  /* 0x0000000013087348 */ /* 0x000fea0003c00000 */
[----:B------:R0:W1:Y:S02]  /*5280*/  SHFL.DOWN P2, R20, R18, R17, R16 ;  /* 0x0800001112147389 */ /* 0x0000640000040010 */
[----:B01----:R-:W-:Y:S05]  /*5290*/  ENDCOLLECTIVE ;  /* 0x000000000000791b */ /* 0x003fea0003800000 */
.L_x_167:
[----:B------:R-:W-:Y:S05]  /*52a0*/  WARPSYNC.COLLECTIVE R19, `(.L_x_168) ;  /* 0x0000000013087348 */ /* 0x000fea0003c00000 */
[----:B------:R-:W-:Y:S01]  /*52b0*/  VOTE.ALL P0, P0 ;  /* 0x0000000000ff7806 */ /* 0x000fe20000000000 */
[----:B------:R-:W-:-:S12]  /*52c0*/  ENDCOLLECTIVE ;  /* 0x000000000000791b */ /* 0x000fd80003800000 */
.L_x_168:
[----:B------:R-:W0:Y:S01]  /*52d0*/  LDC.64 R16, c[0x0][0x390] ;  /* 0x0000e400ff107b82 */ /* 0x000e220000000a00 */
[----:B------:R-:W-:-:S05]  /*52e0*/  SEL R25, R20, RZ, !P3 ;  /* 0x000000ff14197207 */ /* 0x000fca0005800000 */
[----:B------:R-:W-:Y:S01]  /*52f0*/  IMAD.IADD R26, R26, 0x1, R25 ;  /* 0x000000011a1a7824 */ /* 0x000fe200078e0219 */
[----:B0-----:R-:W-:-:S05]  /*5300*/  IADD3 R35, P2, PT, R16, 0x100, RZ ;  /* 0x0000010010237810 */ /* 0x001fca0007f5e0ff */
[----:B------:R-:W-:Y:S01]  /*5310*/  IMAD.X R39, RZ, RZ, R17, P2 ;  /* 0x000000ffff277224 */ /* 0x000fe200010e0611 */
[----:B------:R-:W-:Y:S07]  /*5320*/  BRA `(.L_x_169) ;  /* 0xffffffe000907947 */ /* 0x000fee000383ffff */
.L_x_119:
[----:B------:R-:W-:Y:S01]  /*5330*/  BSSY B0, `(.L_x_170) ;  /* 0x0000006000007945 */ /* 0x000fe20003800000 */
[----:B------:R-:W-:Y:S01]  /*5340*/  PLOP3.LUT P0, PT, P0, PT, PT, 0x8, 0x80 ;  /* 0x000000000080781c */ /* 0x000fe2000070e170 */
[----:B------:R-:W-:-:S12]  /*5350*/  IMAD.MOV.U32 R19, RZ, RZ, -0x1 ;  /* 0xffffffffff137424 */ /* 0x000fd800078e00ff */
[----:B------:R-:W-:Y:S05]  /*5360*/  WARPSYNC.COLLECTIVE R19, `(.L_x_171) ;  /* 0x0000000013087348 */ /* 0x000fea0003c00000 */
[----:B------:R-:W-:Y:S01]  /*5370*/  VOTE.ANY P0, P0 ;  /* 0x0000000000ff7806 */ /* 0x000fe20000000100 */
[----:B------:R-:W-:-:S12]  /*5380*/  ENDCOLLECTIVE ;  /* 0x000000000000791b */ /* 0x000fd80003800000 */
.L_x_171:
[----:B------:R-:W-:Y:S05]  /*5390*/  BSYNC B0 ;  /* 0x0000000000007941 */ /* 0x000fea0003800000 */
.L_x_170:
[----:B------:R-:W-:Y:S05]  /*53a0*/  BRA `(.L_x_172) ;  /* 0xffffffe000a07947 */ /* 0x000fea000383ffff */
.L_x_121:
[----:B------:R-:W-:Y:S01]  /*53b0*/  BSSY B0, `(.L_x_173) ;  /* 0x0000006000007945 */ /* 0x000fe20003800000 */
[----:B------:R-:W-:Y:S01]  /*53c0*/  PLOP3.LUT P0, PT, P0, PT, PT, 0x8, 0x80 ;  /* 0x000000000080781c */ /* 0x000fe2000070e170 */
[----:B------:R-:W-:-:S12]  /*53d0*/  IMAD.MOV.U32 R19, RZ, RZ, -0x1 ;  /* 0xffffffffff137424 */ /* 0x000fd800078e00ff */
[----:B------:R-:W-:Y:S05]  /*53e0*/  WARPSYNC.COLLECTIVE R19, `(.L_x_174) ;  /* 0x0000000013087348 */ /* 0x000fea0003c00000 */
[----:B------:R-:W-:Y:S01]  /*53f0*/  VOTE.ANY P0, P0 ;  /* 0x0000000000ff7806 */ /* 0x000fe20000000100 */
[----:B------:R-:W-:-:S12]  /*5400*/  ENDCOLLECTIVE ;  /* 0x000000000000791b */ /* 0x000fd80003800000 */
.L_x_174:
[----:B------:R-:W-:Y:S05]  /*5410*/  BSYNC B0 ;  /* 0x0000000000007941 */ /* 0x000fea0003800000 */
.L_x_173:
[----:B------:R-:W-:Y:S05]  /*5420*/  BRA `(.L_x_175) ;  /* 0xffffffe000f47947 */ /* 0x000fea000383ffff */
.L_x_123:
[----:B------:R-:W-:Y:S01]  /*5430*/  BSSY B0, `(.L_x_176) ;  /* 0x0000006000007945 */ /* 0x000fe20003800000 */
[----:B------:R-:W-:Y:S01]  /*5440*/  PLOP3.LUT P0, PT, P0, PT, PT, 0x8, 0x80 ;  /* 0x000000000080781c */ /* 0x000fe2000070e170 */
[----:B------:R-:W-:-:S12]  /*5450*/  IMAD.MOV.U32 R19, RZ, RZ, -0x1 ;  /* 0xffffffffff137424 */ /* 0x000fd800078e00ff */
[----:B------:R-:W-:Y:S05]  /*5460*/  WARPSYNC.COLLECTIVE R19, `(.L_x_177) ;  /* 0x0000000013087348 */ /* 0x000fea0003c00000 */
[----:B------:R-:W-:Y:S01]  /*5470*/  VOTE.ANY R19, PT, P0 ;  /* 0x0000000000137806 */ /* 0x000fe200000e0100 */
[----:B------:R-:W-:Y:S06]  /*5480*/  ENDCOLLECTIVE ;  /* 0x000000000000791b */ /* 0x000fec0003800000 */
.L_x_177:
[----:B------:R-:W-:Y:S05]  /*5490*/  BSYNC B0 ;  /* 0x0000000000007941 */ /* 0x000fea0003800000 */
.L_x_176:
[----:B------:R-:W-:Y:S01]  /*54a0*/  LOP3.LUT R19, R19, 0x80000000, R53, 0xec, !PT ;  /* 0x8000000013137812 */ /* 0x000fe200078eec35 */
[----:B------:R-:W-:Y:S02]  /*54b0*/  IMAD.MOV.U32 R18, RZ, RZ, R25 ;  /* 0x000000ffff127224 */ /* 0x000fe400078e0019 */
[----:B------:R-:W-:Y:S02]  /*54c0*/  IMAD.MOV.U32 R17, RZ, RZ, 0x1 ;  /* 0x00000001ff117424 */ /* 0x000fe400078e00ff */
[----:B------:R-:W-:Y:S02]  /*54d0*/  VIADD R16, R19, 0xffffffff ;  /* 0xffffffff13107836 */ /* 0x000fe40000000000 */
[----:B------:R-:W-:-:S03]  /*54e0*/  VIADD R21, R21, 0xffffffe0 ;  /* 0xffffffe015157836 */ /* 0x000fc60000000000 */
[----:B------:R-:W-:Y:S01]  /*54f0*/  LOP3.LUT R16, R19, R16, RZ, 0xc, !PT ;  /* 0x0000001013107212 */ /* 0x000fe200078e0cff */
[----:B------:R-:W-:-:S05]  /*5500*/  IMAD.MOV.U32 R19, RZ, RZ, -0x1 ;  /* 0xffffffffff137424 */ /* 0x000fca00078e00ff */
[----:B------:R-:W0:Y:S02]  /*5510*/  POPC R16, R16 ;  /* 0x0000001000107309 */ /* 0x000e240000000000 */
[----:B0-----:R-:W-:Y:S05]  /*5520*/  WARPSYNC.COLLECTIVE R19, `(.L_x_178) ;  /* 0x0000000013087348 */ /* 0x001fea0003c00000 */
[----:B0-----:R0:W1:Y:S02]  /*5530*/  SHFL.DOWN P2, R20, R18, R17, R16 ;  /* 0x0800001112147389 */ /* 0x0010640000040010 */
[----:B01----:R-:W-:Y:S05]  /*5540*/  ENDCOLLECTIVE ;  /* 0x000000000000791b */ /* 0x003fea0003800000 */
.L_x_178:
        /* <DEDUP_REMOVED lines=10> */
.L_x_179:
        /* <DEDUP_REMOVED lines=9> */
.L_x_180:
        /* <DEDUP_REMOVED lines=9> */
.L_x_181:
[----:B------:R-:W-:Y:S01]  /*5710*/  IMAD.MOV.U32 R17, RZ, RZ, 0x10 ;  /* 0x00000010ff117424 */ /* 0x000fe200078e00ff */
[----:B------:R-:W-:-:S05]  /*5720*/  SEL R20, R20, RZ, !P0 ;  /* 0x000000ff14147207 */ /* 0x000fca0004000000 */
[----:B------:R-:W-:-:S04]  /*5730*/  IMAD.IADD R25, R25, 0x1, R20 ;  /* 0x0000000119197824 */ /* 0x000fc800078e0214 */
[----:B------:R-:W-:-:S07]  /*5740*/  IMAD.MOV.U32 R18, RZ, RZ, R25 ;  /* 0x000000ffff127224 */ /* 0x000fce00078e0019 */
[----:B------:R-:W-:Y:S05]  /*5750*/  WARPSYNC.COLLECTIVE R19, `(.L_x_182) ;  /* 0x0000000013087348 */ /* 0x000fea0003c00000 */
[----:B------:R0:W1:Y:S02]  /*5760*/  SHFL.DOWN P2, R20, R18, R17, R16 ;  /* 0x0800001112147389 */ /* 0x0000640000040010 */
[----:B01----:R-:W-:Y:S05]  /*5770*/  ENDCOLLECTIVE ;  /* 0x000000000000791b */ /* 0x003fea0003800000 */
.L_x_182:
[----:B------:R-:W-:-:S05]  /*5780*/  VIADD R17, R36, 0x10 ;  /* 0x0000001024117836 */ /* 0x000fca0000000000 */
[----:B------:R-:W-:-:S04]  /*5790*/  ISETP.GT.AND P0, PT, R17, R16, PT ;  /* 0x000000101100720c */ /* 0x000fc80003f04270 */
[----:B------:R-:W-:Y:S02]  /*57a0*/  SEL R20, R20, RZ, !P0 ;  /* 0x000000ff14147207 */ /* 0x000fe40004000000 */
[----:B------:R-:W-:Y:S02]  /*57b0*/  ISETP.NE.AND P0, PT, R24, 0x65, PT ;  /* 0x000000651800780c */ /* 0x000fe40003f05270 */
[----:B------:R-:W-:-:S11]  /*57c0*/  IADD3 R26, PT, PT, R25, R20, R26 ;  /* 0x00000014191a7210 */ /* 0x000fd60007ffe01a */
[----:B------:R-:W-:Y:S05]  /*57d0*/  WARPSYNC.COLLECTIVE R19, `(.L_x_183) ;  /* 0x0000000013087348 */ /* 0x000fea0003c00000 */
[----:B------:R-:W-:Y:S01]  /*57e0*/  VOTE.ALL P0, P0 ;  /* 0x0000000000ff7806 */ /* 0x000fe20000000000 */
[----:B------:R-:W-:-:S12]  /*57f0*/  ENDCOLLECTIVE ;  /* 0x000000000000791b */ /* 0x000fd80003800000 */
.L_x_183:
[----:B------:R-:W-:Y:S05]  /*5800*/  BRA `(.L_x_184) ;  /* 0xffffffe0008c7947 */ /* 0x000fea000383ffff */
.L_x_185:
        /* <DEDUP_REMOVED lines=15> */
.L_x_202:


//--------------------- .text._ZN3cub18CUB_300001_SM_10006detail4scan20DeviceScanInitKernelINS0_13ScanTileStateIiLb1EEEEEvT_i --------------------------
	.section	.text._ZN3cub18CUB_300001_SM_10006detail4scan20DeviceScanInitKernelINS0_13ScanTileStateIiLb1EEEEEvT_i,"ax",@progbits
	.align	128
        .global         _ZN3cub18CUB_300001_SM_10006detail4scan20DeviceScanInitKernelINS0_13ScanTileStateIiLb1EEEEEvT_i
        .type           _ZN3cub18CUB_300001_SM_10006detail4scan20DeviceScanInitKernelINS0_13ScanTileStateIiLb1EEEEEvT_i,@function
        .size           _ZN3cub18CUB_300001_SM_10006detail4scan20DeviceScanInitKernelINS0_13ScanTileStateIiLb1EEEEEvT_i,(.L_x_203 - _ZN3cub18CUB_300001_SM_10006detail4scan20DeviceScanInitKernelINS0_13ScanTileStateIiLb1EEEEEvT_i)
        .other          _ZN3cub18CUB_300001_SM_10006detail4scan20DeviceScanInitKernelINS0_13ScanTileStateIiLb1EEEEEvT_i,@"STO_CUDA_ENTRY STV_DEFAULT"
_ZN3cub18CUB_300001_SM_10006detail4scan20DeviceScanInitKernelINS0_13ScanTileStateIiLb1EEEEEvT_i:
.text._ZN3cub18CUB_300001_SM_10006detail4scan20DeviceScanInitKernelINS0_13ScanTileStateIiLb1EEEEEvT_i:
[----:B------:R-:W-:Y:S01]  /*0000*/  LDC R1, c[0x0][0x37c] ;  /* 0x0000df00ff017b82 */ /* 0x000fe20000000800 */
[----:B------:R-:W0:Y:S07]  /*0010*/  S2R R0, SR_TID.X ;  /* 0x0000000000007919 */ /* 0x000e2e0000002100 */
[----:B------:R-:W1:Y:S01]  /*0020*/  S2UR UR6, SR_CTAID.X ;  /* 0x00000000000679c3 */ /* 0x000e620000002500 */
[----:B------:R-:W2:Y:S07]  /*0030*/  LDCU UR4, c[0x0][0x388] ;  /* 0x00007100ff0477ac */ /* 0x000eae0008000800 */
[----:B------:R-:W1:Y:S01]  /*0040*/  LDC R5, c[0x0][0x360] ;  /* 0x0000d800ff057b82 */ /* 0x000e620000000800 */
[----:B0-----:R-:W-:Y:S01]  /*0050*/  ISETP.GT.U32.AND P0, PT, R0, 0x1f, PT ;  /* 0x0000001f0000780c */ /* 0x001fe20003f04070 */
[----:B-1----:R-:W-:-:S03]  /*0060*/  IMAD R5, R5, UR6, R0 ;  /* 0x0000000605057c24 */ /* 0x002fc6000f8e0200 */
[----:B------:R-:W-:Y:S02]  /*0070*/  ISETP.NE.OR P0, PT, RZ, UR6, P0 ;  /* 0x00000006ff007c0c */ /* 0x000fe40008705670 */
[----:B--2---:R-:W-:Y:S01]  /*0080*/  ISETP.GE.AND P1, PT, R5, UR4, PT ;  /* 0x0000000405007c0c */ /* 0x004fe2000bf26270 */
[----:B------:R-:W0:-:S12]  /*0090*/  LDCU.64 UR4, c[0x0][0x358] ;  /* 0x00006b00ff0477ac */ /* 0x000e180008000a00 */
[----:B------:R-:W1:Y:S01]  /*00a0*/  @!P1 LDC.64 R2, c[0x0][0x380] ;  /* 0x0000e000ff029b82 */ /* 0x000e620000000a00 */
[----:B------:R-:W-:Y:S01]  /*00b0*/  @!P1 MOV R4, 0x63 ;  /* 0x0000006300049802 */ /* 0x000fe20000000f00 */
[----:B-1----:R-:W-:-:S04]  /*00c0*/  @!P1 IMAD.WIDE R2, R5, 0x8, R2 ;  /* 0x0000000805029825 */ /* 0x002fc800078e0202 */
[----:B------:R-:W-:-:S05]  /*00d0*/  HFMA2 R5, -RZ, RZ, 0, 0 ;  /* 0x00000000ff057431 */ /* 0x000fca00000001ff */
[----:B0-----:R0:W-:Y:S01]  /*00e0*/  @!P1 STG.E.64 desc[UR4][R2.64+0x100], R4 ;  /* 0x0001000402009986 */ /* 0x0011e2000c101b04 */
[----:B------:R-:W-:Y:S05]  /*00f0*/  @P0 EXIT ;  /* 0x000000000000094d */ /* 0x000fea0003800000 */
[----:B0-----:R-:W0:Y:S02]  /*0100*/  LDC.64 R2, c[0x0][0x380] ;  /* 0x0000e000ff027b82 */ /* 0x001e240000000a00 */
[----:B0-----:R-:W-:-:S05]  /*0110*/  IMAD.WIDE.U32 R2, R0, 0x8, R2 ;  /* 0x0000000800027825 */ /* 0x001fca00078e0002 */
[----:B------:R-:W-:Y:S01]  /*0120*/  STG.E.64 desc[UR4][R2.64], RZ ;  /* 0x000000ff02007986 */ /* 0x000fe2000c101b04 */
[----:B------:R-:W-:Y:S05]  /*0130*/  EXIT ;  /* 0x000000000000794d */ /* 0x000fea0003800000 */
.L_x_186:
        /* <DEDUP_REMOVED lines=12> */
.L_x_203:


//--------------------- .text._ZN3cub18CUB_300001_SM_10006detail11EmptyKernelIvEEvv --------------------------
	.section	.text._ZN3cub18CUB_300001_SM_10006detail11EmptyKernelIvEEvv,"ax",@progbits
	.align	128
        .global         _ZN3cub18CUB_300001_SM_10006detail11EmptyKernelIvEEvv
        .type           _ZN3cub18CUB_300001_SM_10006detail11EmptyKernelIvEEvv,@function
        .size           _ZN3cub18CUB_300001_SM_10006detail11EmptyKernelIvEEvv,(.L_x_204 - _ZN3cub18CUB_300001_SM_10006detail11EmptyKernelIvEEvv)
        .other          _ZN3cub18CUB_300001_SM_10006detail11EmptyKernelIvEEvv,@"STO_CUDA_ENTRY STV_DEFAULT"
_ZN3cub18CUB_300001_SM_10006detail11EmptyKernelIvEEvv:
.text._ZN3cub18CUB_300001_SM_10006detail11EmptyKernelIvEEvv:
[----:B------:R-:W-:Y:S01]  /*0000*/  LDC R1, c[0x0][0x37c] ;  /* 0x0000df00ff017b82 */ /* 0x000fe20000000800 */
[----:B------:R-:W-:Y:S05]  /*0010*/  EXIT ;  /* 0x000000000000794d */ /* 0x000fea0003800000 */
.L_x_187:
        /* <DEDUP_REMOVED lines=14> */
.L_x_204:


//--------------------- .text._Z14ParallelThrustPiS_i --------------------------
	.section	.text._Z14ParallelThrustPiS_i,"ax",@progbits
	.align	128
        .global         _Z14ParallelThrustPiS_i
        .type           _Z14ParallelThrustPiS_i,@function
        .size           _Z14ParallelThrustPiS_i,(.L_x_205 - _Z14ParallelThrustPiS_i)
        .other          _Z14ParallelThrustPiS_i,@"STO_CUDA_ENTRY STV_DEFAULT"
_Z14ParallelThrustPiS_i:
.text._Z14ParallelThrustPiS_i:
[----:B------:R-:W-:Y:S01]  /*0000*/  LDC R1, c[0x0][0x37c] ;  /* 0x0000df00ff017b82 */ /* 0x000fe20000000800 */
[----:B------:R-:W0:Y:S07]  /*0010*/  S2R R9, SR_TID.X ;  /* 0x0000000000097919 */ /* 0x000e2e0000002100 */
[----:B------:R-:W1:Y:S01]  /*0020*/  LDC R7, c[0x0][0x390] ;  /* 0x0000e400ff077b82 */ /* 0x000e620000000800 */
[----:B------:R-:W0:Y:S01]  /*0030*/  LDCU UR5, c[0x0][0x360] ;  /* 0x00006c00ff0577ac */ /* 0x000e220008000800 */
[----:B------:R-:W0:Y:S02]  /*0040*/  S2R R0, SR_CTAID.X ;  /* 0x0000000000007919 */ /* 0x000e240000002500 */
[----:B0-----:R-:W-:-:S02]  /*0050*/  IMAD R9, R0, UR5, R9 ;  /* 0x0000000500097c24 */ /* 0x001fc4000f8e0209 */
[----:B-1----:R-:W-:-:S05]  /*0060*/  IMAD R0, R7, R7, RZ ;  /* 0x0000000707007224 */ /* 0x002fca00078e02ff */
[----:B------:R-:W-:-:S13]  /*0070*/  ISETP.GE.AND P0, PT, R9, R0, PT ;  /* 0x000000000900720c */ /* 0x000fda0003f06270 */
[----:B------:R-:W-:Y:S05]  /*0080*/  @P0 EXIT ;  /* 0x000000000000094d */ /* 0x000fea0003800000 */
[----:B------:R-:W-:-:S13]  /*0090*/  ISETP.NE.AND P0, PT, R7, RZ, PT ;  /* 0x000000ff0700720c */ /* 0x000fda0003f05270 */
[----:B------:R-:W-:Y:S05]  /*00a0*/  @!P0 EXIT ;  /* 0x000000000000894d */ /* 0x000fea0003800000 */
[----:B------:R-:W0:Y:S01]  /*00b0*/  LDCU.64 UR6, c[0x0][0x380] ;  /* 0x00007000ff0677ac */ /* 0x000e220008000a00 */
[----:B------:R-:W-:Y:S01]  /*00c0*/  IMAD R4, R9, R7, RZ ;  /* 0x0000000709047224 */ /* 0x000fe200078e02ff */
[----:B------:R-:W1:Y:S03]  /*00d0*/  LDCU UR4, c[0x0][0x370] ;  /* 0x00006e00ff0477ac */ /* 0x000e660008000800 */
[----:B------:R-:W-:-:S04]  /*00e0*/  IMAD.WIDE R2, R4, 0x4, RZ ;  /* 0x0000000404027825 */ /* 0x000fc800078e02ff */
[----:B------:R-:W-:-:S04]  /*00f0*/  IMAD.IADD R5, R4, 0x1, R7 ;  /* 0x0000000104057824 */ /* 0x000fc800078e0207 */
[----:B------:R-:W-:Y:S01]  /*0100*/  IMAD.WIDE R4, R5, 0x4, -R2 ;  /* 0x0000000405047825 */ /* 0x000fe200078e0a02 */
[----:B0-----:R-:W-:Y:S02]  /*0110*/  IADD3 R2, P0, PT, R2, UR6, RZ ;  /* 0x0000000602027c10 */ /* 0x001fe4000ff1e0ff */
[----:B------:R-:W-:Y:S02]  /*0120*/  IADD3 R28, P1, PT, R4, -0x8, RZ ;  /* 0xfffffff8041c7810 */ /* 0x000fe40007f3e0ff */
[----:B------:R-:W-:Y:S01]  /*0130*/  IADD3.X R3, PT, PT, R3, UR7, RZ, P0, !PT ;  /* 0x0000000703037c10 */ /* 0x000fe200087fe4ff */
[----:B------:R-:W0:Y:S01]  /*0140*/  LDCU.64 UR6, c[0x0][0x358] ;  /* 0x00006b00ff0677ac */ /* 0x000e220008000a00 */
[----:B------:R-:W-:Y:S02]  /*0150*/  IADD3.X R15, PT, PT, R5, -0x1, RZ, P1, !PT ;  /* 0xffffffff050f7810 */ /* 0x000fe40000ffe4ff */
[C---:B------:R-:W-:Y:S01]  /*0160*/  IADD3 R14, P0, PT, R2.reuse, 0x4, RZ ;  /* 0x00000004020e7810 */ /* 0x040fe20007f1e0ff */
[----:B------:R-:W-:Y:S01]  /*0170*/  IMAD.WIDE R4, R7, 0x4, R2 ;  /* 0x0000000407047825 */ /* 0x000fe200078e0202 */
[C---:B------:R-:W-:Y:S01]  /*0180*/  IADD3 R13, P1, PT, R2.reuse, 0x8, RZ ;  /* 0x00000008020d7810 */ /* 0x040fe20007f3e0ff */
[----:B-1----:R-:W-:Y:S01]  /*0190*/  UIMAD UR4, UR5, UR4, URZ ;  /* 0x00000004050472a4 */ /* 0x002fe2000f8e02ff */
[C---:B------:R-:W-:Y:S01]  /*01a0*/  IADD3 R12, P2, PT, R2.reuse, 0xc, RZ ;  /* 0x0000000c020c7810 */ /* 0x040fe20007f5e0ff */
[--C-:B------:R-:W-:Y:S01]  /*01b0*/  IMAD.X R11, RZ, RZ, R3.reuse, P0 ;  /* 0x000000ffff0b7224 */ /* 0x100fe200000e0603 */
[----:B------:R-:W-:Y:S01]  /*01c0*/  IADD3 R31, P3, PT, R2, 0x10, RZ ;  /* 0x00000010021f7810 */ /* 0x000fe20007f7e0ff */
[--C-:B------:R-:W-:Y:S01]  /*01d0*/  IMAD.X R10, RZ, RZ, R3.reuse, P1 ;  /* 0x000000ffff0a7224 */ /* 0x100fe200008e0603 */
[----:B------:R-:W-:Y:S01]  /*01e0*/  LOP3.LUT R30, R28, 0xc, RZ, 0xc0, !PT ;  /* 0x0000000c1c1e7812 */ /* 0x000fe200078ec0ff */
[----:B------:R-:W-:Y:S01]  /*01f0*/  IMAD.X R8, RZ, RZ, R3, P2 ;  /* 0x000000ffff087224 */ /* 0x000fe200010e0603 */
[----:B------:R-:W-:-:S09]  /*0200*/  IADD3.X R29, PT, PT, RZ, R3, RZ, P3, !PT ;  /* 0x00000003ff1d7210 */ /* 0x000fd20001ffe4ff */
.L_x_199:
[----:B------:R-:W1:Y:S01]  /*0210*/  LDCU UR5, c[0x0][0x390] ;  /* 0x00007200ff0577ac */ /* 0x000e620008000800 */
[----:B0----5:R0:W5:Y:S01]  /*0220*/  LDG.E R21, desc[UR6][R2.64] ;  /* 0x0000000602157981 */ /* 0x021162000c1e1900 */
[----:B------:R-:W-:-:S03]  /*0230*/  VIADD R9, R9, UR4 ;  /* 0x0000000409097c36 */ /* 0x000fc60008000000 */
[----:B------:R0:W-:Y:S02]  /*0240*/  STG.E desc[UR6][R2.64], RZ ;  /* 0x000000ff02007986 */ /* 0x0001e4000c101906 */
[----:B------:R-:W-:Y:S01]  /*0250*/  ISETP.GE.AND P1, PT, R9, R0, PT ;  /* 0x000000000900720c */ /* 0x000fe20003f26270 */
[----:B-1----:R-:W-:-:S09]  /*0260*/  UISETP.NE.AND UP0, UPT, UR5, 0x1, UPT ;  /* 0x000000010500788c */ /* 0x002fd2000bf05270 */
[----:B0-----:R-:W-:Y:S05]  /*0270*/  BRA.U !UP0, `(.L_x_188) ;  /* 0x0000000908c87547 */ /* 0x001fea000b800000 */
[----:B------:R-:W-:Y:S01]  /*0280*/  ISETP.NE.U32.AND P2, PT, R30, 0xc, PT ;  /* 0x0000000c1e00780c */ /* 0x000fe20003f45070 */
[----:B------:R-:W-:Y:S01]  /*0290*/  BSSY.RECONVERGENT B0, `(.L_x_189) ;  /* 0x0000023000007945 */ /* 0x000fe20003800200 */
[----:B------:R-:W-:Y:S01]  /*02a0*/  ISETP.GE.U32.AND P0, PT, R28, 0xc, PT ;  /* 0x0000000c1c00780c */ /* 0x000fe20003f06070 */
[----:B------:R-:W-:Y:S01]  /*02b0*/  IMAD.MOV.U32 R17, RZ, RZ, R14 ;  /* 0x000000ffff117224 */ /* 0x000fe200078e000e */
[----:B------:R-:W-:Y:S01]  /*02c0*/  ISETP.NE.AND.EX P2, PT, RZ, RZ, PT, P2 ;  /* 0x000000ffff00720c */ /* 0x000fe20003f45320 */
[----:B------:R-:W-:Y:S01]  /*02d0*/  IMAD.MOV.U32 R19, RZ, RZ, R11 ;  /* 0x000000ffff137224 */ /* 0x000fe200078e000b */
[----:B------:R-:W-:Y:S01]  /*02e0*/  ISETP.GE.U32.AND.EX P0, PT, R15, RZ, PT, P0 ;  /* 0x000000ff0f00720c */ /* 0x000fe20003f06100 */
[----:B------:R-:W-:Y:S01]  /*02f0*/  IMAD.MOV.U32 R6, RZ, RZ, R2 ;  /* 0x000000ffff067224 */ /* 0x000fe200078e0002 */
[----:B------:R-:W-:-:S09]  /*0300*/  MOV R7, R3 ;  /* 0x0000000300077202 */ /* 0x000fd20000000f00 */
[----:B------:R-:W-:Y:S05]  /*0310*/  @!P2 BRA `(.L_x_190) ;  /* 0x000000000068a947 */ /* 0x000fea0003800000 */
[----:B------:R-:W2:Y:S01]  /*0320*/  LDG.E R6, desc[UR6][R2.64+0x4] ;  /* 0x0000040602067981 */ /* 0x000ea2000c1e1900 */
[----:B------:R-:W-:Y:S01]  /*0330*/  ISETP.NE.U32.AND P2, PT, R30, RZ, PT ;  /* 0x000000ff1e00720c */ /* 0x000fe20003f45070 */
[----:B------:R-:W-:Y:S01]  /*0340*/  IMAD.MOV.U32 R17, RZ, RZ, R13 ;  /* 0x000000ffff117224 */ /* 0x000fe200078e000d */
[----:B------:R-:W-:Y:S01]  /*0350*/  MOV R7, R11 ;  /* 0x0000000b00077202 */ /* 0x000fe20000000f00 */
[----:B-----5:R2:W-:Y:S01]  /*0360*/  STG.E desc[UR6][R2.64+0x4], R21 ;  /* 0x0000041502007986 */ /* 0x0205e2000c101906 */
[----:B------:R-:W-:Y:S01]  /*0370*/  ISETP.NE.AND.EX P2, PT, RZ, RZ, PT, P2 ;  /* 0x000000ffff00720c */ /* 0x000fe20003f45320 */
[----:B------:R-:W-:Y:S02]  /*0380*/  IMAD.MOV.U32 R19, RZ, RZ, R10 ;  /* 0x000000ffff137224 */ /* 0x000fe400078e000a */
[----:B--2---:R-:W-:Y:S02]  /*0390*/  IMAD.IADD R21, R21, 0x1, R6 ;  /* 0x0000000115157824 */ /* 0x004fe400078e0206 */
[----:B------:R-:W-:-:S08]  /*03a0*/  IMAD.MOV.U32 R6, RZ, RZ, R14 ;  /* 0x000000ffff067224 */ /* 0x000fd000078e000e */
[----:B------:R-:W-:Y:S05]  /*03b0*/  @!P2 BRA `(.L_x_190) ;  /* 0x000000000040a947 */ /* 0x000fea0003800000 */
[----:B------:R-:W-:Y:S01]  /*03c0*/  ISETP.NE.U32.AND P2, PT, R30, 0x4, PT ;  /* 0x000000041e00780c */ /* 0x000fe20003f45070 */
[----:B------:R-:W2:Y:S03]  /*03d0*/  LDG.E R6, desc[UR6][R2.64+0x8] ;  /* 0x0000080602067981 */ /* 0x000ea6000c1e1900 */
[----:B------:R-:W-:-:S13]  /*03e0*/  ISETP.NE.AND.EX P2, PT, RZ, RZ, PT, P2 ;  /* 0x000000ffff00720c */ /* 0x000fda0003f45320 */
[----:B------:R-:W3:Y:S01]  /*03f0*/  @P2 LDG.E R16, desc[UR6][R2.64+0xc] ;  /* 0x00000c0602102981 */ /* 0x000ee2000c1e1900 */
[----:B------:R-:W-:Y:S02]  /*0400*/  IMAD.MOV.U32 R17, RZ, RZ, R12 ;  /* 0x000000ffff117224 */ /* 0x000fe400078e000c */
[----:B------:R-:W-:Y:S01]  /*0410*/  IMAD.MOV.U32 R19, RZ, RZ, R8 ;  /* 0x000000ffff137224 */ /* 0x000fe200078e0008 */
[----:B------:R2:W-:Y:S01]  /*0420*/  STG.E desc[UR6][R2.64+0x8], R21 ;  /* 0x0000081502007986 */ /* 0x0005e2000c101906 */
[----:B------:R-:W-:Y:S01]  /*0430*/  IMAD.MOV.U32 R7, RZ, RZ, R10 ;  /* 0x000000ffff077224 */ /* 0x000fe200078e000a */
[----:B------:R-:W-:Y:S01]  /*0440*/  @P2 MOV R7, R8 ;  /* 0x0000000800072202 */ /* 0x000fe20000000f00 */
[----:B------:R-:W-:Y:S02]  /*0450*/  @P2 IMAD.MOV.U32 R17, RZ, RZ, R31 ;  /* 0x000000ffff112224 */ /* 0x000fe400078e001f */
[----:B------:R-:W-:Y:S02]  /*0460*/  @P2 IMAD.MOV.U32 R19, RZ, RZ, R29 ;  /* 0x000000ffff132224 */ /* 0x000fe400078e001d */
[----:B--2---:R-:W-:Y:S01]  /*0470*/  IMAD.IADD R21, R21, 0x1, R6 ;  /* 0x0000000115157824 */ /* 0x004fe200078e0206 */
[----:B------:R-:W-:Y:S01]  /*0480*/  MOV R6, R13 ;  /* 0x0000000d00067202 */ /* 0x000fe20000000f00 */
[----:B------:R-:W-:-:S03]  /*0490*/  @P2 IMAD.MOV.U32 R6, RZ, RZ, R12 ;  /* 0x000000ffff062224 */ /* 0x000fc600078e000c */
[----:B------:R3:W-:Y:S02]  /*04a0*/  @P2 STG.E desc[UR6][R2.64+0xc], R21 ;  /* 0x00000c1502002986 */ /* 0x0007e4000c101906 */
[----:B---3--:R-:W-:-:S07]  /*04b0*/  @P2 IMAD.IADD R21, R21, 0x1, R16 ;  /* 0x0000000115152824 */ /* 0x008fce00078e0210 */
.L_x_190:
[----:B------:R-:W-:Y:S05]  /*04c0*/  BSYNC.RECONVERGENT B0 ;  /* 0x0000000000007941 */ /* 0x000fea0003800200 */
.L_x_189:
[----:B------:R-:W-:Y:S04]  /*04d0*/  BSSY.RECONVERGENT B1, `(.L_x_188) ;  /* 0x000008c000017945 */ /* 0x000fe80003800200 */
[----:B------:R-:W-:Y:S05]  /*04e0*/  @!P0 BRA `(.L_x_191) ;  /* 0x0000000800288947 */ /* 0x000fea0003800000 */
[----:B------:R-:W-:Y:S01]  /*04f0*/  ISETP.GE.U32.AND P0, PT, R17, R4, PT ;  /* 0x000000041100720c */ /* 0x000fe20003f06070 */
[----:B------:R-:W-:Y:S01]  /*0500*/  BSSY.RELIABLE B0, `(.L_x_192) ;  /* 0x0000073000007945 */ /* 0x000fe20003800100 */
[----:B------:R-:W-:Y:S02]  /*0510*/  IADD3 R6, P2, PT, R6, 0x10, RZ ;  /* 0x0000001006067810 */ /* 0x000fe40007f5e0ff */
[----:B------:R-:W-:-:S03]  /*0520*/  ISETP.GE.AND.EX P0, PT, R19, R5, PT, P0 ;  /* 0x000000051300720c */ /* 0x000fc60003f06300 */
[----:B------:R-:W-:-:S10]  /*0530*/  IMAD.X R7, RZ, RZ, R7, P2 ;  /* 0x000000ffff077224 */ /* 0x000fd400010e0607 */
[----:B------:R-:W-:Y:S05]  /*0540*/  @P0 BRA `(.L_x_193) ;  /* 0x0000000400b80947 */ /* 0x000fea0003800000 */
[----:B------:R-:W-:Y:S01]  /*0550*/  IADD3 R16, P0, PT, R4, -R17, RZ ;  /* 0x8000001104107210 */ /* 0x000fe20007f1e0ff */
[----:B------:R-:W-:Y:S03]  /*0560*/  BSSY.RECONVERGENT B2, `(.L_x_194) ;  /* 0x0000042000027945 */ /* 0x000fe60003800200 */
[----:B------:R-:W-:Y:S01]  /*0570*/  ISETP.GT.U32.AND P2, PT, R16, 0x30, PT ;  /* 0x000000301000780c */ /* 0x000fe20003f44070 */
[----:B------:R-:W-:Y:S01]  /*0580*/  IMAD.X R16, R5, 0x1, ~R19, P0 ;  /* 0x0000000105107824 */ /* 0x000fe200000e0e13 */
[----:B------:R-:W-:-:S04]  /*0590*/  PLOP3.LUT P0, PT, PT, PT, PT, 0x80, 0x8 ;  /* 0x000000000008781c */ /* 0x000fc80003f0f070 */
[----:B------:R-:W-:-:S13]  /*05a0*/  ISETP.GT.AND.EX P2, PT, R16, RZ, PT, P2 ;  /* 0x000000ff1000720c */ /* 0x000fda0003f44320 */
[----:B------:R-:W-:Y:S05]  /*05b0*/  @!P2 BRA `(.L_x_195) ;  /* 0x0000000000f0a947 */ /* 0x000fea0003800000 */
[----:B------:R-:W-:Y:S02]  /*05c0*/  IADD3 R18, P2, PT, R4, -0x30, RZ ;  /* 0xffffffd004127810 */ /* 0x000fe40007f5e0ff */
[----:B------:R-:W-:Y:S02]  /*05d0*/  PLOP3.LUT P0, PT, PT, PT, PT, 0x8, 0x80 ;  /* 0x000000000080781c */ /* 0x000fe40003f0e170 */
[----:B------:R-:W-:-:S11]  /*05e0*/  IADD3.X R16, PT, PT, R5, -0x1, RZ, P2, !PT ;  /* 0xffffffff05107810 */ /* 0x000fd600017fe4ff */
.L_x_196:
        /* <DEDUP_REMOVED lines=8> */
[----:B-----5:R0:W-:Y:S01]  /*0670*/  STG.E desc[UR6][R6.64+-0xc], R21 ;  /* 0xfffff41506007986 */ /* 0x0201e2000c101906 */
[----:B--2---:R-:W-:-:S03]  /*0680*/  IMAD.IADD R27, R24, 0x1, R21 ;  /* 0x00000001181b7824 */ /* 0x004fc600078e0215 */
[----:B------:R-:W2:Y:S01]  /*0690*/  LDG.E R24, desc[UR6][R6.64+0x14] ;  /* 0x0000140606187981 */ /* 0x000ea2000c1e1900 */
[----:B---3--:R-:W-:-:S03]  /*06a0*/  IMAD.IADD R33, R27, 0x1, R26 ;  /* 0x000000011b217824 */ /* 0x008fc600078e021a */
[----:B------:R-:W3:Y:S02]  /*06b0*/  LDG.E R26, desc[UR6][R6.64+0x18] ;  /* 0x00001806061a7981 */ /* 0x000ee4000c1e1900 */
[----:B----4-:R-:W-:Y:S02]  /*06c0*/  IADD3 R35, PT, PT, R33, R32, RZ ;  /* 0x0000002021237210 */ /* 0x010fe40007ffe0ff */
[----:B0-----:R-:W4:Y:S03]  /*06d0*/  LDG.E R21, desc[UR6][R6.64+0x1c] ;  /* 0x00001c0606157981 */ /* 0x001f26000c1e1900 */
[----:B------:R-:W-:Y:S01]  /*06e0*/  IMAD.IADD R34, R35, 0x1, R34 ;  /* 0x0000000123227824 */ /* 0x000fe200078e0222 */
[----:B------:R0:W-:Y:S03]  /*06f0*/  STG.E desc[UR6][R6.64+-0x8], R27 ;  /* 0xfffff81b06007986 */ /* 0x0001e6000c101906 */
[----:B------:R-:W-:Y:S01]  /*0700*/  IMAD.IADD R32, R34, 0x1, R25 ;  /* 0x0000000122207824 */ /* 0x000fe200078e0219 */
[----:B------:R1:W-:Y:S03]  /*0710*/  STG.E desc[UR6][R6.64+-0x4], R33 ;  /* 0xfffffc2106007986 */ /* 0x0003e6000c101906 */
[----:B------:R-:W-:Y:S01]  /*0720*/  IMAD.IADD R37, R32, 0x1, R23 ;  /* 0x0000000120257824 */ /* 0x000fe200078e0217 */
[----:B------:R-:W4:Y:S04]  /*0730*/  LDG.E R25, desc[UR6][R6.64+0x28] ;  /* 0x0000280606197981 */ /* 0x000f28000c1e1900 */
[----:B------:R-:W4:Y:S04]  /*0740*/  LDG.E R23, desc[UR6][R6.64+0x20] ;  /* 0x0000200606177981 */ /* 0x000f28000c1e1900 */
[----:B0-----:R-:W4:Y:S01]  /*0750*/  LDG.E R27, desc[UR6][R6.64+0x24] ;  /* 0x00002406061b7981 */ /* 0x001f22000c1e1900 */
[----:B-1----:R-:W-:-:S03]  /*0760*/  IADD3 R33, PT, PT, R37, R22, RZ ;  /* 0x0000001625217210 */ /* 0x002fc60007ffe0ff */
[----:B------:R-:W4:Y:S04]  /*0770*/  LDG.E R22, desc[UR6][R6.64+0x2c] ;  /* 0x00002c0606167981 */ /* 0x000f28000c1e1900 */
[----:B------:R0:W-:Y:S02]  /*0780*/  STG.E desc[UR6][R6.64], R35 ;  /* 0x0000002306007986 */ /* 0x0001e4000c101906 */
[----:B0-----:R-:W-:Y:S02]  /*0790*/  IMAD.IADD R35, R33, 0x1, R20 ;  /* 0x0000000121237824 */ /* 0x001fe400078e0214 */
[----:B------:R-:W4:Y:S01]  /*07a0*/  LDG.E R20, desc[UR6][R6.64+0x30] ;  /* 0x0000300606147981 */ /* 0x000f22000c1e1900 */
[----:B------:R-:W-:-:S05]  /*07b0*/  IADD3 R17, P2, PT, R17, 0x40, RZ ;  /* 0x0000004011117810 */ /* 0x000fca0007f5e0ff */
[----:B------:R-:W-:Y:S01]  /*07c0*/  IMAD.X R19, RZ, RZ, R19, P2 ;  /* 0x000000ffff137224 */ /* 0x000fe200010e0613 */
[----:B------:R-:W-:-:S04]  /*07d0*/  ISETP.GE.U32.AND P2, PT, R17, R18, PT ;  /* 0x000000121100720c */ /* 0x000fc80003f46070 */
[----:B------:R-:W-:Y:S01]  /*07e0*/  ISETP.GE.AND.EX P2, PT, R19, R16, PT, P2 ;  /* 0x000000101300720c */ /* 0x000fe20003f46320 */
[----:B------:R0:W-:Y:S04]  /*07f0*/  STG.E desc[UR6][R6.64+0x10], R33 ;  /* 0x0000102106007986 */ /* 0x0001e8000c101906 */
[----:B------:R1:W-:Y:S04]  /*0800*/  STG.E desc[UR6][R6.64+0x14], R35 ;  /* 0x0000142306007986 */ /* 0x0003e8000c101906 */
[----:B------:R-:W-:Y:S04]  /*0810*/  STG.E desc[UR6][R6.64+0x4], R34 ;  /* 0x0000042206007986 */ /* 0x000fe8000c101906 */
[----:B------:R-:W-:Y:S04]  /*0820*/  STG.E desc[UR6][R6.64+0x8], R32 ;  /* 0x0000082006007986 */ /* 0x000fe8000c101906 */
[----:B------:R-:W-:Y:S01]  /*0830*/  STG.E desc[UR6][R6.64+0xc], R37 ;  /* 0x00000c2506007986 */ /* 0x000fe2000c101906 */
[----:B--2---:R-:W-:-:S04]  /*0840*/  IMAD.IADD R24, R35, 0x1, R24 ;  /* 0x0000000123187824 */ /* 0x004fc800078e0218 */
[----:B---3--:R-:W-:-:S05]  /*0850*/  IMAD.IADD R26, R24, 0x1, R26 ;  /* 0x00000001181a7824 */ /* 0x008fca00078e021a */
[----:B----4-:R-:W-:-:S05]  /*0860*/  IADD3 R21, PT, PT, R26, R21, RZ ;  /* 0x000000151a157210 */ /* 0x010fca0007ffe0ff */
[----:B------:R-:W-:-:S04]  /*0870*/  IMAD.IADD R23, R21, 0x1, R23 ;  /* 0x0000000115177824 */ /* 0x000fc800078e0217 */
[----:B------:R-:W-:-:S04]  /*0880*/  IMAD.IADD R27, R23, 0x1, R27 ;  /* 0x00000001171b7824 */ /* 0x000fc800078e021b */
[----:B------:R-:W-:-:S05]  /*0890*/  IMAD.IADD R25, R27, 0x1, R25 ;  /* 0x000000011b197824 */ /* 0x000fca00078e0219 */
[----:B0-----:R-:W-:Y:S02]  /*08a0*/  IADD3 R33, PT, PT, R25, R22, RZ ;  /* 0x0000001619217210 */ /* 0x001fe40007ffe0ff */
[----:B------:R-:W-:Y:S01]  /*08b0*/  IADD3 R22, P3, PT, R6, 0x40, RZ ;  /* 0x0000004006167810 */ /* 0x000fe20007f7e0ff */
[----:B------:R-:W-:Y:S04]  /*08c0*/  STG.E desc[UR6][R6.64+0x18], R24 ;  /* 0x0000181806007986 */ /* 0x000fe8000c101906 */
[----:B-1----:R-:W-:Y:S01]  /*08d0*/  IMAD.X R35, RZ, RZ, R7, P3 ;  /* 0x000000ffff237224 */ /* 0x002fe200018e0607 */
[----:B------:R-:W-:Y:S04]  /*08e0*/  STG.E desc[UR6][R6.64+0x1c], R26 ;  /* 0x00001c1a06007986 */ /* 0x000fe8000c101906 */
[----:B------:R0:W-:Y:S04]  /*08f0*/  STG.E desc[UR6][R6.64+0x20], R21 ;  /* 0x0000201506007986 */ /* 0x0001e8000c101906 */
[----:B------:R-:W-:Y:S04]  /*0900*/  STG.E desc[UR6][R6.64+0x24], R23 ;  /* 0x0000241706007986 */ /* 0x000fe8000c101906 */
[----:B------:R-:W-:Y:S04]  /*0910*/  STG.E desc[UR6][R6.64+0x28], R27 ;  /* 0x0000281b06007986 */ /* 0x000fe8000c101906 */
[----:B------:R-:W-:Y:S01]  /*0920*/  STG.E desc[UR6][R6.64+0x2c], R25 ;  /* 0x00002c1906007986 */ /* 0x000fe2000c101906 */
[----:B0-----:R-:W-:-:S03]  /*0930*/  IMAD.IADD R21, R33, 0x1, R20 ;  /* 0x0000000121157824 */ /* 0x001fc600078e0214 */
[----:B------:R0:W-:Y:S02]  /*0940*/  STG.E desc[UR6][R6.64+0x30], R33 ;  /* 0x0000302106007986 */ /* 0x0001e4000c101906 */
[----:B0-----:R-:W-:Y:S01]  /*0950*/  MOV R6, R22 ;  /* 0x0000001600067202 */ /* 0x001fe20000000f00 */
[----:B------:R-:W-:Y:S01]  /*0960*/  IMAD.MOV.U32 R7, RZ, RZ, R35 ;  /* 0x000000ffff077224 */ /* 0x000fe200078e0023 */
[----:B------:R-:W-:Y:S06]  /*0970*/  @!P2 BRA `(.L_x_196) ;  /* 0xfffffffc001ca947 */ /* 0x000fec000383ffff */
.L_x_195:
[----:B------:R-:W-:Y:S05]  /*0980*/  BSYNC.RECONVERGENT B2 ;  /* 0x0000000000027941 */ /* 0x000fea0003800200 */
.L_x_194:
[----:B------:R-:W-:Y:S01]  /*0990*/  IADD3 R16, P3, PT, R4, -R17, RZ ;  /* 0x8000001104107210 */ /* 0x000fe20007f7e0ff */
[----:B------:R-:W-:Y:S03]  /*09a0*/  BSSY.RECONVERGENT B2, `(.L_x_197) ;  /* 0x0000024000027945 */ /* 0x000fe60003800200 */
[----:B------:R-:W-:Y:S01]  /*09b0*/  ISETP.GT.U32.AND P2, PT, R16, 0x10, PT ;  /* 0x000000101000780c */ /* 0x000fe20003f44070 */
[----:B------:R-:W-:-:S05]  /*09c0*/  IMAD.X R16, R5, 0x1, ~R19, P3 ;  /* 0x0000000105107824 */ /* 0x000fca00018e0e13 */
[----:B------:R-:W-:-:S13]  /*09d0*/  ISETP.GT.AND.EX P2, PT, R16, RZ, PT, P2 ;  /* 0x000000ff1000720c */ /* 0x000fda0003f44320 */
[----:B------:R-:W-:Y:S05]  /*09e0*/  @!P2 BRA `(.L_x_198) ;  /* 0x00000000007ca947 */ /* 0x000fea0003800000 */
[----:B------:R-:W2:Y:S04]  /*09f0*/  LDG.E R18, desc[UR6][R6.64+-0xc] ;  /* 0xfffff40606127981 */ /* 0x000ea8000c1e1900 */
[----:B------:R-:W3:Y:S04]  /*0a00*/  LDG.E R20, desc[UR6][R6.64+-0x8] ;  /* 0xfffff80606147981 */ /* 0x000ee8000c1e1900 */
[----:B------:R-:W4:Y:S04]  /*0a10*/  LDG.E R22, desc[UR6][R6.64+-0x4] ;  /* 0xfffffc0606167981 */ /* 0x000f28000c1e1900 */
[----:B------:R-:W4:Y:S04]  /*0a20*/  LDG.E R24, desc[UR6][R6.64] ;  /* 0x0000000606187981 */ /* 0x000f28000c1e1900 */
[----:B------:R-:W4:Y:S04]  /*0a30*/  LDG.E R26, desc[UR6][R6.64+0x4] ;  /* 0x00000406061a7981 */ /* 0x000f28000c1e1900 */
[----:B------:R-:W4:Y:S04]  /*0a40*/  LDG.E R32, desc[UR6][R6.64+0x8] ;  /* 0x0000080606207981 */ /* 0x000f28000c1e1900 */
[----:B------:R-:W4:Y:S04]  /*0a50*/  LDG.E R34, desc[UR6][R6.64+0xc] ;  /* 0x00000c0606227981 */ /* 0x000f28000c1e1900 */
[----:B------:R-:W4:Y:S01]  /*0a60*/  LDG.E R16, desc[UR6][R6.64+0x10] ;  /* 0x0000100606107981 */ /* 0x000f22000c1e1900 */
[----:B------:R-:W-:-:S02]  /*0a70*/  IADD3 R17, P2, PT, R17, 0x20, RZ ;  /* 0x0000002011117810 */ /* 0x000fc40007f5e0ff */
[----:B------:R-:W-:Y:S01]  /*0a80*/  PLOP3.LUT P0, PT, PT, PT, PT, 0x8, 0x80 ;  /* 0x000000000080781c */ /* 0x000fe20003f0e170 */
[----:B-----5:R-:W-:Y:S01]  /*0a90*/  STG.E desc[UR6][R6.64+-0xc], R21 ;  /* 0xfffff41506007986 */ /* 0x020fe2000c101906 */
[----:B------:R-:W-:Y:S01]  /*0aa0*/  IADD3.X R19, PT, PT, RZ, R19, RZ, P2, !PT ;  /* 0x00000013ff137210 */ /* 0x000fe200017fe4ff */
[----:B--2---:R-:W-:Y:S01]  /*0ab0*/  IMAD.IADD R23, R21, 0x1, R18 ;  /* 0x0000000115177824 */ /* 0x004fe200078e0212 */
[----:B------:R-:W-:-:S04]  /*0ac0*/  IADD3 R18, P3, PT, R6, 0x20, RZ ;  /* 0x0000002006127810 */ /* 0x000fc80007f7e0ff */
[----:B---3--:R-:W-:Y:S01]  /*0ad0*/  IADD3 R25, PT, PT, R23, R20, RZ ;  /* 0x0000001417197210 */ /* 0x008fe20007ffe0ff */
[----:B------:R0:W-:Y:S04]  /*0ae0*/  STG.E desc[UR6][R6.64+-0x8], R23 ;  /* 0xfffff81706007986 */ /* 0x0001e8000c101906 */
[----:B----4-:R-:W-:Y:S01]  /*0af0*/  IMAD.IADD R27, R25, 0x1, R22 ;  /* 0x00000001191b7824 */ /* 0x010fe200078e0216 */
[----:B------:R-:W-:Y:S03]  /*0b00*/  STG.E desc[UR6][R6.64+-0x4], R25 ;  /* 0xfffffc1906007986 */ /* 0x000fe6000c101906 */
[----:B------:R-:W-:Y:S01]  /*0b10*/  IMAD.IADD R33, R27, 0x1, R24 ;  /* 0x000000011b217824 */ /* 0x000fe200078e0218 */
[----:B------:R-:W-:Y:S03]  /*0b20*/  STG.E desc[UR6][R6.64], R27 ;  /* 0x0000001b06007986 */ /* 0x000fe6000c101906 */
[----:B------:R-:W-:Y:S01]  /*0b30*/  IMAD.IADD R35, R33, 0x1, R26 ;  /* 0x0000000121237824 */ /* 0x000fe200078e021a */
[----:B------:R-:W-:Y:S01]  /*0b40*/  STG.E desc[UR6][R6.64+0x4], R33 ;  /* 0x0000042106007986 */ /* 0x000fe2000c101906 */
[----:B0-----:R-:W-:-:S03]  /*0b50*/  IMAD.X R23, RZ, RZ, R7, P3 ;  /* 0x000000ffff177224 */ /* 0x001fc600018e0607 */
[----:B------:R-:W-:Y:S01]  /*0b60*/  IADD3 R37, PT, PT, R35, R32, RZ ;  /* 0x0000002023257210 */ /* 0x000fe20007ffe0ff */
[----:B------:R-:W-:Y:S04]  /*0b70*/  STG.E desc[UR6][R6.64+0x8], R35 ;  /* 0x0000082306007986 */ /* 0x000fe8000c101906 */
[----:B------:R-:W-:Y:S01]  /*0b80*/  IMAD.IADD R34, R37, 0x1, R34 ;  /* 0x0000000125227824 */ /* 0x000fe200078e0222 */
[----:B------:R-:W-:Y:S03]  /*0b90*/  STG.E desc[UR6][R6.64+0xc], R37 ;  /* 0x00000c2506007986 */ /* 0x000fe6000c101906 */
[----:B------:R-:W-:Y:S01]  /*0ba0*/  IMAD.IADD R21, R34, 0x1, R16 ;  /* 0x0000000122157824 */ /* 0x000fe200078e0210 */
[----:B------:R0:W-:Y:S02]  /*0bb0*/  STG.E desc[UR6][R6.64+0x10], R34 ;  /* 0x0000102206007986 */ /* 0x0001e4000c101906 */
[----:B0-----:R-:W-:-:S02]  /*0bc0*/  IMAD.MOV.U32 R6, RZ, RZ, R18 ;  /* 0x000000ffff067224 */ /* 0x001fc400078e0012 */
[----:B------:R-:W-:-:S07]  /*0bd0*/  IMAD.MOV.U32 R7, RZ, RZ, R23 ;  /* 0x000000ffff077224 */ /* 0x000fce00078e0017 */
.L_x_198:
[----:B------:R-:W-:Y:S05]  /*0be0*/  BSYNC.RECONVERGENT B2 ;  /* 0x0000000000027941 */ /* 0x000fea0003800200 */
.L_x_197:
[----:B------:R-:W-:-:S04]  /*0bf0*/  ISETP.NE.U32.AND P2, PT, R17, R4, PT ;  /* 0x000000041100720c */ /* 0x000fc80003f45070 */
[----:B------:R-:W-:-:S13]  /*0c00*/  ISETP.NE.OR.EX P0, PT, R19, R5, P0, P2 ;  /* 0x000000051300720c */ /* 0x000fda0000705720 */
[----:B------:R-:W-:Y:S05]  /*0c10*/  @!P0 BREAK.RELIABLE B0 ;  /* 0x0000000000008942 */ /* 0x000fea0003800100 */
[----:B------:R-:W-:Y:S05]  /*0c20*/  @!P0 BRA `(.L_x_191) ;  /* 0x0000000000588947 */ /* 0x000fea0003800000 */
.L_x_193:
[----:B------:R-:W-:Y:S05]  /*0c30*/  BSYNC.RELIABLE B0 ;  /* 0x0000000000007941 */ /* 0x000fea0003800100 */
.L_x_192:
[----:B------:R-:W2:Y:S04]  /*0c40*/  LDG.E R16, desc[UR6][R6.64+-0xc] ;  /* 0xfffff40606107981 */ /* 0x000ea8000c1e1900 */
[----:B------:R-:W3:Y:S04]  /*0c50*/  LDG.E R18, desc[UR6][R6.64+-0x8] ;  /* 0xfffff80606127981 */ /* 0x000ee8000c1e1900 */
[----:B------:R-:W4:Y:S04]  /*0c60*/  LDG.E R20, desc[UR6][R6.64+-0x4] ;  /* 0xfffffc0606147981 */ /* 0x000f28000c1e1900 */
[----:B------:R-:W4:Y:S01]  /*0c70*/  LDG.E R22, desc[UR6][R6.64] ;  /* 0x0000000606167981 */ /* 0x000f22000c1e1900 */
[----:B------:R-:W-:-:S03]  /*0c80*/  IADD3 R17, P0, PT, R17, 0x10, RZ ;  /* 0x0000001011117810 */ /* 0x000fc60007f1e0ff */
[----:B-----5:R0:W-:Y:S02]  /*0c90*/  STG.E desc[UR6][R6.64+-0xc], R21 ;  /* 0xfffff41506007986 */ /* 0x0201e4000c101906 */
[----:B------:R-:W-:Y:S01]  /*0ca0*/  IMAD.X R19, RZ, RZ, R19, P0 ;  /* 0x000000ffff137224 */ /* 0x000fe200000e0613 */
[----:B------:R-:W-:-:S04]  /*0cb0*/  ISETP.NE.U32.AND P0, PT, R17, R4, PT ;  /* 0x000000041100720c */ /* 0x000fc80003f05070 */
[----:B------:R-:W-:Y:S01]  /*0cc0*/  ISETP.NE.AND.EX P0, PT, R19, R5, PT, P0 ;  /* 0x000000051300720c */ /* 0x000fe20003f05300 */
[----:B--2---:R-:W-:Y:S01]  /*0cd0*/  IMAD.IADD R23, R16, 0x1, R21 ;  /* 0x0000000110177824 */ /* 0x004fe200078e0215 */
[----:B------:R-:W-:-:S04]  /*0ce0*/  IADD3 R16, P2, PT, R6, 0x10, RZ ;  /* 0x0000001006107810 */ /* 0x000fc80007f5e0ff */
[----:B---3--:R-:W-:Y:S01]  /*0cf0*/  IADD3 R25, PT, PT, R23, R18, RZ ;  /* 0x0000001217197210 */ /* 0x008fe20007ffe0ff */
[----:B------:R-:W-:Y:S01]  /*0d00*/  IMAD.X R33, RZ, RZ, R7, P2 ;  /* 0x000000ffff217224 */ /* 0x000fe200010e0607 */
[----:B------:R-:W-:Y:S03]  /*0d10*/  STG.E desc[UR6][R6.64+-0x8], R23 ;  /* 0xfffff81706007986 */ /* 0x000fe6000c101906 */
[----:B----4-:R-:W-:Y:S01]  /*0d20*/  IMAD.IADD R27, R25, 0x1, R20 ;  /* 0x00000001191b7824 */ /* 0x010fe200078e0214 */
[----:B------:R-:W-:Y:S04]  /*0d30*/  STG.E desc[UR6][R6.64+-0x4], R25 ;  /* 0xfffffc1906007986 */ /* 0x000fe8000c101906 */
[----:B------:R1:W-:Y:S01]  /*0d40*/  STG.E desc[UR6][R6.64], R27 ;  /* 0x0000001b06007986 */ /* 0x0003e2000c101906 */
[----:B0-----:R-:W-:Y:S01]  /*0d50*/  IADD3 R21, PT, PT, R27, R22, RZ ;  /* 0x000000161b157210 */ /* 0x001fe20007ffe0ff */
[----:B-1----:R-:W-:-:S02]  /*0d60*/  IMAD.MOV.U32 R6, RZ, RZ, R16 ;  /* 0x000000ffff067224 */ /* 0x002fc400078e0010 */
[----:B------:R-:W-:Y:S01]  /*0d70*/  IMAD.MOV.U32 R7, RZ, RZ, R33 ;  /* 0x000000ffff077224 */ /* 0x000fe200078e0021 */
[----:B------:R-:W-:Y:S06]  /*0d80*/  @P0 BRA `(.L_x_192) ;  /* 0xfffffffc00ac0947 */ /* 0x000fec000383ffff */
.L_x_191:
[----:B------:R-:W-:Y:S05]  /*0d90*/  BSYNC.RECONVERGENT B1 ;  /* 0x0000000000017941 */ /* 0x000fea0003800200 */
.L_x_188:
[----:B------:R-:W-:Y:S05]  /*0da0*/  @!P1 BRA `(.L_x_199) ;  /* 0xfffffff400189947 */ /* 0x000fea000383ffff */
[----:B------:R-:W-:Y:S05]  /*0db0*/  EXIT ;  /* 0x000000000000794d */ /* 0x000fea0003800000 */
.L_x_200:
        /* <DEDUP_REMOVED lines=12> */
.L_x_205:


//--------------------- .nv.shared._ZN3cub18CUB_300001_SM_10006detail4scan16DeviceScanKernelINS2_10policy_hubIiiimN4cuda3std3__44plusIvEEE10Policy1000EPiSC_NS0_13ScanTileStateIiLb1EEES9_NS1_10InputValueIiSC_EEmiLb0EiEEvT0_T1_T2_iT3_T4_T5_ --------------------------
	.section	.nv.shared._ZN3cub18CUB_300001_SM_10006detail4scan16DeviceScanKernelINS2_10policy_hubIiiimN4cuda3std3__44plusIvEEE10Policy1000EPiSC_NS0_13ScanTileStateIiLb1EEES9_NS1_10InputValueIiSC_EEmiLb0EiEEvT0_T1_T2_iT3_T4_T5_,"aw",@nobits
	.sectionflags	@""
	.align	16
.nv.shared._ZN3cub18CUB_300001_SM_10006detail4scan16DeviceScanKernelINS2_10policy_hubIiiimN4cuda3std3__44plusIvEEE10Policy1000EPiSC_NS0_13ScanTileStateIiLb1EEES9_NS1_10InputValueIiSC_EEmiLb0EiEEvT0_T1_T2_iT3_T4_T5_:
	.zero		32656


//--------------------- .nv.shared.reserved.0     --------------------------
	.section	.nv.shared.reserved.0,"aw",@nobits
	.weak		__nv_reservedSMEM_offset_0_alias
	.size		__nv_reservedSMEM_offset_0_alias, 0, 64
	.other		__nv_reservedSMEM_offset_0_alias,@"STO_CUDA_RESERVED_SHARED STV_DEFAULT"
__nv_reservedSMEM_offset_0_alias:
	.zero		0
	.zero		64


//--------------------- .nv.global                --------------------------
	.section	.nv.global,"aw",@nobits
.nv.global:
	.type		_ZN34_INTERNAL_0b2c6a08_4_k_cu_e8d856ea6thrust24THRUST_300001_SM_1000_NS12placeholders2_8E,@object
	.size		_ZN34_INTERNAL_0b2c6a08_4_k_cu_e8d856ea6thrust24THRUST_300001_SM_1000_NS12placeholders2_8E,(_ZN34_INTERNAL_0b2c6a08_4_k_cu_e8d856ea4cuda3std3__436_GLOBAL__N__0b2c6a08_4_k_cu_e8d856ea6ignoreE - _ZN34_INTERNAL_0b2c6a08_4_k_cu_e8d856ea6thrust24THRUST_300001_SM_1000_NS12placeholders2_8E)
_ZN34_INTERNAL_0b2c6a08_4_k_cu_e8d856ea6thrust24THRUST_300001_SM_1000_NS12placeholders2_8E:
	.zero		1
	.type		_ZN34_INTERNAL_0b2c6a08_4_k_cu_e8d856ea4cuda3std3__436_GLOBAL__N__0b2c6a08_4_k_cu_e8d856ea6ignoreE,@object
	.size		_ZN34_INTERNAL_0b2c6a08_4_k_cu_e8d856ea4cuda3std3__436_GLOBAL__N__0b2c6a08_4_k_cu_e8d856ea6ignoreE,(_ZN34_INTERNAL_0b2c6a08_4_k_cu_e8d856ea4cuda3std6ranges3__45__cpo4dataE - _ZN34_INTERNAL_0b2c6a08_4_k_cu_e8d856ea4cuda3std3__436_GLOBAL__N__0b2c6a08_4_k_cu_e8d856ea6ignoreE)
_ZN34_INTERNAL_0b2c6a08_4_k_cu_e8d856ea4cuda3std3__436_GLOBAL__N__0b2c6a08_4_k_cu_e8d856ea6ignoreE:
	.zero		1
	.type		_ZN34_INTERNAL_0b2c6a08_4_k_cu_e8d856ea4cuda3std6ranges3__45__cpo4dataE,@object
	.size		_ZN34_INTERNAL_0b2c6a08_4_k_cu_e8d856ea4cuda3std6ranges3__45__cpo4dataE,(_ZN34_INTERNAL_0b2c6a08_4_k_cu_e8d856ea6thrust24THRUST_300001_SM_1000_NS6system3cpp3parE - _ZN34_INTERNAL_0b2c6a08_4_k_cu_e8d856ea4cuda3std6ranges3__45__cpo4dataE)
_ZN34_INTERNAL_0b2c6a08_4_k_cu_e8d856ea4cuda3std6ranges3__45__cpo4dataE:
	.zero		1
	.type		_ZN34_INTERNAL_0b2c6a08_4_k_cu_e8d856ea6thrust24THRUST_300001_SM_1000_NS6system3cpp3parE,@object
	.size		_ZN34_INTERNAL_0b2c6a08_4_k_cu_e8d856ea6thrust24THRUST_300001_SM_1000_NS6system3cpp3parE,(_ZN34_INTERNAL_0b2c6a08_4_k_cu_e8d856ea4cuda3std3__45__cpo5beginE - _ZN34_INTERNAL_0b2c6a08_4_k_cu_e8d856ea6thrust24THRUST_300001_SM_1000_NS6system3cpp3parE)
_ZN34_INTERNAL_0b2c6a08_4_k_cu_e8d856ea6thrust24THRUST_300001_SM_1000_NS6system3cpp3parE:
	.zero		1
	.type		_ZN34_INTERNAL_0b2c6a08_4_k_cu_e8d856ea4cuda3std3__45__cpo5beginE,@object
	.size		_ZN34_INTERNAL_0b2c6a08_4_k_cu_e8d856ea4cuda3std3__45__cpo5beginE,(_ZN34_INTERNAL_0b2c6a08_4_k_cu_e8d856ea4cuda3std6ranges3__45__cpo5beginE - _ZN34_INTERNAL_0b2c6a08_4_k_cu_e8d856ea4cuda3std3__45__cpo5beginE)
_ZN34_INTERNAL_0b2c6a08_4_k_cu_e8d856ea4cuda3std3__45__cpo5beginE:
	.zero		1
	.type		_ZN34_INTERNAL_0b2c6a08_4_k_cu_e8d856ea4cuda3std6ranges3__45__cpo5beginE,@object
	.size		_ZN34_INTERNAL_0b2c6a08_4_k_cu_e8d856ea4cuda3std6ranges3__45__cpo5beginE,(_ZN34_INTERNAL_0b2c6a08_4_k_cu_e8d856ea6thrust24THRUST_300001_SM_1000_NS6deviceE - _ZN34_INTERNAL_0b2c6a08_4_k_cu_e8d856ea4cuda3std6ranges3__45__cpo5beginE)
_ZN34_INTERNAL_0b2c6a08_4_k_cu_e8d856ea4cuda3std6ranges3__45__cpo5beginE:
	.zero		1
	.type		_ZN34_INTERNAL_0b2c6a08_4_k_cu_e8d856ea6thrust24THRUST_300001_SM_1000_NS6deviceE,@object
	.size		_ZN34_INTERNAL_0b2c6a08_4_k_cu_e8d856ea6thrust24THRUST_300001_SM_1000_NS6deviceE,(_ZN34_INTERNAL_0b2c6a08_4_k_cu_e8d856ea4cuda3std3__47nulloptE - _ZN34_INTERNAL_0b2c6a08_4_k_cu_e8d856ea6thrust24THRUST_300001_SM_1000_NS6deviceE)
_ZN34_INTERNAL_0b2c6a08_4_k_cu_e8d856ea6thrust24THRUST_300001_SM_1000_NS6deviceE:
	.zero		1
	.type		_ZN34_INTERNAL_0b2c6a08_4_k_cu_e8d856ea4cuda3std3__47nulloptE,@object
	.size		_ZN34_INTERNAL_0b2c6a08_4_k_cu_e8d856ea4cuda3std3__47nulloptE,(_ZN34_INTERNAL_0b2c6a08_4_k_cu_e8d856ea4cuda3std6ranges3__45__cpo8distanceE - _ZN34_INTERNAL_0b2c6a08_4_k_cu_e8d856ea4cuda3std3__47nulloptE)
_ZN34_INTERNAL_0b2c6a08_4_k_cu_e8d856ea4cuda3std3__47nulloptE:
	.zero		1
	.type		_ZN34_INTERNAL_0b2c6a08_4_k_cu_e8d856ea4cuda3std6ranges3__45__cpo8distanceE,@object
	.size		_ZN34_INTERNAL_0b2c6a08_4_k_cu_e8d856ea4cuda3std6ranges3__45__cpo8distanceE,(_ZN34_INTERNAL_0b2c6a08_4_k_cu_e8d856ea6thrust24THRUST_300001_SM_1000_NS12placeholders2_4E - _ZN34_INTERNAL_0b2c6a08_4_k_cu_e8d856ea4cuda3std6ranges3__45__cpo8distanceE)
_ZN34_INTERNAL_0b2c6a08_4_k_cu_e8d856ea4cuda3std6ranges3__45__cpo8distanceE:
	.zero		1
	.type		_ZN34_INTERNAL_0b2c6a08_4_k_cu_e8d856ea6thrust24THRUST_300001_SM_1000_NS12placeholders2_4E,@object
	.size		_ZN34_INTERNAL_0b2c6a08_4_k_cu_e8d856ea6thrust24THRUST_300001_SM_1000_NS12placeholders2_4E,(_ZN34_INTERNAL_0b2c6a08_4_k_cu_e8d856ea4cuda3std3__45__cpo6rbeginE - _ZN34_INTERNAL_0b2c6a08_4_k_cu_e8d856ea6thrust24THRUST_300001_SM_1000_NS12placeholders2_4E)
_ZN34_INTERNAL_0b2c6a08_4_k_cu_e8d856ea6thrust24THRUST_300001_SM_1000_NS12placeholders2_4E:
	.zero		1
	.type		_ZN34_INTERNAL_0b2c6a08_4_k_cu_e8d856ea4cuda3std3__45__cpo6rbeginE,@object
	.size		_ZN34_INTERNAL_0b2c6a08_4_k_cu_e8d856ea4cuda3std3__45__cpo6rbeginE,(_ZN34_INTERNAL_0b2c6a08_4_k_cu_e8d856ea4cuda3std6ranges3__45__cpo7advanceE - _ZN34_INTERNAL_0b2c6a08_4_k_cu_e8d856ea4cuda3std3__45__cpo6rbeginE)
_ZN34_INTERNAL_0b2c6a08_4_k_cu_e8d856ea4cuda3std3__45__cpo6rbeginE:
	.zero		1
	.type		_ZN34_INTERNAL_0b2c6a08_4_k_cu_e8d856ea4cuda3std6ranges3__45__cpo7advanceE,@object
	.size		_ZN34_INTERNAL_0b2c6a08_4_k_cu_e8d856ea4cuda3std6ranges3__45__cpo7advanceE,(_ZN34_INTERNAL_0b2c6a08_4_k_cu_e8d856ea6thrust24THRUST_300001_SM_1000_NS12placeholders3_10E - _ZN34_INTERNAL_0b2c6a08_4_k_cu_e8d856ea4cuda3std6ranges3__45__cpo7advanceE)
_ZN34_INTERNAL_0b2c6a08_4_k_cu_e8d856ea4cuda3std6ranges3__45__cpo7advanceE:
	.zero		1
	.type		_ZN34_INTERNAL_0b2c6a08_4_k_cu_e8d856ea6thrust24THRUST_300001_SM_1000_NS12placeholders3_10E,@object
	.size		_ZN34_INTERNAL_0b2c6a08_4_k_cu_e8d856ea6thrust24THRUST_300001_SM_1000_NS12placeholders3_10E,(_ZN34_INTERNAL_0b2c6a08_4_k_cu_e8d856ea4cuda3std3__48in_placeE - _ZN34_INTERNAL_0b2c6a08_4_k_cu_e8d856ea6thrust24THRUST_300001_SM_1000_NS12placeholders3_10E)
_ZN34_INTERNAL_0b2c6a08_4_k_cu_e8d856ea6thrust24THRUST_300001_SM_1000_NS12placeholders3_10E:
	.zero		1
	.type		_ZN34_INTERNAL_0b2c6a08_4_k_cu_e8d856ea4cuda3std3__48in_placeE,@object
	.size		_ZN34_INTERNAL_0b2c6a08_4_k_cu_e8d856ea4cuda3std3__48in_placeE,(_ZN34_INTERNAL_0b2c6a08_4_k_cu_e8d856ea4cuda3std6ranges3__45__cpo4sizeE - _ZN34_INTERNAL_0b2c6a08_4_k_cu_e8d856ea4cuda3std3__48in_placeE)
_ZN34_INTERNAL_0b2c6a08_4_k_cu_e8d856ea4cuda3std3__48in_placeE:
	.zero		1
	.type		_ZN34_INTERNAL_0b2c6a08_4_k_cu_e8d856ea4cuda3std6ranges3__45__cpo4sizeE,@object
	.size		_ZN34_INTERNAL_0b2c6a08_4_k_cu_e8d856ea4cuda3std6ranges3__45__cpo4sizeE,(_ZN34_INTERNAL_0b2c6a08_4_k_cu_e8d856ea6thrust24THRUST_300001_SM_1000_NS12placeholders2_2E - _ZN34_INTERNAL_0b2c6a08_4_k_cu_e8d856ea4cuda3std6ranges3__45__cpo4sizeE)
_ZN34_INTERNAL_0b2c6a08_4_k_cu_e8d856ea4cuda3std6ranges3__45__cpo4sizeE:
	.zero		1
	.type		_ZN34_INTERNAL_0b2c6a08_4_k_cu_e8d856ea6thrust24THRUST_300001_SM_1000_NS12placeholders2_2E,@object
	.size		_ZN34_INTERNAL_0b2c6a08_4_k_cu_e8d856ea6thrust24THRUST_300001_SM_1000_NS12placeholders2_2E,(_ZN34_INTERNAL_0b2c6a08_4_k_cu_e8d856ea4cuda3std3__45__cpo6cbeginE - _ZN34_INTERNAL_0b2c6a08_4_k_cu_e8d856ea6thrust24THRUST_300001_SM_1000_NS12placeholders2_2E)
_ZN34_INTERNAL_0b2c6a08_4_k_cu_e8d856ea6thrust24THRUST_300001_SM_1000_NS12placeholders2_2E:
	.zero		1
	.type		_ZN34_INTERNAL_0b2c6a08_4_k_cu_e8d856ea4cuda3std3__45__cpo6cbeginE,@object
	.size		_ZN34_INTERNAL_0b2c6a08_4_k_cu_e8d856ea4cuda3std3__45__cpo6cbeginE,(_ZN34_INTERNAL_0b2c6a08_4_k_cu_e8d856ea4cuda3std6ranges3__45__cpo6cbeginE - _ZN34_INTERNAL_0b2c6a08_4_k_cu_e8d856ea4cuda3std3__45__cpo6cbeginE)
_ZN34_INTERNAL_0b2c6a08_4_k_cu_e8d856ea4cuda3std3__45__cpo6cbeginE:
	.zero		1
	.type		_ZN34_INTERNAL_0b2c6a08_4_k_cu_e8d856ea4cuda3std6ranges3__45__cpo6cbeginE,@object
	.size		_ZN34_INTERNAL_0b2c6a08_4_k_cu_e8d856ea4cuda3std6ranges3__45__cpo6cbeginE,(_ZN34_INTERNAL_0b2c6a08_4_k_cu_e8d856ea6thrust24THRUST_300001_SM_1000_NS12placeholders2_6E - _ZN34_INTERNAL_0b2c6a08_4_k_cu_e8d856ea4cuda3std6ranges3__45__cpo6cbeginE)
_ZN34_INTERNAL_0b2c6a08_4_k_cu_e8d856ea4cuda3std6ranges3__45__cpo6cbeginE:
	.zero		1
	.type		_ZN34_INTERNAL_0b2c6a08_4_k_cu_e8d856ea6thrust24THRUST_300001_SM_1000_NS12placeholders2_6E,@object
	.size		_ZN34_INTERNAL_0b2c6a08_4_k_cu_e8d856ea6thrust24THRUST_300001_SM_1000_NS12placeholders2_6E,(_ZN34_INTERNAL_0b2c6a08_4_k_cu_e8d856ea4cuda3std3__45__cpo7crbeginE - _ZN34_INTERNAL_0b2c6a08_4_k_cu_e8d856ea6thrust24THRUST_300001_SM_1000_NS12placeholders2_6E)
_ZN34_INTERNAL_0b2c6a08_4_k_cu_e8d856ea6thrust24THRUST_300001_SM_1000_NS12placeholders2_6E:
	.zero		1
	.type		_ZN34_INTERNAL_0b2c6a08_4_k_cu_e8d856ea4cuda3std3__45__cpo7crbeginE,@object
	.size		_ZN34_INTERNAL_0b2c6a08_4_k_cu_e8d856ea4cuda3std3__45__cpo7crbeginE,(_ZN34_INTERNAL_0b2c6a08_4_k_cu_e8d856ea4cuda3std6ranges3__45__cpo4nextE - _ZN34_INTERNAL_0b2c6a08_4_k_cu_e8d856ea4cuda3std3__45__cpo7crbeginE)
_ZN34_INTERNAL_0b2c6a08_4_k_cu_e8d856ea4cuda3std3__45__cpo7crbeginE:
	.zero		1
	.type		_ZN34_INTERNAL_0b2c6a08_4_k_cu_e8d856ea4cuda3std6ranges3__45__cpo4nextE,@object
	.size		_ZN34_INTERNAL_0b2c6a08_4_k_cu_e8d856ea4cuda3std6ranges3__45__cpo4nextE,(_ZN34_INTERNAL_0b2c6a08_4_k_cu_e8d856ea4cuda3std6ranges3__45__cpo4swapE - _ZN34_INTERNAL_0b2c6a08_4_k_cu_e8d856ea4cuda3std6ranges3__45__cpo4nextE)
_ZN34_INTERNAL_0b2c6a08_4_k_cu_e8d856ea4cuda3std6ranges3__45__cpo4nextE:
	.zero		1
	.type		_ZN34_INTERNAL_0b2c6a08_4_k_cu_e8d856ea4cuda3std6ranges3__45__cpo4swapE,@object
	.size		_ZN34_INTERNAL_0b2c6a08_4_k_cu_e8d856ea4cuda3std6ranges3__45__cpo4swapE,(_ZN34_INTERNAL_0b2c6a08_4_k_cu_e8d856ea6thrust24THRUST_300001_SM_1000_NS8cuda_cub10par_nosyncE - _ZN34_INTERNAL_0b2c6a08_4_k_cu_e8d856ea4cuda3std6ranges3__45__cpo4swapE)
_ZN34_INTERNAL_0b2c6a08_4_k_cu_e8d856ea4cuda3std6ranges3__45__cpo4swapE:
	.zero		1
	.type		_ZN34_INTERNAL_0b2c6a08_4_k_cu_e8d856ea6thrust24THRUST_300001_SM_1000_NS8cuda_cub10par_nosyncE,@object
	.size		_ZN34_INTERNAL_0b2c6a08_4_k_cu_e8d856ea6thrust24THRUST_300001_SM_1000_NS8cuda_cub10par_nosyncE,(_ZN34_INTERNAL_0b2c6a08_4_k_cu_e8d856ea6thrust24THRUST_300001_SM_1000_NS3seqE - _ZN34_INTERNAL_0b2c6a08_4_k_cu_e8d856ea6thrust24THRUST_300001_SM_1000_NS8cuda_cub10par_nosyncE)
_ZN34_INTERNAL_0b2c6a08_4_k_cu_e8d856ea6thrust24THRUST_300001_SM_1000_NS8cuda_cub10par_nosyncE:
	.zero		1
	.type		_ZN34_INTERNAL_0b2c6a08_4_k_cu_e8d856ea6thrust24THRUST_300001_SM_1000_NS3seqE,@object
	.size		_ZN34_INTERNAL_0b2c6a08_4_k_cu_e8d856ea6thrust24THRUST_300001_SM_1000_NS3seqE,(_ZN34_INTERNAL_0b2c6a08_4_k_cu_e8d856ea4cuda3std3__420unreachable_sentinelE - _ZN34_INTERNAL_0b2c6a08_4_k_cu_e8d856ea6thrust24THRUST_300001_SM_1000_NS3seqE)
_ZN34_INTERNAL_0b2c6a08_4_k_cu_e8d856ea6thrust24THRUST_300001_SM_1000_NS3seqE:
	.zero		1
	.type		_ZN34_INTERNAL_0b2c6a08_4_k_cu_e8d856ea4cuda3std3__420unreachable_sentinelE,@object
	.size		_ZN34_INTERNAL_0b2c6a08_4_k_cu_e8d856ea4cuda3std3__420unreachable_sentinelE,(_ZN34_INTERNAL_0b2c6a08_4_k_cu_e8d856ea4cuda3std6ranges3__45__cpo5ssizeE - _ZN34_INTERNAL_0b2c6a08_4_k_cu_e8d856ea4cuda3std3__420unreachable_sentinelE)
_ZN34_INTERNAL_0b2c6a08_4_k_cu_e8d856ea4cuda3std3__420unreachable_sentinelE:
	.zero		1
	.type		_ZN34_INTERNAL_0b2c6a08_4_k_cu_e8d856ea4cuda3std6ranges3__45__cpo5ssizeE,@object
	.size		_ZN34_INTERNAL_0b2c6a08_4_k_cu_e8d856ea4cuda3std6ranges3__45__cpo5ssizeE,(_ZN34_INTERNAL_0b2c6a08_4_k_cu_e8d856ea6thrust24THRUST_300001_SM_1000_NS12placeholders2_3E - _ZN34_INTERNAL_0b2c6a08_4_k_cu_e8d856ea4cuda3std6ranges3__45__cpo5ssizeE)
_ZN34_INTERNAL_0b2c6a08_4_k_cu_e8d856ea4cuda3std6ranges3__45__cpo5ssizeE:
	.zero		1
	.type		_ZN34_INTERNAL_0b2c6a08_4_k_cu_e8d856ea6thrust24THRUST_300001_SM_1000_NS12placeholders2_3E,@object
	.size		_ZN34_INTERNAL_0b2c6a08_4_k_cu_e8d856ea6thrust24THRUST_300001_SM_1000_NS12placeholders2_3E,(_ZN34_INTERNAL_0b2c6a08_4_k_cu_e8d856ea4cuda3std3__45__cpo4cendE - _ZN34_INTERNAL_0b2c6a08_4_k_cu_e8d856ea6thrust24THRUST_300001_SM_1000_NS12placeholders2_3E)
_ZN34_INTERNAL_0b2c6a08_4_k_cu_e8d856ea6thrust24THRUST_300001_SM_1000_NS12placeholders2_3E:
	.zero		1
	.type		_ZN34_INTERNAL_0b2c6a08_4_k_cu_e8d856ea4cuda3std3__45__cpo4cendE,@object
	.size		_ZN34_INTERNAL_0b2c6a08_4_k_cu_e8d856ea4cuda3std3__45__cpo4cendE,(_ZN34_INTERNAL_0b2c6a08_4_k_cu_e8d856ea4cuda3std6ranges3__45__cpo4cendE - _ZN34_INTERNAL_0b2c6a08_4_k_cu_e8d856ea4cuda3std3__45__cpo4cendE)
_ZN34_INTERNAL_0b2c6a08_4_k_cu_e8d856ea4cuda3std3__45__cpo4cendE:
	.zero		1
	.type		_ZN34_INTERNAL_0b2c6a08_4_k_cu_e8d856ea4cuda3std6ranges3__45__cpo4cendE,@object
	.size		_ZN34_INTERNAL_0b2c6a08_4_k_cu_e8d856ea4cuda3std6ranges3__45__cpo4cendE,(_ZN34_INTERNAL_0b2c6a08_4_k_cu_e8d856ea6thrust24THRUST_300001_SM_1000_NS12placeholders2_7E - _ZN34_INTERNAL_0b2c6a08_4_k_cu_e8d856ea4cuda3std6ranges3__45__cpo4cendE)
_ZN34_INTERNAL_0b2c6a08_4_k_cu_e8d856ea4cuda3std6ranges3__45__cpo4cendE:
	.zero		1
	.type		_ZN34_INTERNAL_0b2c6a08_4_k_cu_e8d856ea6thrust24THRUST_300001_SM_1000_NS12placeholders2_7E,@object
	.size		_ZN34_INTERNAL_0b2c6a08_4_k_cu_e8d856ea6thrust24THRUST_300001_SM_1000_NS12placeholders2_7E,(_ZN34_INTERNAL_0b2c6a08_4_k_cu_e8d856ea4cuda3std3__45__cpo5crendE - _ZN34_INTERNAL_0b2c6a08_4_k_cu_e8d856ea6thrust24THRUST_300001_SM_1000_NS12placeholders2_7E)
_ZN34_INTERNAL_0b2c6a08_4_k_cu_e8d856ea6thrust24THRUST_300001_SM_1000_NS12placeholders2_7E:
	.zero		1
	.type		_ZN34_INTERNAL_0b2c6a08_4_k_cu_e8d856ea4cuda3std3__45__cpo5crendE,@object
	.size		_ZN34_INTERNAL_0b2c6a08_4_k_cu_e8d856ea4cuda3std3__45__cpo5crendE,(_ZN34_INTERNAL_0b2c6a08_4_k_cu_e8d856ea4cuda3std6ranges3__45__cpo4prevE - _ZN34_INTERNAL_0b2c6a08_4_k_cu_e8d856ea4cuda3std3__45__cpo5crendE)
_ZN34_INTERNAL_0b2c6a08_4_k_cu_e8d856ea4cuda3std3__45__cpo5crendE:
	.zero		1
	.type		_ZN34_INTERNAL_0b2c6a08_4_k_cu_e8d856ea4cuda3std6ranges3__45__cpo4prevE,@object
	.size		_ZN34_INTERNAL_0b2c6a08_4_k_cu_e8d856ea4cuda3std6ranges3__45__cpo4prevE,(_ZN34_INTERNAL_0b2c6a08_4_k_cu_e8d856ea4cuda3std6ranges3__45__cpo9iter_moveE - _ZN34_INTERNAL_0b2c6a08_4_k_cu_e8d856ea4cuda3std6ranges3__45__cpo4prevE)
_ZN34_INTERNAL_0b2c6a08_4_k_cu_e8d856ea4cuda3std6ranges3__45__cpo4prevE:
	.zero		1
	.type		_ZN34_INTERNAL_0b2c6a08_4_k_cu_e8d856ea4cuda3std6ranges3__45__cpo9iter_moveE,@object
	.size		_ZN34_INTERNAL_0b2c6a08_4_k_cu_e8d856ea4cuda3std6ranges3__45__cpo9iter_moveE,(_ZN34_INTERNAL_0b2c6a08_4_k_cu_e8d856ea6thrust24THRUST_300001_SM_1000_NS6system6detail10sequential3seqE - _ZN34_INTERNAL_0b2c6a08_4_k_cu_e8d856ea4cuda3std6ranges3__45__cpo9iter_moveE)
_ZN34_INTERNAL_0b2c6a08_4_k_cu_e8d856ea4cuda3std6ranges3__45__cpo9iter_moveE:
	.zero		1
	.type		_ZN34_INTERNAL_0b2c6a08_4_k_cu_e8d856ea6thrust24THRUST_300001_SM_1000_NS6system6detail10sequential3seqE,@object
	.size		_ZN34_INTERNAL_0b2c6a08_4_k_cu_e8d856ea6thrust24THRUST_300001_SM_1000_NS6system6detail10sequential3seqE,(_ZN34_INTERNAL_0b2c6a08_4_k_cu_e8d856ea6thrust24THRUST_300001_SM_1000_NS12placeholders2_9E - _ZN34_INTERNAL_0b2c6a08_4_k_cu_e8d856ea6thrust24THRUST_300001_SM_1000_NS6system6detail10sequential3seqE)
_ZN34_INTERNAL_0b2c6a08_4_k_cu_e8d856ea6thrust24THRUST_300001_SM_1000_NS6system6detail10sequential3seqE:
	.zero		1
	.type		_ZN34_INTERNAL_0b2c6a08_4_k_cu_e8d856ea6thrust24THRUST_300001_SM_1000_NS12placeholders2_9E,@object
	.size		_ZN34_INTERNAL_0b2c6a08_4_k_cu_e8d856ea6thrust24THRUST_300001_SM_1000_NS12placeholders2_9E,(_ZN34_INTERNAL_0b2c6a08_4_k_cu_e8d856ea4cuda3std3__419piecewise_constructE - _ZN34_INTERNAL_0b2c6a08_4_k_cu_e8d856ea6thrust24THRUST_300001_SM_1000_NS12placeholders2_9E)
_ZN34_INTERNAL_0b2c6a08_4_k_cu_e8d856ea6thrust24THRUST_300001_SM_1000_NS12placeholders2_9E:
	.zero		1
	.type		_ZN34_INTERNAL_0b2c6a08_4_k_cu_e8d856ea4cuda3std3__419piecewise_constructE,@object
	.size		_ZN34_INTERNAL_0b2c6a08_4_k_cu_e8d856ea4cuda3std3__419piecewise_constructE,(_ZN34_INTERNAL_0b2c6a08_4_k_cu_e8d856ea4cuda3std6ranges3__45__cpo5cdataE - _ZN34_INTERNAL_0b2c6a08_4_k_cu_e8d856ea4cuda3std3__419piecewise_constructE)
_ZN34_INTERNAL_0b2c6a08_4_k_cu_e8d856ea4cuda3std3__419piecewise_constructE:
	.zero		1
	.type		_ZN34_INTERNAL_0b2c6a08_4_k_cu_e8d856ea4cuda3std6ranges3__45__cpo5cdataE,@object
	.size		_ZN34_INTERNAL_0b2c6a08_4_k_cu_e8d856ea4cuda3std6ranges3__45__cpo5cdataE,(_ZN34_INTERNAL_0b2c6a08_4_k_cu_e8d856ea6thrust24THRUST_300001_SM_1000_NS12placeholders2_1E - _ZN34_INTERNAL_0b2c6a08_4_k_cu_e8d856ea4cuda3std6ranges3__45__cpo5cdataE)
_ZN34_INTERNAL_0b2c6a08_4_k_cu_e8d856ea4cuda3std6ranges3__45__cpo5cdataE:
	.zero		1
	.type		_ZN34_INTERNAL_0b2c6a08_4_k_cu_e8d856ea6thrust24THRUST_300001_SM_1000_NS12placeholders2_1E,@object
	.size		_ZN34_INTERNAL_0b2c6a08_4_k_cu_e8d856ea6thrust24THRUST_300001_SM_1000_NS12placeholders2_1E,(_ZN34_INTERNAL_0b2c6a08_4_k_cu_e8d856ea4cuda3std3__45__cpo3endE - _ZN34_INTERNAL_0b2c6a08_4_k_cu_e8d856ea6thrust24THRUST_300001_SM_1000_NS12placeholders2_1E)
_ZN34_INTERNAL_0b2c6a08_4_k_cu_e8d856ea6thrust24THRUST_300001_SM_1000_NS12placeholders2_1E:
	.zero		1
	.type		_ZN34_INTERNAL_0b2c6a08_4_k_cu_e8d856ea4cuda3std3__45__cpo3endE,@object
	.size		_ZN34_INTERNAL_0b2c6a08_4_k_cu_e8d856ea4cuda3std3__45__cpo3endE,(_ZN34_INTERNAL_0b2c6a08_4_k_cu_e8d856ea4cuda3std6ranges3__45__cpo3endE - _ZN34_INTERNAL_0b2c6a08_4_k_cu_e8d856ea4cuda3std3__45__cpo3endE)
_ZN34_INTERNAL_0b2c6a08_4_k_cu_e8d856ea4cuda3std3__45__cpo3endE:
	.zero		1
	.type		_ZN34_INTERNAL_0b2c6a08_4_k_cu_e8d856ea4cuda3std6ranges3__45__cpo3endE,@object
	.size		_ZN34_INTERNAL_0b2c6a08_4_k_cu_e8d856ea4cuda3std6ranges3__45__cpo3endE,(_ZN34_INTERNAL_0b2c6a08_4_k_cu_e8d856ea6thrust24THRUST_300001_SM_1000_NS12placeholders2_5E - _ZN34_INTERNAL_0b2c6a08_4_k_cu_e8d856ea4cuda3std6ranges3__45__cpo3endE)
_ZN34_INTERNAL_0b2c6a08_4_k_cu_e8d856ea4cuda3std6ranges3__45__cpo3endE:
	.zero		1
	.type		_ZN34_INTERNAL_0b2c6a08_4_k_cu_e8d856ea6thrust24THRUST_300001_SM_1000_NS12placeholders2_5E,@object
	.size		_ZN34_INTERNAL_0b2c6a08_4_k_cu_e8d856ea6thrust24THRUST_300001_SM_1000_NS12placeholders2_5E,(_ZN34_INTERNAL_0b2c6a08_4_k_cu_e8d856ea4cuda3std3__45__cpo4rendE - _ZN34_INTERNAL_0b2c6a08_4_k_cu_e8d856ea6thrust24THRUST_300001_SM_1000_NS12placeholders2_5E)
_ZN34_INTERNAL_0b2c6a08_4_k_cu_e8d856ea6thrust24THRUST_300001_SM_1000_NS12placeholders2_5E:
	.zero		1
	.type		_ZN34_INTERNAL_0b2c6a08_4_k_cu_e8d856ea4cuda3std3__45__cpo4rendE,@object
	.size		_ZN34_INTERNAL_0b2c6a08_4_k_cu_e8d856ea4cuda3std3__45__cpo4rendE,(_ZN34_INTERNAL_0b2c6a08_4_k_cu_e8d856ea4cuda3std6ranges3__45__cpo9iter_swapE - _ZN34_INTERNAL_0b2c6a08_4_k_cu_e8d856ea4cuda3std3__45__cpo4rendE)
_ZN34_INTERNAL_0b2c6a08_4_k_cu_e8d856ea4cuda3std3__45__cpo4rendE:
	.zero		1
	.type		_ZN34_INTERNAL_0b2c6a08_4_k_cu_e8d856ea4cuda3std6ranges3__45__cpo9iter_swapE,@object
	.size		_ZN34_INTERNAL_0b2c6a08_4_k_cu_e8d856ea4cuda3std6ranges3__45__cpo9iter_swapE,(_ZN34_INTERNAL_0b2c6a08_4_k_cu_e8d856ea4cuda3std3__48unexpectE - _ZN34_INTERNAL_0b2c6a08_4_k_cu_e8d856ea4cuda3std6ranges3__45__cpo9iter_swapE)
_ZN34_INTERNAL_0b2c6a08_4_k_cu_e8d856ea4cuda3std6ranges3__45__cpo9iter_swapE:
	.zero		1
	.type		_ZN34_INTERNAL_0b2c6a08_4_k_cu_e8d856ea4cuda3std3__48unexpectE,@object
	.size		_ZN34_INTERNAL_0b2c6a08_4_k_cu_e8d856ea4cuda3std3__48unexpectE,(_ZN34_INTERNAL_0b2c6a08_4_k_cu_e8d856ea6thrust24THRUST_300001_SM_1000_NS8cuda_cub3parE - _ZN34_INTERNAL_0b2c6a08_4_k_cu_e8d856ea4cuda3std3__48unexpectE)
_ZN34_INTERNAL_0b2c6a08_4_k_cu_e8d856ea4cuda3std3__48unexpectE:
	.zero		1
	.type		_ZN34_INTERNAL_0b2c6a08_4_k_cu_e8d856ea6thrust24THRUST_300001_SM_1000_NS8cuda_cub3parE,@object
	.size		_ZN34_INTERNAL_0b2c6a08_4_k_cu_e8d856ea6thrust24THRUST_300001_SM_1000_NS8cuda_cub3parE,(.L_29 - _ZN34_INTERNAL_0b2c6a08_4_k_cu_e8d856ea6thrust24THRUST_300001_SM_1000_NS8cuda_cub3parE)
_ZN34_INTERNAL_0b2c6a08_4_k_cu_e8d856ea6thrust24THRUST_300001_SM_1000_NS8cuda_cub3parE:
	.zero		1
.L_29:


//--------------------- .nv.shared._ZN3cub18CUB_300001_SM_10006detail4scan16DeviceScanKernelINS2_10policy_hubIiiijN4cuda3std3__44plusIvEEE10Policy1000EPiSC_NS0_13ScanTileStateIiLb1EEES9_NS1_10InputValueIiSC_EEjiLb0EiEEvT0_T1_T2_iT3_T4_T5_ --------------------------
	.section	.nv.shared._ZN3cub18CUB_300001_SM_10006detail4scan16DeviceScanKernelINS2_10policy_hubIiiijN4cuda3std3__44plusIvEEE10Policy1000EPiSC_NS0_13ScanTileStateIiLb1EEES9_NS1_10InputValueIiSC_EEjiLb0EiEEvT0_T1_T2_iT3_T4_T5_,"aw",@nobits
	.sectionflags	@""
	.align	16
.nv.shared._ZN3cub18CUB_300001_SM_10006detail4scan16DeviceScanKernelINS2_10policy_hubIiiijN4cuda3std3__44plusIvEEE10Policy1000EPiSC_NS0_13ScanTileStateIiLb1EEES9_NS1_10InputValueIiSC_EEjiLb0EiEEvT0_T1_T2_iT3_T4_T5_:
	.zero		34832


//--------------------- .nv.constant0._ZN3cub18CUB_300001_SM_10006detail4scan16DeviceScanKernelINS2_10policy_hubIiiimN4cuda3std3__44plusIvEEE10Policy1000EPiSC_NS0_13ScanTileStateIiLb1EEES9_NS1_10InputValueIiSC_EEmiLb0EiEEvT0_T1_T2_iT3_T4_T5_ --------------------------
	.section	.nv.constant0._ZN3cub18CUB_300001_SM_10006detail4scan16DeviceScanKernelINS2_10policy_hubIiiimN4cuda3std3__44plusIvEEE10Policy1000EPiSC_NS0_13ScanTileStateIiLb1EEES9_NS1_10InputValueIiSC_EEmiLb0EiEEvT0_T1_T2_iT3_T4_T5_,"a",@progbits
	.sectionflags	@""
	.align	4
.nv.constant0._ZN3cub18CUB_300001_SM_10006detail4scan16DeviceScanKernelINS2_10policy_hubIiiimN4cuda3std3__44plusIvEEE10Policy1000EPiSC_NS0_13ScanTileStateIiLb1EEES9_NS1_10InputValueIiSC_EEmiLb0EiEEvT0_T1_T2_iT3_T4_T5_:
	.zero		952


//--------------------- .nv.constant0._ZN3cub18CUB_300001_SM_10006detail4scan16DeviceScanKernelINS2_10policy_hubIiiijN4cuda3std3__44plusIvEEE10Policy1000EPiSC_NS0_13ScanTileStateIiLb1EEES9_NS1_10InputValueIiSC_EEjiLb0EiEEvT0_T1_T2_iT3_T4_T5_ --------------------------
	.section	.nv.constant0._ZN3cub18CUB_300001_SM_10006detail4scan16DeviceScanKernelINS2_10policy_hubIiiijN4cuda3std3__44plusIvEEE10Policy1000EPiSC_NS0_13ScanTileStateIiLb1EEES9_NS1_10InputValueIiSC_EEjiLb0EiEEvT0_T1_T2_iT3_T4_T5_,"a",@progbits
	.sectionflags	@""
	.align	4
.nv.constant0._ZN3cub18CUB_300001_SM_10006detail4scan16DeviceScanKernelINS2_10policy_hubIiiijN4cuda3std3__44plusIvEEE10Policy1000EPiSC_NS0_13ScanTileStateIiLb1EEES9_NS1_10InputValueIiSC_EEjiLb0EiEEvT0_T1_T2_iT3_T4_T5_:
	.zero		948


//--------------------- .nv.constant0._ZN3cub18CUB_300001_SM_10006detail4scan20DeviceScanInitKernelINS0_13ScanTileStateIiLb1EEEEEvT_i --------------------------
	.section	.nv.constant0._ZN3cub18CUB_300001_SM_10006detail4scan20DeviceScanInitKernelINS0_13ScanTileStateIiLb1EEEEEvT_i,"a",@progbits
	.sectionflags	@""
	.align	4
.nv.constant0._ZN3cub18CUB_300001_SM_10006detail4scan20DeviceScanInitKernelINS0_13ScanTileStateIiLb1EEEEEvT_i:
	.zero		908


//--------------------- .nv.constant0._ZN3cub18CUB_300001_SM_10006detail11EmptyKernelIvEEvv --------------------------
	.section	.nv.constant0._ZN3cub18CUB_300001_SM_10006detail11EmptyKernelIvEEvv,"a",@progbits
	.sectionflags	@""
	.align	4
.nv.constant0._ZN3cub18CUB_300001_SM_10006detail11EmptyKernelIvEEvv:
	.zero		896


//--------------------- .nv.constant0._Z14ParallelThrustPiS_i --------------------------
	.section	.nv.constant0._Z14ParallelThrustPiS_i,"a",@progbits
	.sectionflags	@""
	.align	4
.nv.constant0._Z14ParallelThrustPiS_i:
	.zero		916


//--------------------- SYMBOLS --------------------------

	.type		.nv.reservedSmem.offset0,@object
	.size		.nv.reservedSmem.offset0,0x4
	.type		.nv.reservedSmem.cap,@object
	.size		.nv.reservedSmem.cap,0x4
